//
// Generated by NVIDIA NVVM Compiler
//
// Compiler Build ID: CL-36424714
// Cuda compilation tools, release 13.0, V13.0.88
// Based on NVVM 20.0.0
//

.version 9.0
.target sm_100
.address_size 64

	// .globl	_ZN3cub18CUB_300001_SM_10006detail11EmptyKernelIvEEvv
// _ZZN17signal_processing7kernels16transpose_kernelEPK6float2PS1_iiE11shared_tile has been demoted
// _ZZN17signal_processing7kernels29extract_pitch_cepstrum_kernelEPKfPfS3_ifffE16shared_max_value has been demoted
// _ZZN17signal_processing7kernels29extract_pitch_cepstrum_kernelEPKfPfS3_ifffE20shared_max_quefrency has been demoted
.global .align 1 .b8 _ZN34_INTERNAL_63dd4994_4_k_cu_e107a6404cuda3std3__45__cpo5beginE[1];
.global .align 1 .b8 _ZN34_INTERNAL_63dd4994_4_k_cu_e107a6404cuda3std3__45__cpo3endE[1];
.global .align 1 .b8 _ZN34_INTERNAL_63dd4994_4_k_cu_e107a6404cuda3std3__45__cpo6cbeginE[1];
.global .align 1 .b8 _ZN34_INTERNAL_63dd4994_4_k_cu_e107a6404cuda3std3__45__cpo4cendE[1];
.global .align 1 .b8 _ZN34_INTERNAL_63dd4994_4_k_cu_e107a6404cuda3std3__45__cpo6rbeginE[1];
.global .align 1 .b8 _ZN34_INTERNAL_63dd4994_4_k_cu_e107a6404cuda3std3__45__cpo4rendE[1];
.global .align 1 .b8 _ZN34_INTERNAL_63dd4994_4_k_cu_e107a6404cuda3std3__45__cpo7crbeginE[1];
.global .align 1 .b8 _ZN34_INTERNAL_63dd4994_4_k_cu_e107a6404cuda3std3__45__cpo5crendE[1];
.global .align 1 .b8 _ZN34_INTERNAL_63dd4994_4_k_cu_e107a6404cuda3std3__436_GLOBAL__N__63dd4994_4_k_cu_e107a6406ignoreE[1];
.global .align 1 .b8 _ZN34_INTERNAL_63dd4994_4_k_cu_e107a6404cuda3std3__419piecewise_constructE[1];
.global .align 1 .b8 _ZN34_INTERNAL_63dd4994_4_k_cu_e107a6404cuda3std3__48in_placeE[1];
.global .align 1 .b8 _ZN34_INTERNAL_63dd4994_4_k_cu_e107a6404cuda3std3__420unreachable_sentinelE[1];
.global .align 1 .b8 _ZN34_INTERNAL_63dd4994_4_k_cu_e107a6404cuda3std3__47nulloptE[1];
.global .align 1 .b8 _ZN34_INTERNAL_63dd4994_4_k_cu_e107a6404cuda3std3__48unexpectE[1];
.global .align 1 .b8 _ZN34_INTERNAL_63dd4994_4_k_cu_e107a6404cuda3std6ranges3__45__cpo4swapE[1];
.global .align 1 .b8 _ZN34_INTERNAL_63dd4994_4_k_cu_e107a6404cuda3std6ranges3__45__cpo9iter_moveE[1];
.global .align 1 .b8 _ZN34_INTERNAL_63dd4994_4_k_cu_e107a6404cuda3std6ranges3__45__cpo5beginE[1];
.global .align 1 .b8 _ZN34_INTERNAL_63dd4994_4_k_cu_e107a6404cuda3std6ranges3__45__cpo3endE[1];
.global .align 1 .b8 _ZN34_INTERNAL_63dd4994_4_k_cu_e107a6404cuda3std6ranges3__45__cpo6cbeginE[1];
.global .align 1 .b8 _ZN34_INTERNAL_63dd4994_4_k_cu_e107a6404cuda3std6ranges3__45__cpo4cendE[1];
.global .align 1 .b8 _ZN34_INTERNAL_63dd4994_4_k_cu_e107a6404cuda3std6ranges3__45__cpo7advanceE[1];
.global .align 1 .b8 _ZN34_INTERNAL_63dd4994_4_k_cu_e107a6404cuda3std6ranges3__45__cpo9iter_swapE[1];
.global .align 1 .b8 _ZN34_INTERNAL_63dd4994_4_k_cu_e107a6404cuda3std6ranges3__45__cpo4nextE[1];
.global .align 1 .b8 _ZN34_INTERNAL_63dd4994_4_k_cu_e107a6404cuda3std6ranges3__45__cpo4prevE[1];
.global .align 1 .b8 _ZN34_INTERNAL_63dd4994_4_k_cu_e107a6404cuda3std6ranges3__45__cpo4dataE[1];
.global .align 1 .b8 _ZN34_INTERNAL_63dd4994_4_k_cu_e107a6404cuda3std6ranges3__45__cpo5cdataE[1];
.global .align 1 .b8 _ZN34_INTERNAL_63dd4994_4_k_cu_e107a6404cuda3std6ranges3__45__cpo4sizeE[1];
.global .align 1 .b8 _ZN34_INTERNAL_63dd4994_4_k_cu_e107a6404cuda3std6ranges3__45__cpo5ssizeE[1];
.global .align 1 .b8 _ZN34_INTERNAL_63dd4994_4_k_cu_e107a6404cuda3std6ranges3__45__cpo8distanceE[1];
.global .align 1 .b8 _ZN34_INTERNAL_63dd4994_4_k_cu_e107a6406thrust24THRUST_300001_SM_1000_NS6system6detail10sequential3seqE[1];
.global .align 1 .b8 _ZN34_INTERNAL_63dd4994_4_k_cu_e107a6406thrust24THRUST_300001_SM_1000_NS12placeholders2_1E[1];
.global .align 1 .b8 _ZN34_INTERNAL_63dd4994_4_k_cu_e107a6406thrust24THRUST_300001_SM_1000_NS12placeholders2_2E[1];
.global .align 1 .b8 _ZN34_INTERNAL_63dd4994_4_k_cu_e107a6406thrust24THRUST_300001_SM_1000_NS12placeholders2_3E[1];
.global .align 1 .b8 _ZN34_INTERNAL_63dd4994_4_k_cu_e107a6406thrust24THRUST_300001_SM_1000_NS12placeholders2_4E[1];
.global .align 1 .b8 _ZN34_INTERNAL_63dd4994_4_k_cu_e107a6406thrust24THRUST_300001_SM_1000_NS12placeholders2_5E[1];
.global .align 1 .b8 _ZN34_INTERNAL_63dd4994_4_k_cu_e107a6406thrust24THRUST_300001_SM_1000_NS12placeholders2_6E[1];
.global .align 1 .b8 _ZN34_INTERNAL_63dd4994_4_k_cu_e107a6406thrust24THRUST_300001_SM_1000_NS12placeholders2_7E[1];
.global .align 1 .b8 _ZN34_INTERNAL_63dd4994_4_k_cu_e107a6406thrust24THRUST_300001_SM_1000_NS12placeholders2_8E[1];
.global .align 1 .b8 _ZN34_INTERNAL_63dd4994_4_k_cu_e107a6406thrust24THRUST_300001_SM_1000_NS12placeholders2_9E[1];
.global .align 1 .b8 _ZN34_INTERNAL_63dd4994_4_k_cu_e107a6406thrust24THRUST_300001_SM_1000_NS12placeholders3_10E[1];
.extern .shared .align 16 .b8 _ZN17signal_processing7kernels11shared_dataE[];
.extern .shared .align 16 .b8 _ZN17signal_processing7kernels10shared_memE[];
.global .align 4 .b8 __cudart_i2opi_f[24] = {65, 144, 67, 60, 153, 149, 98, 219, 192, 221, 52, 245, 209, 87, 39, 252, 41, 21, 68, 78, 110, 131, 249, 162};

.visible .entry _ZN3cub18CUB_300001_SM_10006detail11EmptyKernelIvEEvv()
{


	ret;

}
	// .globl	_ZN17signal_processing7kernels27generate_hann_window_kernelEPfi
.visible .entry _ZN17signal_processing7kernels27generate_hann_window_kernelEPfi(
	.param .u64 .ptr .align 1 _ZN17signal_processing7kernels27generate_hann_window_kernelEPfi_param_0,
	.param .u32 _ZN17signal_processing7kernels27generate_hann_window_kernelEPfi_param_1
)
{
	.local .align 4 .b8 	__local_depot1[28];
	.reg .b64 	%SP;
	.reg .b64 	%SPL;
	.reg .pred 	%p<10>;
	.reg .b32 	%r<47>;
	.reg .b32 	%f<34>;
	.reg .b64 	%rd<25>;
	.reg .b64 	%fd<3>;

	mov.u64 	%SPL, __local_depot1;
	ld.param.u64 	%rd9, [_ZN17signal_processing7kernels27generate_hann_window_kernelEPfi_param_0];
	ld.param.u32 	%r16, [_ZN17signal_processing7kernels27generate_hann_window_kernelEPfi_param_1];
	add.u64 	%rd1, %SPL, 0;
	mov.u32 	%r17, %ctaid.x;
	mov.u32 	%r18, %ntid.x;
	mov.u32 	%r19, %tid.x;
	mad.lo.s32 	%r1, %r17, %r18, %r19;
	setp.ge.s32 	%p1, %r1, %r16;
	@%p1 bra 	$L__BB1_10;
	cvt.rn.f32.s32 	%f7, %r1;
	mul.f32 	%f8, %f7, 0f40C90FDB;
	add.s32 	%r20, %r16, -1;
	cvt.rn.f32.s32 	%f9, %r20;
	div.rn.f32 	%f1, %f8, %f9;
	mul.f32 	%f10, %f1, 0f3F22F983;
	cvt.rni.s32.f32 	%r46, %f10;
	cvt.rn.f32.s32 	%f11, %r46;
	fma.rn.f32 	%f12, %f11, 0fBFC90FDA, %f1;
	fma.rn.f32 	%f13, %f11, 0fB3A22168, %f12;
	fma.rn.f32 	%f33, %f11, 0fA7C234C5, %f13;
	abs.f32 	%f3, %f1;
	setp.ltu.f32 	%p2, %f3, 0f47CE4780;
	@%p2 bra 	$L__BB1_9;
	setp.neu.f32 	%p3, %f3, 0f7F800000;
	@%p3 bra 	$L__BB1_4;
	mov.f32 	%f16, 0f00000000;
	mul.rn.f32 	%f33, %f1, %f16;
	mov.b32 	%r46, 0;
	bra.uni 	$L__BB1_9;
$L__BB1_4:
	mov.b32 	%r3, %f1;
	shl.b32 	%r22, %r3, 8;
	or.b32  	%r4, %r22, -2147483648;
	mov.b64 	%rd24, 0;
	mov.b32 	%r43, 0;
	mov.u64 	%rd22, __cudart_i2opi_f;
	mov.u64 	%rd23, %rd1;
$L__BB1_5:
	.pragma "nounroll";
	ld.global.nc.u32 	%r23, [%rd22];
	mad.wide.u32 	%rd13, %r23, %r4, %rd24;
	shr.u64 	%rd24, %rd13, 32;
	st.local.u32 	[%rd23], %rd13;
	add.s32 	%r43, %r43, 1;
	add.s64 	%rd23, %rd23, 4;
	add.s64 	%rd22, %rd22, 4;
	setp.ne.s32 	%p4, %r43, 6;
	@%p4 bra 	$L__BB1_5;
	shr.u32 	%r24, %r3, 23;
	st.local.u32 	[%rd1+24], %rd24;
	and.b32  	%r7, %r24, 31;
	and.b32  	%r25, %r24, 224;
	add.s32 	%r26, %r25, -128;
	shr.u32 	%r27, %r26, 5;
	mul.wide.u32 	%rd14, %r27, 4;
	sub.s64 	%rd8, %rd1, %rd14;
	ld.local.u32 	%r44, [%rd8+24];
	ld.local.u32 	%r45, [%rd8+20];
	setp.eq.s32 	%p5, %r7, 0;
	@%p5 bra 	$L__BB1_8;
	shf.l.wrap.b32 	%r44, %r45, %r44, %r7;
	ld.local.u32 	%r28, [%rd8+16];
	shf.l.wrap.b32 	%r45, %r28, %r45, %r7;
$L__BB1_8:
	shr.u32 	%r29, %r44, 30;
	shf.l.wrap.b32 	%r30, %r45, %r44, 2;
	shl.b32 	%r31, %r45, 2;
	shr.u32 	%r32, %r30, 31;
	add.s32 	%r33, %r32, %r29;
	neg.s32 	%r34, %r33;
	setp.lt.s32 	%p6, %r3, 0;
	selp.b32 	%r46, %r34, %r33, %p6;
	xor.b32  	%r35, %r30, %r3;
	shr.s32 	%r36, %r30, 31;
	xor.b32  	%r37, %r36, %r30;
	xor.b32  	%r38, %r36, %r31;
	cvt.u64.u32 	%rd15, %r37;
	shl.b64 	%rd16, %rd15, 32;
	cvt.u64.u32 	%rd17, %r38;
	or.b64  	%rd18, %rd16, %rd17;
	cvt.rn.f64.s64 	%fd1, %rd18;
	mul.f64 	%fd2, %fd1, 0d3BF921FB54442D19;
	cvt.rn.f32.f64 	%f14, %fd2;
	neg.f32 	%f15, %f14;
	setp.lt.s32 	%p7, %r35, 0;
	selp.f32 	%f33, %f15, %f14, %p7;
$L__BB1_9:
	add.s32 	%r40, %r46, 1;
	mul.rn.f32 	%f17, %f33, %f33;
	and.b32  	%r41, %r46, 1;
	setp.eq.b32 	%p8, %r41, 1;
	selp.f32 	%f18, %f33, 0f3F800000, %p8;
	fma.rn.f32 	%f19, %f17, %f18, 0f00000000;
	fma.rn.f32 	%f20, %f17, 0f37CBAC00, 0fBAB607ED;
	selp.f32 	%f21, 0fB94D4153, %f20, %p8;
	selp.f32 	%f22, 0f3C0885E4, 0f3D2AAABB, %p8;
	fma.rn.f32 	%f23, %f21, %f17, %f22;
	selp.f32 	%f24, 0fBE2AAAA8, 0fBEFFFFFF, %p8;
	fma.rn.f32 	%f25, %f23, %f17, %f24;
	fma.rn.f32 	%f26, %f25, %f19, %f18;
	and.b32  	%r42, %r40, 2;
	setp.eq.s32 	%p9, %r42, 0;
	mov.f32 	%f27, 0f00000000;
	sub.f32 	%f28, %f27, %f26;
	selp.f32 	%f29, %f26, %f28, %p9;
	mov.f32 	%f30, 0f3F800000;
	sub.f32 	%f31, %f30, %f29;
	mul.f32 	%f32, %f31, 0f3F000000;
	cvta.to.global.u64 	%rd19, %rd9;
	mul.wide.s32 	%rd20, %r1, 4;
	add.s64 	%rd21, %rd19, %rd20;
	st.global.f32 	[%rd21], %f32;
$L__BB1_10:
	ret;

}
	// .globl	_ZN17signal_processing7kernels30generate_hamming_window_kernelEPfi
.visible .entry _ZN17signal_processing7kernels30generate_hamming_window_kernelEPfi(
	.param .u64 .ptr .align 1 _ZN17signal_processing7kernels30generate_hamming_window_kernelEPfi_param_0,
	.param .u32 _ZN17signal_processing7kernels30generate_hamming_window_kernelEPfi_param_1
)
{
	.local .align 4 .b8 	__local_depot2[28];
	.reg .b64 	%SP;
	.reg .b64 	%SPL;
	.reg .pred 	%p<10>;
	.reg .b32 	%r<47>;
	.reg .b32 	%f<32>;
	.reg .b64 	%rd<25>;
	.reg .b64 	%fd<3>;

	mov.u64 	%SPL, __local_depot2;
	ld.param.u64 	%rd9, [_ZN17signal_processing7kernels30generate_hamming_window_kernelEPfi_param_0];
	ld.param.u32 	%r16, [_ZN17signal_processing7kernels30generate_hamming_window_kernelEPfi_param_1];
	add.u64 	%rd1, %SPL, 0;
	mov.u32 	%r17, %ctaid.x;
	mov.u32 	%r18, %ntid.x;
	mov.u32 	%r19, %tid.x;
	mad.lo.s32 	%r1, %r17, %r18, %r19;
	setp.ge.s32 	%p1, %r1, %r16;
	@%p1 bra 	$L__BB2_10;
	cvt.rn.f32.s32 	%f7, %r1;
	mul.f32 	%f8, %f7, 0f40C90FDB;
	add.s32 	%r20, %r16, -1;
	cvt.rn.f32.s32 	%f9, %r20;
	div.rn.f32 	%f1, %f8, %f9;
	mul.f32 	%f10, %f1, 0f3F22F983;
	cvt.rni.s32.f32 	%r46, %f10;
	cvt.rn.f32.s32 	%f11, %r46;
	fma.rn.f32 	%f12, %f11, 0fBFC90FDA, %f1;
	fma.rn.f32 	%f13, %f11, 0fB3A22168, %f12;
	fma.rn.f32 	%f31, %f11, 0fA7C234C5, %f13;
	abs.f32 	%f3, %f1;
	setp.ltu.f32 	%p2, %f3, 0f47CE4780;
	@%p2 bra 	$L__BB2_9;
	setp.neu.f32 	%p3, %f3, 0f7F800000;
	@%p3 bra 	$L__BB2_4;
	mov.f32 	%f16, 0f00000000;
	mul.rn.f32 	%f31, %f1, %f16;
	mov.b32 	%r46, 0;
	bra.uni 	$L__BB2_9;
$L__BB2_4:
	mov.b32 	%r3, %f1;
	shl.b32 	%r22, %r3, 8;
	or.b32  	%r4, %r22, -2147483648;
	mov.b64 	%rd24, 0;
	mov.b32 	%r43, 0;
	mov.u64 	%rd22, __cudart_i2opi_f;
	mov.u64 	%rd23, %rd1;
$L__BB2_5:
	.pragma "nounroll";
	ld.global.nc.u32 	%r23, [%rd22];
	mad.wide.u32 	%rd13, %r23, %r4, %rd24;
	shr.u64 	%rd24, %rd13, 32;
	st.local.u32 	[%rd23], %rd13;
	add.s32 	%r43, %r43, 1;
	add.s64 	%rd23, %rd23, 4;
	add.s64 	%rd22, %rd22, 4;
	setp.ne.s32 	%p4, %r43, 6;
	@%p4 bra 	$L__BB2_5;
	shr.u32 	%r24, %r3, 23;
	st.local.u32 	[%rd1+24], %rd24;
	and.b32  	%r7, %r24, 31;
	and.b32  	%r25, %r24, 224;
	add.s32 	%r26, %r25, -128;
	shr.u32 	%r27, %r26, 5;
	mul.wide.u32 	%rd14, %r27, 4;
	sub.s64 	%rd8, %rd1, %rd14;
	ld.local.u32 	%r44, [%rd8+24];
	ld.local.u32 	%r45, [%rd8+20];
	setp.eq.s32 	%p5, %r7, 0;
	@%p5 bra 	$L__BB2_8;
	shf.l.wrap.b32 	%r44, %r45, %r44, %r7;
	ld.local.u32 	%r28, [%rd8+16];
	shf.l.wrap.b32 	%r45, %r28, %r45, %r7;
$L__BB2_8:
	shr.u32 	%r29, %r44, 30;
	shf.l.wrap.b32 	%r30, %r45, %r44, 2;
	shl.b32 	%r31, %r45, 2;
	shr.u32 	%r32, %r30, 31;
	add.s32 	%r33, %r32, %r29;
	neg.s32 	%r34, %r33;
	setp.lt.s32 	%p6, %r3, 0;
	selp.b32 	%r46, %r34, %r33, %p6;
	xor.b32  	%r35, %r30, %r3;
	shr.s32 	%r36, %r30, 31;
	xor.b32  	%r37, %r36, %r30;
	xor.b32  	%r38, %r36, %r31;
	cvt.u64.u32 	%rd15, %r37;
	shl.b64 	%rd16, %rd15, 32;
	cvt.u64.u32 	%rd17, %r38;
	or.b64  	%rd18, %rd16, %rd17;
	cvt.rn.f64.s64 	%fd1, %rd18;
	mul.f64 	%fd2, %fd1, 0d3BF921FB54442D19;
	cvt.rn.f32.f64 	%f14, %fd2;
	neg.f32 	%f15, %f14;
	setp.lt.s32 	%p7, %r35, 0;
	selp.f32 	%f31, %f15, %f14, %p7;
$L__BB2_9:
	add.s32 	%r40, %r46, 1;
	mul.rn.f32 	%f17, %f31, %f31;
	and.b32  	%r41, %r46, 1;
	setp.eq.b32 	%p8, %r41, 1;
	selp.f32 	%f18, %f31, 0f3F800000, %p8;
	fma.rn.f32 	%f19, %f17, %f18, 0f00000000;
	fma.rn.f32 	%f20, %f17, 0f37CBAC00, 0fBAB607ED;
	selp.f32 	%f21, 0fB94D4153, %f20, %p8;
	selp.f32 	%f22, 0f3C0885E4, 0f3D2AAABB, %p8;
	fma.rn.f32 	%f23, %f21, %f17, %f22;
	selp.f32 	%f24, 0fBE2AAAA8, 0fBEFFFFFF, %p8;
	fma.rn.f32 	%f25, %f23, %f17, %f24;
	fma.rn.f32 	%f26, %f25, %f19, %f18;
	and.b32  	%r42, %r40, 2;
	setp.eq.s32 	%p9, %r42, 0;
	mov.f32 	%f27, 0f00000000;
	sub.f32 	%f28, %f27, %f26;
	selp.f32 	%f29, %f26, %f28, %p9;
	fma.rn.f32 	%f30, %f29, 0fBEEB851F, 0f3F0A3D71;
	cvta.to.global.u64 	%rd19, %rd9;
	mul.wide.s32 	%rd20, %r1, 4;
	add.s64 	%rd21, %rd19, %rd20;
	st.global.f32 	[%rd21], %f30;
$L__BB2_10:
	ret;

}
	// .globl	_ZN17signal_processing7kernels31generate_blackman_window_kernelEPfi
.visible .entry _ZN17signal_processing7kernels31generate_blackman_window_kernelEPfi(
	.param .u64 .ptr .align 1 _ZN17signal_processing7kernels31generate_blackman_window_kernelEPfi_param_0,
	.param .u32 _ZN17signal_processing7kernels31generate_blackman_window_kernelEPfi_param_1
)
{
	.local .align 4 .b8 	__local_depot3[28];
	.reg .b64 	%SP;
	.reg .b64 	%SPL;
	.reg .pred 	%p<18>;
	.reg .b32 	%r<87>;
	.reg .b32 	%f<62>;
	.reg .b64 	%rd<43>;
	.reg .b64 	%fd<5>;

	mov.u64 	%SPL, __local_depot3;
	ld.param.u64 	%rd16, [_ZN17signal_processing7kernels31generate_blackman_window_kernelEPfi_param_0];
	ld.param.u32 	%r30, [_ZN17signal_processing7kernels31generate_blackman_window_kernelEPfi_param_1];
	add.u64 	%rd1, %SPL, 0;
	mov.u32 	%r31, %ctaid.x;
	mov.u32 	%r32, %ntid.x;
	mov.u32 	%r33, %tid.x;
	mad.lo.s32 	%r1, %r31, %r32, %r33;
	setp.ge.s32 	%p1, %r1, %r30;
	@%p1 bra 	$L__BB3_18;
	cvt.rn.f32.s32 	%f14, %r1;
	mul.f32 	%f15, %f14, 0f40C90FDB;
	add.s32 	%r34, %r30, -1;
	cvt.rn.f32.s32 	%f16, %r34;
	div.rn.f32 	%f1, %f15, %f16;
	mul.f32 	%f17, %f1, 0f3F22F983;
	cvt.rni.s32.f32 	%r82, %f17;
	cvt.rn.f32.s32 	%f18, %r82;
	fma.rn.f32 	%f19, %f18, 0fBFC90FDA, %f1;
	fma.rn.f32 	%f20, %f18, 0fB3A22168, %f19;
	fma.rn.f32 	%f60, %f18, 0fA7C234C5, %f20;
	abs.f32 	%f3, %f1;
	setp.ltu.f32 	%p2, %f3, 0f47CE4780;
	@%p2 bra 	$L__BB3_9;
	setp.neu.f32 	%p3, %f3, 0f7F800000;
	@%p3 bra 	$L__BB3_4;
	mov.f32 	%f23, 0f00000000;
	mul.rn.f32 	%f60, %f1, %f23;
	mov.b32 	%r82, 0;
	bra.uni 	$L__BB3_9;
$L__BB3_4:
	mov.b32 	%r3, %f1;
	shl.b32 	%r36, %r3, 8;
	or.b32  	%r4, %r36, -2147483648;
	mov.b64 	%rd39, 0;
	mov.b32 	%r79, 0;
	mov.u64 	%rd37, __cudart_i2opi_f;
	mov.u64 	%rd38, %rd1;
$L__BB3_5:
	.pragma "nounroll";
	ld.global.nc.u32 	%r37, [%rd37];
	mad.wide.u32 	%rd20, %r37, %r4, %rd39;
	shr.u64 	%rd39, %rd20, 32;
	st.local.u32 	[%rd38], %rd20;
	add.s32 	%r79, %r79, 1;
	add.s64 	%rd38, %rd38, 4;
	add.s64 	%rd37, %rd37, 4;
	setp.ne.s32 	%p4, %r79, 6;
	@%p4 bra 	$L__BB3_5;
	shr.u32 	%r38, %r3, 23;
	st.local.u32 	[%rd1+24], %rd39;
	and.b32  	%r7, %r38, 31;
	and.b32  	%r39, %r38, 224;
	add.s32 	%r40, %r39, -128;
	shr.u32 	%r41, %r40, 5;
	mul.wide.u32 	%rd21, %r41, 4;
	sub.s64 	%rd8, %rd1, %rd21;
	ld.local.u32 	%r80, [%rd8+24];
	ld.local.u32 	%r81, [%rd8+20];
	setp.eq.s32 	%p5, %r7, 0;
	@%p5 bra 	$L__BB3_8;
	shf.l.wrap.b32 	%r80, %r81, %r80, %r7;
	ld.local.u32 	%r42, [%rd8+16];
	shf.l.wrap.b32 	%r81, %r42, %r81, %r7;
$L__BB3_8:
	shr.u32 	%r43, %r80, 30;
	shf.l.wrap.b32 	%r44, %r81, %r80, 2;
	shl.b32 	%r45, %r81, 2;
	shr.u32 	%r46, %r44, 31;
	add.s32 	%r47, %r46, %r43;
	neg.s32 	%r48, %r47;
	setp.lt.s32 	%p6, %r3, 0;
	selp.b32 	%r82, %r48, %r47, %p6;
	xor.b32  	%r49, %r44, %r3;
	shr.s32 	%r50, %r44, 31;
	xor.b32  	%r51, %r50, %r44;
	xor.b32  	%r52, %r50, %r45;
	cvt.u64.u32 	%rd22, %r51;
	shl.b64 	%rd23, %rd22, 32;
	cvt.u64.u32 	%rd24, %r52;
	or.b64  	%rd25, %rd23, %rd24;
	cvt.rn.f64.s64 	%fd1, %rd25;
	mul.f64 	%fd2, %fd1, 0d3BF921FB54442D19;
	cvt.rn.f32.f64 	%f21, %fd2;
	neg.f32 	%f22, %f21;
	setp.lt.s32 	%p7, %r49, 0;
	selp.f32 	%f60, %f22, %f21, %p7;
$L__BB3_9:
	add.s32 	%r54, %r82, 1;
	mul.rn.f32 	%f24, %f60, %f60;
	and.b32  	%r55, %r82, 1;
	setp.eq.b32 	%p8, %r55, 1;
	selp.f32 	%f25, %f60, 0f3F800000, %p8;
	fma.rn.f32 	%f26, %f24, %f25, 0f00000000;
	fma.rn.f32 	%f27, %f24, 0f37CBAC00, 0fBAB607ED;
	selp.f32 	%f28, 0fB94D4153, %f27, %p8;
	selp.f32 	%f29, 0f3C0885E4, 0f3D2AAABB, %p8;
	fma.rn.f32 	%f30, %f28, %f24, %f29;
	selp.f32 	%f31, 0fBE2AAAA8, 0fBEFFFFFF, %p8;
	fma.rn.f32 	%f32, %f30, %f24, %f31;
	fma.rn.f32 	%f33, %f32, %f26, %f25;
	and.b32  	%r56, %r54, 2;
	setp.eq.s32 	%p9, %r56, 0;
	mov.f32 	%f34, 0f00000000;
	sub.f32 	%f35, %f34, %f33;
	selp.f32 	%f36, %f33, %f35, %p9;
	mul.f32 	%f7, %f36, 0f3F000000;
	add.f32 	%f8, %f1, %f1;
	mul.f32 	%f37, %f8, 0f3F22F983;
	cvt.rni.s32.f32 	%r86, %f37;
	cvt.rn.f32.s32 	%f38, %r86;
	fma.rn.f32 	%f39, %f38, 0fBFC90FDA, %f8;
	fma.rn.f32 	%f40, %f38, 0fB3A22168, %f39;
	fma.rn.f32 	%f61, %f38, 0fA7C234C5, %f40;
	abs.f32 	%f10, %f8;
	setp.ltu.f32 	%p10, %f10, 0f47CE4780;
	@%p10 bra 	$L__BB3_17;
	setp.neu.f32 	%p11, %f10, 0f7F800000;
	@%p11 bra 	$L__BB3_12;
	mov.f32 	%f43, 0f00000000;
	mul.rn.f32 	%f61, %f8, %f43;
	mov.b32 	%r86, 0;
	bra.uni 	$L__BB3_17;
$L__BB3_12:
	mov.b32 	%r17, %f8;
	shl.b32 	%r58, %r17, 8;
	or.b32  	%r18, %r58, -2147483648;
	mov.b64 	%rd42, 0;
	mov.b32 	%r83, 0;
	mov.u64 	%rd40, __cudart_i2opi_f;
	mov.u64 	%rd41, %rd1;
$L__BB3_13:
	.pragma "nounroll";
	ld.global.nc.u32 	%r59, [%rd40];
	mad.wide.u32 	%rd28, %r59, %r18, %rd42;
	shr.u64 	%rd42, %rd28, 32;
	st.local.u32 	[%rd41], %rd28;
	add.s32 	%r83, %r83, 1;
	add.s64 	%rd41, %rd41, 4;
	add.s64 	%rd40, %rd40, 4;
	setp.ne.s32 	%p12, %r83, 6;
	@%p12 bra 	$L__BB3_13;
	shr.u32 	%r60, %r17, 23;
	st.local.u32 	[%rd1+24], %rd42;
	and.b32  	%r21, %r60, 31;
	and.b32  	%r61, %r60, 224;
	add.s32 	%r62, %r61, -128;
	shr.u32 	%r63, %r62, 5;
	mul.wide.u32 	%rd29, %r63, 4;
	sub.s64 	%rd15, %rd1, %rd29;
	ld.local.u32 	%r84, [%rd15+24];
	ld.local.u32 	%r85, [%rd15+20];
	setp.eq.s32 	%p13, %r21, 0;
	@%p13 bra 	$L__BB3_16;
	shf.l.wrap.b32 	%r84, %r85, %r84, %r21;
	ld.local.u32 	%r64, [%rd15+16];
	shf.l.wrap.b32 	%r85, %r64, %r85, %r21;
$L__BB3_16:
	shr.u32 	%r65, %r84, 30;
	shf.l.wrap.b32 	%r66, %r85, %r84, 2;
	shl.b32 	%r67, %r85, 2;
	shr.u32 	%r68, %r66, 31;
	add.s32 	%r69, %r68, %r65;
	neg.s32 	%r70, %r69;
	setp.lt.s32 	%p14, %r17, 0;
	selp.b32 	%r86, %r70, %r69, %p14;
	xor.b32  	%r71, %r66, %r17;
	shr.s32 	%r72, %r66, 31;
	xor.b32  	%r73, %r72, %r66;
	xor.b32  	%r74, %r72, %r67;
	cvt.u64.u32 	%rd30, %r73;
	shl.b64 	%rd31, %rd30, 32;
	cvt.u64.u32 	%rd32, %r74;
	or.b64  	%rd33, %rd31, %rd32;
	cvt.rn.f64.s64 	%fd3, %rd33;
	mul.f64 	%fd4, %fd3, 0d3BF921FB54442D19;
	cvt.rn.f32.f64 	%f41, %fd4;
	neg.f32 	%f42, %f41;
	setp.lt.s32 	%p15, %r71, 0;
	selp.f32 	%f61, %f42, %f41, %p15;
$L__BB3_17:
	add.s32 	%r76, %r86, 1;
	mul.rn.f32 	%f44, %f61, %f61;
	and.b32  	%r77, %r86, 1;
	setp.eq.b32 	%p16, %r77, 1;
	selp.f32 	%f45, %f61, 0f3F800000, %p16;
	fma.rn.f32 	%f46, %f44, %f45, 0f00000000;
	fma.rn.f32 	%f47, %f44, 0f37CBAC00, 0fBAB607ED;
	selp.f32 	%f48, 0fB94D4153, %f47, %p16;
	selp.f32 	%f49, 0f3C0885E4, 0f3D2AAABB, %p16;
	fma.rn.f32 	%f50, %f48, %f44, %f49;
	selp.f32 	%f51, 0fBE2AAAA8, 0fBEFFFFFF, %p16;
	fma.rn.f32 	%f52, %f50, %f44, %f51;
	fma.rn.f32 	%f53, %f52, %f46, %f45;
	and.b32  	%r78, %r76, 2;
	setp.eq.s32 	%p17, %r78, 0;
	mov.f32 	%f54, 0f00000000;
	sub.f32 	%f55, %f54, %f53;
	selp.f32 	%f56, %f53, %f55, %p17;
	mov.f32 	%f57, 0f3ED70A3D;
	sub.f32 	%f58, %f57, %f7;
	fma.rn.f32 	%f59, %f56, 0f3DA3D70A, %f58;
	cvta.to.global.u64 	%rd34, %rd16;
	mul.wide.s32 	%rd35, %r1, 4;
	add.s64 	%rd36, %rd34, %rd35;
	st.global.f32 	[%rd36], %f59;
$L__BB3_18:
	ret;

}
	// .globl	_ZN17signal_processing7kernels30generate_flattop_window_kernelEPfi
.visible .entry _ZN17signal_processing7kernels30generate_flattop_window_kernelEPfi(
	.param .u64 .ptr .align 1 _ZN17signal_processing7kernels30generate_flattop_window_kernelEPfi_param_0,
	.param .u32 _ZN17signal_processing7kernels30generate_flattop_window_kernelEPfi_param_1
)
{
	.local .align 4 .b8 	__local_depot4[28];
	.reg .b64 	%SP;
	.reg .b64 	%SPL;
	.reg .pred 	%p<34>;
	.reg .b32 	%r<167>;
	.reg .b32 	%f<118>;
	.reg .b64 	%rd<79>;
	.reg .b64 	%fd<9>;

	mov.u64 	%SPL, __local_depot4;
	ld.param.u64 	%rd30, [_ZN17signal_processing7kernels30generate_flattop_window_kernelEPfi_param_0];
	ld.param.u32 	%r58, [_ZN17signal_processing7kernels30generate_flattop_window_kernelEPfi_param_1];
	add.u64 	%rd1, %SPL, 0;
	mov.u32 	%r59, %ctaid.x;
	mov.u32 	%r60, %ntid.x;
	mov.u32 	%r61, %tid.x;
	mad.lo.s32 	%r1, %r59, %r60, %r61;
	setp.ge.s32 	%p1, %r1, %r58;
	@%p1 bra 	$L__BB4_34;
	cvt.rn.f32.s32 	%f28, %r1;
	mul.f32 	%f29, %f28, 0f40C90FDB;
	add.s32 	%r62, %r58, -1;
	cvt.rn.f32.s32 	%f30, %r62;
	div.rn.f32 	%f1, %f29, %f30;
	mul.f32 	%f31, %f1, 0f3F22F983;
	cvt.rni.s32.f32 	%r154, %f31;
	cvt.rn.f32.s32 	%f32, %r154;
	fma.rn.f32 	%f33, %f32, 0fBFC90FDA, %f1;
	fma.rn.f32 	%f34, %f32, 0fB3A22168, %f33;
	fma.rn.f32 	%f114, %f32, 0fA7C234C5, %f34;
	abs.f32 	%f3, %f1;
	setp.ltu.f32 	%p2, %f3, 0f47CE4780;
	@%p2 bra 	$L__BB4_9;
	setp.neu.f32 	%p3, %f3, 0f7F800000;
	@%p3 bra 	$L__BB4_4;
	mov.f32 	%f37, 0f00000000;
	mul.rn.f32 	%f114, %f1, %f37;
	mov.b32 	%r154, 0;
	bra.uni 	$L__BB4_9;
$L__BB4_4:
	mov.b32 	%r3, %f1;
	shl.b32 	%r64, %r3, 8;
	or.b32  	%r4, %r64, -2147483648;
	mov.b64 	%rd69, 0;
	mov.b32 	%r151, 0;
	mov.u64 	%rd67, __cudart_i2opi_f;
	mov.u64 	%rd68, %rd1;
$L__BB4_5:
	.pragma "nounroll";
	ld.global.nc.u32 	%r65, [%rd67];
	mad.wide.u32 	%rd34, %r65, %r4, %rd69;
	shr.u64 	%rd69, %rd34, 32;
	st.local.u32 	[%rd68], %rd34;
	add.s32 	%r151, %r151, 1;
	add.s64 	%rd68, %rd68, 4;
	add.s64 	%rd67, %rd67, 4;
	setp.ne.s32 	%p4, %r151, 6;
	@%p4 bra 	$L__BB4_5;
	shr.u32 	%r66, %r3, 23;
	st.local.u32 	[%rd1+24], %rd69;
	and.b32  	%r7, %r66, 31;
	and.b32  	%r67, %r66, 224;
	add.s32 	%r68, %r67, -128;
	shr.u32 	%r69, %r68, 5;
	mul.wide.u32 	%rd35, %r69, 4;
	sub.s64 	%rd8, %rd1, %rd35;
	ld.local.u32 	%r152, [%rd8+24];
	ld.local.u32 	%r153, [%rd8+20];
	setp.eq.s32 	%p5, %r7, 0;
	@%p5 bra 	$L__BB4_8;
	shf.l.wrap.b32 	%r152, %r153, %r152, %r7;
	ld.local.u32 	%r70, [%rd8+16];
	shf.l.wrap.b32 	%r153, %r70, %r153, %r7;
$L__BB4_8:
	shr.u32 	%r71, %r152, 30;
	shf.l.wrap.b32 	%r72, %r153, %r152, 2;
	shl.b32 	%r73, %r153, 2;
	shr.u32 	%r74, %r72, 31;
	add.s32 	%r75, %r74, %r71;
	neg.s32 	%r76, %r75;
	setp.lt.s32 	%p6, %r3, 0;
	selp.b32 	%r154, %r76, %r75, %p6;
	xor.b32  	%r77, %r72, %r3;
	shr.s32 	%r78, %r72, 31;
	xor.b32  	%r79, %r78, %r72;
	xor.b32  	%r80, %r78, %r73;
	cvt.u64.u32 	%rd36, %r79;
	shl.b64 	%rd37, %rd36, 32;
	cvt.u64.u32 	%rd38, %r80;
	or.b64  	%rd39, %rd37, %rd38;
	cvt.rn.f64.s64 	%fd1, %rd39;
	mul.f64 	%fd2, %fd1, 0d3BF921FB54442D19;
	cvt.rn.f32.f64 	%f35, %fd2;
	neg.f32 	%f36, %f35;
	setp.lt.s32 	%p7, %r77, 0;
	selp.f32 	%f114, %f36, %f35, %p7;
$L__BB4_9:
	add.s32 	%r82, %r154, 1;
	mul.rn.f32 	%f38, %f114, %f114;
	and.b32  	%r83, %r154, 1;
	setp.eq.b32 	%p8, %r83, 1;
	selp.f32 	%f39, %f114, 0f3F800000, %p8;
	fma.rn.f32 	%f40, %f38, %f39, 0f00000000;
	fma.rn.f32 	%f41, %f38, 0f37CBAC00, 0fBAB607ED;
	selp.f32 	%f42, 0fB94D4153, %f41, %p8;
	selp.f32 	%f43, 0f3C0885E4, 0f3D2AAABB, %p8;
	fma.rn.f32 	%f44, %f42, %f38, %f43;
	selp.f32 	%f45, 0fBE2AAAA8, 0fBEFFFFFF, %p8;
	fma.rn.f32 	%f46, %f44, %f38, %f45;
	fma.rn.f32 	%f47, %f46, %f40, %f39;
	and.b32  	%r84, %r82, 2;
	setp.eq.s32 	%p9, %r84, 0;
	mov.f32 	%f48, 0f00000000;
	sub.f32 	%f49, %f48, %f47;
	selp.f32 	%f50, %f47, %f49, %p9;
	mul.f32 	%f7, %f50, 0f3ED550BC;
	add.f32 	%f8, %f1, %f1;
	mul.f32 	%f51, %f8, 0f3F22F983;
	cvt.rni.s32.f32 	%r158, %f51;
	cvt.rn.f32.s32 	%f52, %r158;
	fma.rn.f32 	%f53, %f52, 0fBFC90FDA, %f8;
	fma.rn.f32 	%f54, %f52, 0fB3A22168, %f53;
	fma.rn.f32 	%f115, %f52, 0fA7C234C5, %f54;
	abs.f32 	%f10, %f8;
	setp.ltu.f32 	%p10, %f10, 0f47CE4780;
	@%p10 bra 	$L__BB4_17;
	setp.neu.f32 	%p11, %f10, 0f7F800000;
	@%p11 bra 	$L__BB4_12;
	mov.f32 	%f57, 0f00000000;
	mul.rn.f32 	%f115, %f8, %f57;
	mov.b32 	%r158, 0;
	bra.uni 	$L__BB4_17;
$L__BB4_12:
	mov.b32 	%r17, %f8;
	shl.b32 	%r86, %r17, 8;
	or.b32  	%r18, %r86, -2147483648;
	mov.b64 	%rd72, 0;
	mov.b32 	%r155, 0;
	mov.u64 	%rd70, __cudart_i2opi_f;
	mov.u64 	%rd71, %rd1;
$L__BB4_13:
	.pragma "nounroll";
	ld.global.nc.u32 	%r87, [%rd70];
	mad.wide.u32 	%rd42, %r87, %r18, %rd72;
	shr.u64 	%rd72, %rd42, 32;
	st.local.u32 	[%rd71], %rd42;
	add.s32 	%r155, %r155, 1;
	add.s64 	%rd71, %rd71, 4;
	add.s64 	%rd70, %rd70, 4;
	setp.ne.s32 	%p12, %r155, 6;
	@%p12 bra 	$L__BB4_13;
	shr.u32 	%r88, %r17, 23;
	st.local.u32 	[%rd1+24], %rd72;
	and.b32  	%r21, %r88, 31;
	and.b32  	%r89, %r88, 224;
	add.s32 	%r90, %r89, -128;
	shr.u32 	%r91, %r90, 5;
	mul.wide.u32 	%rd43, %r91, 4;
	sub.s64 	%rd15, %rd1, %rd43;
	ld.local.u32 	%r156, [%rd15+24];
	ld.local.u32 	%r157, [%rd15+20];
	setp.eq.s32 	%p13, %r21, 0;
	@%p13 bra 	$L__BB4_16;
	shf.l.wrap.b32 	%r156, %r157, %r156, %r21;
	ld.local.u32 	%r92, [%rd15+16];
	shf.l.wrap.b32 	%r157, %r92, %r157, %r21;
$L__BB4_16:
	shr.u32 	%r93, %r156, 30;
	shf.l.wrap.b32 	%r94, %r157, %r156, 2;
	shl.b32 	%r95, %r157, 2;
	shr.u32 	%r96, %r94, 31;
	add.s32 	%r97, %r96, %r93;
	neg.s32 	%r98, %r97;
	setp.lt.s32 	%p14, %r17, 0;
	selp.b32 	%r158, %r98, %r97, %p14;
	xor.b32  	%r99, %r94, %r17;
	shr.s32 	%r100, %r94, 31;
	xor.b32  	%r101, %r100, %r94;
	xor.b32  	%r102, %r100, %r95;
	cvt.u64.u32 	%rd44, %r101;
	shl.b64 	%rd45, %rd44, 32;
	cvt.u64.u32 	%rd46, %r102;
	or.b64  	%rd47, %rd45, %rd46;
	cvt.rn.f64.s64 	%fd3, %rd47;
	mul.f64 	%fd4, %fd3, 0d3BF921FB54442D19;
	cvt.rn.f32.f64 	%f55, %fd4;
	neg.f32 	%f56, %f55;
	setp.lt.s32 	%p15, %r99, 0;
	selp.f32 	%f115, %f56, %f55, %p15;
$L__BB4_17:
	add.s32 	%r104, %r158, 1;
	mul.rn.f32 	%f58, %f115, %f115;
	and.b32  	%r105, %r158, 1;
	setp.eq.b32 	%p16, %r105, 1;
	selp.f32 	%f59, %f115, 0f3F800000, %p16;
	fma.rn.f32 	%f60, %f58, %f59, 0f00000000;
	fma.rn.f32 	%f61, %f58, 0f37CBAC00, 0fBAB607ED;
	selp.f32 	%f62, 0fB94D4153, %f61, %p16;
	selp.f32 	%f63, 0f3C0885E4, 0f3D2AAABB, %p16;
	fma.rn.f32 	%f64, %f62, %f58, %f63;
	selp.f32 	%f65, 0fBE2AAAA8, 0fBEFFFFFF, %p16;
	fma.rn.f32 	%f66, %f64, %f58, %f65;
	fma.rn.f32 	%f67, %f66, %f60, %f59;
	and.b32  	%r106, %r104, 2;
	setp.eq.s32 	%p17, %r106, 0;
	mov.f32 	%f68, 0f00000000;
	sub.f32 	%f69, %f68, %f67;
	selp.f32 	%f70, %f67, %f69, %p17;
	mov.f32 	%f71, 0f3E5CC0BA;
	sub.f32 	%f72, %f71, %f7;
	fma.rn.f32 	%f14, %f70, 0f3E8DF570, %f72;
	mul.f32 	%f15, %f1, 0f40400000;
	mul.f32 	%f73, %f15, 0f3F22F983;
	cvt.rni.s32.f32 	%r162, %f73;
	cvt.rn.f32.s32 	%f74, %r162;
	fma.rn.f32 	%f75, %f74, 0fBFC90FDA, %f15;
	fma.rn.f32 	%f76, %f74, 0fB3A22168, %f75;
	fma.rn.f32 	%f116, %f74, 0fA7C234C5, %f76;
	abs.f32 	%f17, %f15;
	setp.ltu.f32 	%p18, %f17, 0f47CE4780;
	@%p18 bra 	$L__BB4_25;
	setp.neu.f32 	%p19, %f17, 0f7F800000;
	@%p19 bra 	$L__BB4_20;
	mov.f32 	%f79, 0f00000000;
	mul.rn.f32 	%f116, %f15, %f79;
	mov.b32 	%r162, 0;
	bra.uni 	$L__BB4_25;
$L__BB4_20:
	mov.b32 	%r31, %f15;
	shl.b32 	%r108, %r31, 8;
	or.b32  	%r32, %r108, -2147483648;
	mov.b64 	%rd75, 0;
	mov.b32 	%r159, 0;
	mov.u64 	%rd73, __cudart_i2opi_f;
	mov.u64 	%rd74, %rd1;
$L__BB4_21:
	.pragma "nounroll";
	ld.global.nc.u32 	%r109, [%rd73];
	mad.wide.u32 	%rd50, %r109, %r32, %rd75;
	shr.u64 	%rd75, %rd50, 32;
	st.local.u32 	[%rd74], %rd50;
	add.s32 	%r159, %r159, 1;
	add.s64 	%rd74, %rd74, 4;
	add.s64 	%rd73, %rd73, 4;
	setp.ne.s32 	%p20, %r159, 6;
	@%p20 bra 	$L__BB4_21;
	shr.u32 	%r110, %r31, 23;
	st.local.u32 	[%rd1+24], %rd75;
	and.b32  	%r35, %r110, 31;
	and.b32  	%r111, %r110, 224;
	add.s32 	%r112, %r111, -128;
	shr.u32 	%r113, %r112, 5;
	mul.wide.u32 	%rd51, %r113, 4;
	sub.s64 	%rd22, %rd1, %rd51;
	ld.local.u32 	%r160, [%rd22+24];
	ld.local.u32 	%r161, [%rd22+20];
	setp.eq.s32 	%p21, %r35, 0;
	@%p21 bra 	$L__BB4_24;
	shf.l.wrap.b32 	%r160, %r161, %r160, %r35;
	ld.local.u32 	%r114, [%rd22+16];
	shf.l.wrap.b32 	%r161, %r114, %r161, %r35;
$L__BB4_24:
	shr.u32 	%r115, %r160, 30;
	shf.l.wrap.b32 	%r116, %r161, %r160, 2;
	shl.b32 	%r117, %r161, 2;
	shr.u32 	%r118, %r116, 31;
	add.s32 	%r119, %r118, %r115;
	neg.s32 	%r120, %r119;
	setp.lt.s32 	%p22, %r31, 0;
	selp.b32 	%r162, %r120, %r119, %p22;
	xor.b32  	%r121, %r116, %r31;
	shr.s32 	%r122, %r116, 31;
	xor.b32  	%r123, %r122, %r116;
	xor.b32  	%r124, %r122, %r117;
	cvt.u64.u32 	%rd52, %r123;
	shl.b64 	%rd53, %rd52, 32;
	cvt.u64.u32 	%rd54, %r124;
	or.b64  	%rd55, %rd53, %rd54;
	cvt.rn.f64.s64 	%fd5, %rd55;
	mul.f64 	%fd6, %fd5, 0d3BF921FB54442D19;
	cvt.rn.f32.f64 	%f77, %fd6;
	neg.f32 	%f78, %f77;
	setp.lt.s32 	%p23, %r121, 0;
	selp.f32 	%f116, %f78, %f77, %p23;
$L__BB4_25:
	add.s32 	%r126, %r162, 1;
	mul.rn.f32 	%f80, %f116, %f116;
	and.b32  	%r127, %r162, 1;
	setp.eq.b32 	%p24, %r127, 1;
	selp.f32 	%f81, %f116, 0f3F800000, %p24;
	fma.rn.f32 	%f82, %f80, %f81, 0f00000000;
	fma.rn.f32 	%f83, %f80, 0f37CBAC00, 0fBAB607ED;
	selp.f32 	%f84, 0fB94D4153, %f83, %p24;
	selp.f32 	%f85, 0f3C0885E4, 0f3D2AAABB, %p24;
	fma.rn.f32 	%f86, %f84, %f80, %f85;
	selp.f32 	%f87, 0fBE2AAAA8, 0fBEFFFFFF, %p24;
	fma.rn.f32 	%f88, %f86, %f80, %f87;
	fma.rn.f32 	%f89, %f88, %f82, %f81;
	and.b32  	%r128, %r126, 2;
	setp.eq.s32 	%p25, %r128, 0;
	mov.f32 	%f90, 0f00000000;
	sub.f32 	%f91, %f90, %f89;
	selp.f32 	%f92, %f89, %f91, %p25;
	fma.rn.f32 	%f21, %f92, 0fBDAB2B70, %f14;
	mul.f32 	%f22, %f1, 0f40800000;
	mul.f32 	%f93, %f22, 0f3F22F983;
	cvt.rni.s32.f32 	%r166, %f93;
	cvt.rn.f32.s32 	%f94, %r166;
	fma.rn.f32 	%f95, %f94, 0fBFC90FDA, %f22;
	fma.rn.f32 	%f96, %f94, 0fB3A22168, %f95;
	fma.rn.f32 	%f117, %f94, 0fA7C234C5, %f96;
	abs.f32 	%f24, %f22;
	setp.ltu.f32 	%p26, %f24, 0f47CE4780;
	@%p26 bra 	$L__BB4_33;
	setp.neu.f32 	%p27, %f24, 0f7F800000;
	@%p27 bra 	$L__BB4_28;
	mov.f32 	%f99, 0f00000000;
	mul.rn.f32 	%f117, %f22, %f99;
	mov.b32 	%r166, 0;
	bra.uni 	$L__BB4_33;
$L__BB4_28:
	mov.b32 	%r45, %f22;
	shl.b32 	%r130, %r45, 8;
	or.b32  	%r46, %r130, -2147483648;
	mov.b64 	%rd78, 0;
	mov.b32 	%r163, 0;
	mov.u64 	%rd76, __cudart_i2opi_f;
	mov.u64 	%rd77, %rd1;
$L__BB4_29:
	.pragma "nounroll";
	ld.global.nc.u32 	%r131, [%rd76];
	mad.wide.u32 	%rd58, %r131, %r46, %rd78;
	shr.u64 	%rd78, %rd58, 32;
	st.local.u32 	[%rd77], %rd58;
	add.s32 	%r163, %r163, 1;
	add.s64 	%rd77, %rd77, 4;
	add.s64 	%rd76, %rd76, 4;
	setp.ne.s32 	%p28, %r163, 6;
	@%p28 bra 	$L__BB4_29;
	shr.u32 	%r132, %r45, 23;
	st.local.u32 	[%rd1+24], %rd78;
	and.b32  	%r49, %r132, 31;
	and.b32  	%r133, %r132, 224;
	add.s32 	%r134, %r133, -128;
	shr.u32 	%r135, %r134, 5;
	mul.wide.u32 	%rd59, %r135, 4;
	sub.s64 	%rd29, %rd1, %rd59;
	ld.local.u32 	%r164, [%rd29+24];
	ld.local.u32 	%r165, [%rd29+20];
	setp.eq.s32 	%p29, %r49, 0;
	@%p29 bra 	$L__BB4_32;
	shf.l.wrap.b32 	%r164, %r165, %r164, %r49;
	ld.local.u32 	%r136, [%rd29+16];
	shf.l.wrap.b32 	%r165, %r136, %r165, %r49;
$L__BB4_32:
	shr.u32 	%r137, %r164, 30;
	shf.l.wrap.b32 	%r138, %r165, %r164, 2;
	shl.b32 	%r139, %r165, 2;
	shr.u32 	%r140, %r138, 31;
	add.s32 	%r141, %r140, %r137;
	neg.s32 	%r142, %r141;
	setp.lt.s32 	%p30, %r45, 0;
	selp.b32 	%r166, %r142, %r141, %p30;
	xor.b32  	%r143, %r138, %r45;
	shr.s32 	%r144, %r138, 31;
	xor.b32  	%r145, %r144, %r138;
	xor.b32  	%r146, %r144, %r139;
	cvt.u64.u32 	%rd60, %r145;
	shl.b64 	%rd61, %rd60, 32;
	cvt.u64.u32 	%rd62, %r146;
	or.b64  	%rd63, %rd61, %rd62;
	cvt.rn.f64.s64 	%fd7, %rd63;
	mul.f64 	%fd8, %fd7, 0d3BF921FB54442D19;
	cvt.rn.f32.f64 	%f97, %fd8;
	neg.f32 	%f98, %f97;
	setp.lt.s32 	%p31, %r143, 0;
	selp.f32 	%f117, %f98, %f97, %p31;
$L__BB4_33:
	add.s32 	%r148, %r166, 1;
	mul.rn.f32 	%f100, %f117, %f117;
	and.b32  	%r149, %r166, 1;
	setp.eq.b32 	%p32, %r149, 1;
	selp.f32 	%f101, %f117, 0f3F800000, %p32;
	fma.rn.f32 	%f102, %f100, %f101, 0f00000000;
	fma.rn.f32 	%f103, %f100, 0f37CBAC00, 0fBAB607ED;
	selp.f32 	%f104, 0fB94D4153, %f103, %p32;
	selp.f32 	%f105, 0f3C0885E4, 0f3D2AAABB, %p32;
	fma.rn.f32 	%f106, %f104, %f100, %f105;
	selp.f32 	%f107, 0fBE2AAAA8, 0fBEFFFFFF, %p32;
	fma.rn.f32 	%f108, %f106, %f100, %f107;
	fma.rn.f32 	%f109, %f108, %f102, %f101;
	and.b32  	%r150, %r148, 2;
	setp.eq.s32 	%p33, %r150, 0;
	mov.f32 	%f110, 0f00000000;
	sub.f32 	%f111, %f110, %f109;
	selp.f32 	%f112, %f109, %f111, %p33;
	fma.rn.f32 	%f113, %f112, 0f3BE3A6BF, %f21;
	cvta.to.global.u64 	%rd64, %rd30;
	mul.wide.s32 	%rd65, %r1, 4;
	add.s64 	%rd66, %rd64, %rd65;
	st.global.f32 	[%rd66], %f113;
$L__BB4_34:
	ret;

}
	// .globl	_ZN17signal_processing7kernels28generate_tukey_window_kernelEPfif
.visible .entry _ZN17signal_processing7kernels28generate_tukey_window_kernelEPfif(
	.param .u64 .ptr .align 1 _ZN17signal_processing7kernels28generate_tukey_window_kernelEPfif_param_0,
	.param .u32 _ZN17signal_processing7kernels28generate_tukey_window_kernelEPfif_param_1,
	.param .f32 _ZN17signal_processing7kernels28generate_tukey_window_kernelEPfif_param_2
)
{
	.local .align 4 .b8 	__local_depot5[28];
	.reg .b64 	%SP;
	.reg .b64 	%SPL;
	.reg .pred 	%p<20>;
	.reg .b32 	%r<88>;
	.reg .b32 	%f<72>;
	.reg .b64 	%rd<47>;
	.reg .b64 	%fd<5>;

	mov.u64 	%SPL, __local_depot5;
	ld.param.u64 	%rd17, [_ZN17signal_processing7kernels28generate_tukey_window_kernelEPfif_param_0];
	ld.param.u32 	%r30, [_ZN17signal_processing7kernels28generate_tukey_window_kernelEPfif_param_1];
	ld.param.f32 	%f15, [_ZN17signal_processing7kernels28generate_tukey_window_kernelEPfif_param_2];
	cvta.to.global.u64 	%rd1, %rd17;
	add.u64 	%rd2, %SPL, 0;
	mov.u32 	%r31, %ctaid.x;
	mov.u32 	%r32, %ntid.x;
	mov.u32 	%r33, %tid.x;
	mad.lo.s32 	%r1, %r31, %r32, %r33;
	setp.ge.s32 	%p1, %r1, %r30;
	@%p1 bra 	$L__BB5_22;
	cvt.rn.f32.s32 	%f16, %r1;
	add.s32 	%r34, %r30, -1;
	cvt.rn.f32.s32 	%f17, %r34;
	div.rn.f32 	%f1, %f16, %f17;
	mul.f32 	%f2, %f15, 0f3F000000;
	setp.geu.f32 	%p2, %f1, %f2;
	@%p2 bra 	$L__BB5_11;
	mul.f32 	%f46, %f1, 0f40C90FDB;
	div.rn.f32 	%f3, %f46, %f15;
	mul.f32 	%f47, %f3, 0f3F22F983;
	cvt.rni.s32.f32 	%r83, %f47;
	cvt.rn.f32.s32 	%f48, %r83;
	fma.rn.f32 	%f49, %f48, 0fBFC90FDA, %f3;
	fma.rn.f32 	%f50, %f48, 0fB3A22168, %f49;
	fma.rn.f32 	%f70, %f48, 0fA7C234C5, %f50;
	abs.f32 	%f5, %f3;
	setp.ltu.f32 	%p12, %f5, 0f47CE4780;
	@%p12 bra 	$L__BB5_10;
	setp.neu.f32 	%p13, %f5, 0f7F800000;
	@%p13 bra 	$L__BB5_5;
	mov.f32 	%f53, 0f00000000;
	mul.rn.f32 	%f70, %f3, %f53;
	mov.b32 	%r83, 0;
	bra.uni 	$L__BB5_10;
$L__BB5_5:
	mov.b32 	%r3, %f3;
	shl.b32 	%r59, %r3, 8;
	or.b32  	%r4, %r59, -2147483648;
	mov.b64 	%rd43, 0;
	mov.b32 	%r80, 0;
	mov.u64 	%rd41, __cudart_i2opi_f;
	mov.u64 	%rd42, %rd2;
$L__BB5_6:
	.pragma "nounroll";
	ld.global.nc.u32 	%r60, [%rd41];
	mad.wide.u32 	%rd33, %r60, %r4, %rd43;
	shr.u64 	%rd43, %rd33, 32;
	st.local.u32 	[%rd42], %rd33;
	add.s32 	%r80, %r80, 1;
	add.s64 	%rd42, %rd42, 4;
	add.s64 	%rd41, %rd41, 4;
	setp.ne.s32 	%p14, %r80, 6;
	@%p14 bra 	$L__BB5_6;
	shr.u32 	%r61, %r3, 23;
	st.local.u32 	[%rd2+24], %rd43;
	and.b32  	%r7, %r61, 31;
	and.b32  	%r62, %r61, 224;
	add.s32 	%r63, %r62, -128;
	shr.u32 	%r64, %r63, 5;
	mul.wide.u32 	%rd34, %r64, 4;
	sub.s64 	%rd9, %rd2, %rd34;
	ld.local.u32 	%r81, [%rd9+24];
	ld.local.u32 	%r82, [%rd9+20];
	setp.eq.s32 	%p15, %r7, 0;
	@%p15 bra 	$L__BB5_9;
	shf.l.wrap.b32 	%r81, %r82, %r81, %r7;
	ld.local.u32 	%r65, [%rd9+16];
	shf.l.wrap.b32 	%r82, %r65, %r82, %r7;
$L__BB5_9:
	shr.u32 	%r66, %r81, 30;
	shf.l.wrap.b32 	%r67, %r82, %r81, 2;
	shl.b32 	%r68, %r82, 2;
	shr.u32 	%r69, %r67, 31;
	add.s32 	%r70, %r69, %r66;
	neg.s32 	%r71, %r70;
	setp.lt.s32 	%p16, %r3, 0;
	selp.b32 	%r83, %r71, %r70, %p16;
	xor.b32  	%r72, %r67, %r3;
	shr.s32 	%r73, %r67, 31;
	xor.b32  	%r74, %r73, %r67;
	xor.b32  	%r75, %r73, %r68;
	cvt.u64.u32 	%rd35, %r74;
	shl.b64 	%rd36, %rd35, 32;
	cvt.u64.u32 	%rd37, %r75;
	or.b64  	%rd38, %rd36, %rd37;
	cvt.rn.f64.s64 	%fd3, %rd38;
	mul.f64 	%fd4, %fd3, 0d3BF921FB54442D19;
	cvt.rn.f32.f64 	%f51, %fd4;
	neg.f32 	%f52, %f51;
	setp.lt.s32 	%p17, %r72, 0;
	selp.f32 	%f70, %f52, %f51, %p17;
$L__BB5_10:
	add.s32 	%r77, %r83, 1;
	mul.rn.f32 	%f54, %f70, %f70;
	and.b32  	%r78, %r83, 1;
	setp.eq.b32 	%p18, %r78, 1;
	selp.f32 	%f55, %f70, 0f3F800000, %p18;
	fma.rn.f32 	%f56, %f54, %f55, 0f00000000;
	fma.rn.f32 	%f57, %f54, 0f37CBAC00, 0fBAB607ED;
	selp.f32 	%f58, 0fB94D4153, %f57, %p18;
	selp.f32 	%f59, 0f3C0885E4, 0f3D2AAABB, %p18;
	fma.rn.f32 	%f60, %f58, %f54, %f59;
	selp.f32 	%f61, 0fBE2AAAA8, 0fBEFFFFFF, %p18;
	fma.rn.f32 	%f62, %f60, %f54, %f61;
	fma.rn.f32 	%f63, %f62, %f56, %f55;
	and.b32  	%r79, %r77, 2;
	setp.eq.s32 	%p19, %r79, 0;
	mov.f32 	%f64, 0f00000000;
	sub.f32 	%f65, %f64, %f63;
	selp.f32 	%f66, %f63, %f65, %p19;
	mov.f32 	%f67, 0f3F800000;
	sub.f32 	%f68, %f67, %f66;
	mul.f32 	%f69, %f68, 0f3F000000;
	mul.wide.s32 	%rd39, %r1, 4;
	add.s64 	%rd40, %rd1, %rd39;
	st.global.f32 	[%rd40], %f69;
	bra.uni 	$L__BB5_22;
$L__BB5_11:
	mov.f32 	%f18, 0f3F800000;
	sub.f32 	%f19, %f18, %f2;
	setp.leu.f32 	%p3, %f1, %f19;
	@%p3 bra 	$L__BB5_21;
	mov.f32 	%f20, 0f3F800000;
	sub.f32 	%f21, %f20, %f1;
	mul.f32 	%f22, %f21, 0f40C90FDB;
	div.rn.f32 	%f9, %f22, %f15;
	mul.f32 	%f23, %f9, 0f3F22F983;
	cvt.rni.s32.f32 	%r87, %f23;
	cvt.rn.f32.s32 	%f24, %r87;
	fma.rn.f32 	%f25, %f24, 0fBFC90FDA, %f9;
	fma.rn.f32 	%f26, %f24, 0fB3A22168, %f25;
	fma.rn.f32 	%f71, %f24, 0fA7C234C5, %f26;
	abs.f32 	%f11, %f9;
	setp.ltu.f32 	%p4, %f11, 0f47CE4780;
	@%p4 bra 	$L__BB5_20;
	setp.neu.f32 	%p5, %f11, 0f7F800000;
	@%p5 bra 	$L__BB5_15;
	mov.f32 	%f29, 0f00000000;
	mul.rn.f32 	%f71, %f9, %f29;
	mov.b32 	%r87, 0;
	bra.uni 	$L__BB5_20;
$L__BB5_15:
	mov.b32 	%r17, %f9;
	shl.b32 	%r37, %r17, 8;
	or.b32  	%r18, %r37, -2147483648;
	mov.b64 	%rd46, 0;
	mov.b32 	%r84, 0;
	mov.u64 	%rd44, __cudart_i2opi_f;
	mov.u64 	%rd45, %rd2;
$L__BB5_16:
	.pragma "nounroll";
	ld.global.nc.u32 	%r38, [%rd44];
	mad.wide.u32 	%rd23, %r38, %r18, %rd46;
	shr.u64 	%rd46, %rd23, 32;
	st.local.u32 	[%rd45], %rd23;
	add.s32 	%r84, %r84, 1;
	add.s64 	%rd45, %rd45, 4;
	add.s64 	%rd44, %rd44, 4;
	setp.ne.s32 	%p6, %r84, 6;
	@%p6 bra 	$L__BB5_16;
	shr.u32 	%r39, %r17, 23;
	st.local.u32 	[%rd2+24], %rd46;
	and.b32  	%r21, %r39, 31;
	and.b32  	%r40, %r39, 224;
	add.s32 	%r41, %r40, -128;
	shr.u32 	%r42, %r41, 5;
	mul.wide.u32 	%rd24, %r42, 4;
	sub.s64 	%rd16, %rd2, %rd24;
	ld.local.u32 	%r85, [%rd16+24];
	ld.local.u32 	%r86, [%rd16+20];
	setp.eq.s32 	%p7, %r21, 0;
	@%p7 bra 	$L__BB5_19;
	shf.l.wrap.b32 	%r85, %r86, %r85, %r21;
	ld.local.u32 	%r43, [%rd16+16];
	shf.l.wrap.b32 	%r86, %r43, %r86, %r21;
$L__BB5_19:
	shr.u32 	%r44, %r85, 30;
	shf.l.wrap.b32 	%r45, %r86, %r85, 2;
	shl.b32 	%r46, %r86, 2;
	shr.u32 	%r47, %r45, 31;
	add.s32 	%r48, %r47, %r44;
	neg.s32 	%r49, %r48;
	setp.lt.s32 	%p8, %r17, 0;
	selp.b32 	%r87, %r49, %r48, %p8;
	xor.b32  	%r50, %r45, %r17;
	shr.s32 	%r51, %r45, 31;
	xor.b32  	%r52, %r51, %r45;
	xor.b32  	%r53, %r51, %r46;
	cvt.u64.u32 	%rd25, %r52;
	shl.b64 	%rd26, %rd25, 32;
	cvt.u64.u32 	%rd27, %r53;
	or.b64  	%rd28, %rd26, %rd27;
	cvt.rn.f64.s64 	%fd1, %rd28;
	mul.f64 	%fd2, %fd1, 0d3BF921FB54442D19;
	cvt.rn.f32.f64 	%f27, %fd2;
	neg.f32 	%f28, %f27;
	setp.lt.s32 	%p9, %r50, 0;
	selp.f32 	%f71, %f28, %f27, %p9;
$L__BB5_20:
	add.s32 	%r55, %r87, 1;
	mul.rn.f32 	%f30, %f71, %f71;
	and.b32  	%r56, %r87, 1;
	setp.eq.b32 	%p10, %r56, 1;
	selp.f32 	%f31, %f71, 0f3F800000, %p10;
	fma.rn.f32 	%f32, %f30, %f31, 0f00000000;
	fma.rn.f32 	%f33, %f30, 0f37CBAC00, 0fBAB607ED;
	selp.f32 	%f34, 0fB94D4153, %f33, %p10;
	selp.f32 	%f35, 0f3C0885E4, 0f3D2AAABB, %p10;
	fma.rn.f32 	%f36, %f34, %f30, %f35;
	selp.f32 	%f37, 0fBE2AAAA8, 0fBEFFFFFF, %p10;
	fma.rn.f32 	%f38, %f36, %f30, %f37;
	fma.rn.f32 	%f39, %f38, %f32, %f31;
	and.b32  	%r57, %r55, 2;
	setp.eq.s32 	%p11, %r57, 0;
	mov.f32 	%f40, 0f00000000;
	sub.f32 	%f41, %f40, %f39;
	selp.f32 	%f42, %f39, %f41, %p11;
	mov.f32 	%f43, 0f3F800000;
	sub.f32 	%f44, %f43, %f42;
	mul.f32 	%f45, %f44, 0f3F000000;
	mul.wide.s32 	%rd29, %r1, 4;
	add.s64 	%rd30, %rd1, %rd29;
	st.global.f32 	[%rd30], %f45;
	bra.uni 	$L__BB5_22;
$L__BB5_21:
	mul.wide.s32 	%rd19, %r1, 4;
	add.s64 	%rd20, %rd1, %rd19;
	mov.b32 	%r35, 1065353216;
	st.global.u32 	[%rd20], %r35;
$L__BB5_22:
	ret;

}
	// .globl	_ZN17signal_processing7kernels31generate_gaussian_window_kernelEPfif
.visible .entry _ZN17signal_processing7kernels31generate_gaussian_window_kernelEPfif(
	.param .u64 .ptr .align 1 _ZN17signal_processing7kernels31generate_gaussian_window_kernelEPfif_param_0,
	.param .u32 _ZN17signal_processing7kernels31generate_gaussian_window_kernelEPfif_param_1,
	.param .f32 _ZN17signal_processing7kernels31generate_gaussian_window_kernelEPfif_param_2
)
{
	.reg .pred 	%p<2>;
	.reg .b32 	%r<9>;
	.reg .b32 	%f<23>;
	.reg .b64 	%rd<5>;

	ld.param.u64 	%rd1, [_ZN17signal_processing7kernels31generate_gaussian_window_kernelEPfif_param_0];
	ld.param.u32 	%r2, [_ZN17signal_processing7kernels31generate_gaussian_window_kernelEPfif_param_1];
	ld.param.f32 	%f1, [_ZN17signal_processing7kernels31generate_gaussian_window_kernelEPfif_param_2];
	mov.u32 	%r3, %ctaid.x;
	mov.u32 	%r4, %ntid.x;
	mov.u32 	%r5, %tid.x;
	mad.lo.s32 	%r1, %r3, %r4, %r5;
	setp.ge.s32 	%p1, %r1, %r2;
	@%p1 bra 	$L__BB6_2;
	cvta.to.global.u64 	%rd2, %rd1;
	cvt.rn.f32.s32 	%f2, %r1;
	add.s32 	%r6, %r2, -1;
	cvt.rn.f32.s32 	%f3, %r6;
	mul.f32 	%f4, %f3, 0f3F000000;
	sub.f32 	%f5, %f2, %f4;
	div.rn.f32 	%f6, %f5, %f4;
	mul.f32 	%f7, %f6, 0fBF000000;
	mul.f32 	%f8, %f6, %f7;
	mul.f32 	%f9, %f1, %f1;
	div.rn.f32 	%f10, %f8, %f9;
	fma.rn.f32 	%f11, %f10, 0f3BBB989D, 0f3F000000;
	cvt.sat.f32.f32 	%f12, %f11;
	mov.f32 	%f13, 0f4B400001;
	mov.f32 	%f14, 0f437C0000;
	fma.rm.f32 	%f15, %f12, %f14, %f13;
	add.f32 	%f16, %f15, 0fCB40007F;
	neg.f32 	%f17, %f16;
	fma.rn.f32 	%f18, %f10, 0f3FB8AA3B, %f17;
	fma.rn.f32 	%f19, %f10, 0f32A57060, %f18;
	mov.b32 	%r7, %f15;
	shl.b32 	%r8, %r7, 23;
	mov.b32 	%f20, %r8;
	ex2.approx.ftz.f32 	%f21, %f19;
	mul.f32 	%f22, %f21, %f20;
	mul.wide.s32 	%rd3, %r1, 4;
	add.s64 	%rd4, %rd2, %rd3;
	st.global.f32 	[%rd4], %f22;
$L__BB6_2:
	ret;

}
	// .globl	_ZN17signal_processing7kernels29generate_kaiser_window_kernelEPfif
.visible .entry _ZN17signal_processing7kernels29generate_kaiser_window_kernelEPfif(
	.param .u64 .ptr .align 1 _ZN17signal_processing7kernels29generate_kaiser_window_kernelEPfif_param_0,
	.param .u32 _ZN17signal_processing7kernels29generate_kaiser_window_kernelEPfif_param_1,
	.param .f32 _ZN17signal_processing7kernels29generate_kaiser_window_kernelEPfif_param_2
)
{
	.reg .pred 	%p<4>;
	.reg .b32 	%r<9>;
	.reg .b32 	%f<34>;
	.reg .b64 	%rd<5>;

	ld.param.u64 	%rd1, [_ZN17signal_processing7kernels29generate_kaiser_window_kernelEPfif_param_0];
	ld.param.u32 	%r2, [_ZN17signal_processing7kernels29generate_kaiser_window_kernelEPfif_param_1];
	ld.param.f32 	%f5, [_ZN17signal_processing7kernels29generate_kaiser_window_kernelEPfif_param_2];
	mov.u32 	%r3, %ctaid.x;
	mov.u32 	%r4, %ntid.x;
	mov.u32 	%r5, %tid.x;
	mad.lo.s32 	%r1, %r3, %r4, %r5;
	setp.ge.s32 	%p1, %r1, %r2;
	@%p1 bra 	$L__BB7_5;
	cvt.rn.f32.s32 	%f6, %r1;
	add.f32 	%f7, %f6, %f6;
	add.s32 	%r6, %r2, -1;
	cvt.rn.f32.s32 	%f8, %r6;
	div.rn.f32 	%f9, %f7, %f8;
	add.f32 	%f10, %f9, 0fBF800000;
	mul.f32 	%f11, %f10, %f10;
	mov.f32 	%f12, 0f3F800000;
	sub.f32 	%f13, %f12, %f11;
	setp.ge.f32 	%p2, %f13, 0f00000000;
	selp.f32 	%f14, %f13, 0f00000000, %p2;
	sqrt.rn.f32 	%f15, %f14;
	mul.f32 	%f1, %f5, %f15;
	setp.gtu.f32 	%p3, %f1, 0f41700000;
	@%p3 bra 	$L__BB7_3;
	mul.f32 	%f16, %f1, %f1;
	fma.rn.f32 	%f17, %f16, 0f39E38E41, 0f3C800000;
	fma.rn.f32 	%f18, %f16, %f17, 0f3E800000;
	fma.rn.f32 	%f33, %f16, %f18, 0f3F800000;
	bra.uni 	$L__BB7_4;
$L__BB7_3:
	fma.rn.f32 	%f19, %f1, 0f3BBB989D, 0f3F000000;
	cvt.sat.f32.f32 	%f20, %f19;
	mov.f32 	%f21, 0f4B400001;
	mov.f32 	%f22, 0f437C0000;
	fma.rm.f32 	%f23, %f20, %f22, %f21;
	add.f32 	%f24, %f23, 0fCB40007F;
	neg.f32 	%f25, %f24;
	fma.rn.f32 	%f26, %f1, 0f3FB8AA3B, %f25;
	fma.rn.f32 	%f27, %f1, 0f32A57060, %f26;
	mov.b32 	%r7, %f23;
	shl.b32 	%r8, %r7, 23;
	mov.b32 	%f28, %r8;
	ex2.approx.ftz.f32 	%f29, %f27;
	mul.f32 	%f30, %f29, %f28;
	mul.f32 	%f31, %f1, 0f40C90FDB;
	sqrt.rn.f32 	%f32, %f31;
	div.rn.f32 	%f33, %f30, %f32;
$L__BB7_4:
	cvta.to.global.u64 	%rd2, %rd1;
	mul.wide.s32 	%rd3, %r1, 4;
	add.s64 	%rd4, %rd2, %rd3;
	st.global.f32 	[%rd4], %f33;
$L__BB7_5:
	ret;

}
	// .globl	_ZN17signal_processing7kernels20normalize_fft_kernelEP6float2if
.visible .entry _ZN17signal_processing7kernels20normalize_fft_kernelEP6float2if(
	.param .u64 .ptr .align 1 _ZN17signal_processing7kernels20normalize_fft_kernelEP6float2if_param_0,
	.param .u32 _ZN17signal_processing7kernels20normalize_fft_kernelEP6float2if_param_1,
	.param .f32 _ZN17signal_processing7kernels20normalize_fft_kernelEP6float2if_param_2
)
{
	.reg .pred 	%p<2>;
	.reg .b32 	%r<6>;
	.reg .b32 	%f<6>;
	.reg .b64 	%rd<5>;

	ld.param.u64 	%rd1, [_ZN17signal_processing7kernels20normalize_fft_kernelEP6float2if_param_0];
	ld.param.u32 	%r2, [_ZN17signal_processing7kernels20normalize_fft_kernelEP6float2if_param_1];
	ld.param.f32 	%f1, [_ZN17signal_processing7kernels20normalize_fft_kernelEP6float2if_param_2];
	mov.u32 	%r3, %ctaid.x;
	mov.u32 	%r4, %ntid.x;
	mov.u32 	%r5, %tid.x;
	mad.lo.s32 	%r1, %r3, %r4, %r5;
	setp.ge.s32 	%p1, %r1, %r2;
	@%p1 bra 	$L__BB8_2;
	cvta.to.global.u64 	%rd2, %rd1;
	mul.wide.s32 	%rd3, %r1, 8;
	add.s64 	%rd4, %rd2, %rd3;
	ld.global.v2.f32 	{%f2, %f3}, [%rd4];
	mul.f32 	%f4, %f1, %f2;
	mul.f32 	%f5, %f1, %f3;
	st.global.v2.f32 	[%rd4], {%f4, %f5};
$L__BB8_2:
	ret;

}
	// .globl	_ZN17signal_processing7kernels22real_to_complex_kernelEPKfP6float2i
.visible .entry _ZN17signal_processing7kernels22real_to_complex_kernelEPKfP6float2i(
	.param .u64 .ptr .align 1 _ZN17signal_processing7kernels22real_to_complex_kernelEPKfP6float2i_param_0,
	.param .u64 .ptr .align 1 _ZN17signal_processing7kernels22real_to_complex_kernelEPKfP6float2i_param_1,
	.param .u32 _ZN17signal_processing7kernels22real_to_complex_kernelEPKfP6float2i_param_2
)
{
	.reg .pred 	%p<2>;
	.reg .b32 	%r<6>;
	.reg .b32 	%f<3>;
	.reg .b64 	%rd<9>;

	ld.param.u64 	%rd1, [_ZN17signal_processing7kernels22real_to_complex_kernelEPKfP6float2i_param_0];
	ld.param.u64 	%rd2, [_ZN17signal_processing7kernels22real_to_complex_kernelEPKfP6float2i_param_1];
	ld.param.u32 	%r2, [_ZN17signal_processing7kernels22real_to_complex_kernelEPKfP6float2i_param_2];
	mov.u32 	%r3, %ctaid.x;
	mov.u32 	%r4, %ntid.x;
	mov.u32 	%r5, %tid.x;
	mad.lo.s32 	%r1, %r3, %r4, %r5;
	setp.ge.s32 	%p1, %r1, %r2;
	@%p1 bra 	$L__BB9_2;
	cvta.to.global.u64 	%rd3, %rd1;
	cvta.to.global.u64 	%rd4, %rd2;
	mul.wide.s32 	%rd5, %r1, 4;
	add.s64 	%rd6, %rd3, %rd5;
	ld.global.nc.f32 	%f1, [%rd6];
	mul.wide.s32 	%rd7, %r1, 8;
	add.s64 	%rd8, %rd4, %rd7;
	mov.f32 	%f2, 0f00000000;
	st.global.v2.f32 	[%rd8], {%f1, %f2};
$L__BB9_2:
	ret;

}
	// .globl	_ZN17signal_processing7kernels35complex_to_magnitude_squared_kernelEPK6float2Pfi
.visible .entry _ZN17signal_processing7kernels35complex_to_magnitude_squared_kernelEPK6float2Pfi(
	.param .u64 .ptr .align 1 _ZN17signal_processing7kernels35complex_to_magnitude_squared_kernelEPK6float2Pfi_param_0,
	.param .u64 .ptr .align 1 _ZN17signal_processing7kernels35complex_to_magnitude_squared_kernelEPK6float2Pfi_param_1,
	.param .u32 _ZN17signal_processing7kernels35complex_to_magnitude_squared_kernelEPK6float2Pfi_param_2
)
{
	.reg .pred 	%p<2>;
	.reg .b32 	%r<6>;
	.reg .b32 	%f<5>;
	.reg .b64 	%rd<9>;

	ld.param.u64 	%rd1, [_ZN17signal_processing7kernels35complex_to_magnitude_squared_kernelEPK6float2Pfi_param_0];
	ld.param.u64 	%rd2, [_ZN17signal_processing7kernels35complex_to_magnitude_squared_kernelEPK6float2Pfi_param_1];
	ld.param.u32 	%r2, [_ZN17signal_processing7kernels35complex_to_magnitude_squared_kernelEPK6float2Pfi_param_2];
	mov.u32 	%r3, %ctaid.x;
	mov.u32 	%r4, %ntid.x;
	mov.u32 	%r5, %tid.x;
	mad.lo.s32 	%r1, %r3, %r4, %r5;
	setp.ge.s32 	%p1, %r1, %r2;
	@%p1 bra 	$L__BB10_2;
	cvta.to.global.u64 	%rd3, %rd1;
	cvta.to.global.u64 	%rd4, %rd2;
	mul.wide.s32 	%rd5, %r1, 8;
	add.s64 	%rd6, %rd3, %rd5;
	ld.global.nc.v2.f32 	{%f1, %f2}, [%rd6];
	mul.f32 	%f3, %f2, %f2;
	fma.rn.f32 	%f4, %f1, %f1, %f3;
	mul.wide.s32 	%rd7, %r1, 4;
	add.s64 	%rd8, %rd4, %rd7;
	st.global.f32 	[%rd8], %f4;
$L__BB10_2:
	ret;

}
	// .globl	_ZN17signal_processing7kernels27complex_to_magnitude_kernelEPK6float2Pfi
.visible .entry _ZN17signal_processing7kernels27complex_to_magnitude_kernelEPK6float2Pfi(
	.param .u64 .ptr .align 1 _ZN17signal_processing7kernels27complex_to_magnitude_kernelEPK6float2Pfi_param_0,
	.param .u64 .ptr .align 1 _ZN17signal_processing7kernels27complex_to_magnitude_kernelEPK6float2Pfi_param_1,
	.param .u32 _ZN17signal_processing7kernels27complex_to_magnitude_kernelEPK6float2Pfi_param_2
)
{
	.reg .pred 	%p<2>;
	.reg .b32 	%r<6>;
	.reg .b32 	%f<6>;
	.reg .b64 	%rd<9>;

	ld.param.u64 	%rd1, [_ZN17signal_processing7kernels27complex_to_magnitude_kernelEPK6float2Pfi_param_0];
	ld.param.u64 	%rd2, [_ZN17signal_processing7kernels27complex_to_magnitude_kernelEPK6float2Pfi_param_1];
	ld.param.u32 	%r2, [_ZN17signal_processing7kernels27complex_to_magnitude_kernelEPK6float2Pfi_param_2];
	mov.u32 	%r3, %ctaid.x;
	mov.u32 	%r4, %ntid.x;
	mov.u32 	%r5, %tid.x;
	mad.lo.s32 	%r1, %r3, %r4, %r5;
	setp.ge.s32 	%p1, %r1, %r2;
	@%p1 bra 	$L__BB11_2;
	cvta.to.global.u64 	%rd3, %rd1;
	cvta.to.global.u64 	%rd4, %rd2;
	mul.wide.s32 	%rd5, %r1, 8;
	add.s64 	%rd6, %rd3, %rd5;
	ld.global.nc.v2.f32 	{%f1, %f2}, [%rd6];
	mul.f32 	%f3, %f2, %f2;
	fma.rn.f32 	%f4, %f1, %f1, %f3;
	sqrt.rn.f32 	%f5, %f4;
	mul.wide.s32 	%rd7, %r1, 4;
	add.s64 	%rd8, %rd4, %rd7;
	st.global.f32 	[%rd8], %f5;
$L__BB11_2:
	ret;

}
	// .globl	_ZN17signal_processing7kernels23complex_to_phase_kernelEPK6float2Pfi
.visible .entry _ZN17signal_processing7kernels23complex_to_phase_kernelEPK6float2Pfi(
	.param .u64 .ptr .align 1 _ZN17signal_processing7kernels23complex_to_phase_kernelEPK6float2Pfi_param_0,
	.param .u64 .ptr .align 1 _ZN17signal_processing7kernels23complex_to_phase_kernelEPK6float2Pfi_param_1,
	.param .u32 _ZN17signal_processing7kernels23complex_to_phase_kernelEPK6float2Pfi_param_2
)
{
	.reg .pred 	%p<7>;
	.reg .b32 	%r<7>;
	.reg .b32 	%f<33>;
	.reg .b64 	%rd<9>;

	ld.param.u64 	%rd1, [_ZN17signal_processing7kernels23complex_to_phase_kernelEPK6float2Pfi_param_0];
	ld.param.u64 	%rd2, [_ZN17signal_processing7kernels23complex_to_phase_kernelEPK6float2Pfi_param_1];
	ld.param.u32 	%r2, [_ZN17signal_processing7kernels23complex_to_phase_kernelEPK6float2Pfi_param_2];
	mov.u32 	%r3, %ctaid.x;
	mov.u32 	%r4, %ntid.x;
	mov.u32 	%r5, %tid.x;
	mad.lo.s32 	%r1, %r3, %r4, %r5;
	setp.ge.s32 	%p1, %r1, %r2;
	@%p1 bra 	$L__BB12_2;
	cvta.to.global.u64 	%rd3, %rd1;
	cvta.to.global.u64 	%rd4, %rd2;
	mul.wide.s32 	%rd5, %r1, 8;
	add.s64 	%rd6, %rd3, %rd5;
	ld.global.nc.v2.f32 	{%f1, %f2}, [%rd6];
	abs.f32 	%f3, %f1;
	abs.f32 	%f4, %f2;
	setp.gt.f32 	%p2, %f4, %f3;
	selp.f32 	%f5, %f4, %f3, %p2;
	selp.f32 	%f6, %f3, %f4, %p2;
	div.rn.f32 	%f7, %f6, %f5;
	mul.f32 	%f8, %f7, %f7;
	fma.rn.f32 	%f9, %f8, 0f3B33710B, 0fBC807748;
	fma.rn.f32 	%f10, %f9, %f8, 0f3D2CDAB2;
	fma.rn.f32 	%f11, %f10, %f8, 0fBD992D10;
	fma.rn.f32 	%f12, %f11, %f8, 0f3DD9EA6C;
	fma.rn.f32 	%f13, %f12, %f8, 0fBE117CB1;
	fma.rn.f32 	%f14, %f13, %f8, 0f3E4CBCE0;
	fma.rn.f32 	%f15, %f14, %f8, 0fBEAAAA7D;
	mul.f32 	%f16, %f8, %f15;
	fma.rn.f32 	%f17, %f16, %f7, %f7;
	neg.f32 	%f18, %f17;
	fma.rn.f32 	%f19, 0f3F6EE581, 0f3FD774EB, %f18;
	selp.f32 	%f20, %f19, %f17, %p2;
	selp.f32 	%f21, 0f3F6EE581, 0f3FEEE581, %p2;
	selp.f32 	%f22, %f17, %f18, %p2;
	mov.b32 	%r6, %f1;
	fma.rn.f32 	%f23, %f21, 0f3FD774EB, %f22;
	setp.lt.s32 	%p3, %r6, 0;
	selp.f32 	%f24, %f23, %f20, %p3;
	add.f32 	%f25, %f3, %f4;
	setp.eq.f32 	%p4, %f5, 0f00000000;
	selp.f32 	%f26, 0f40490FDB, 0f00000000, %p3;
	setp.eq.f32 	%p5, %f3, %f4;
	selp.f32 	%f27, 0f4016CBE4, 0f3F490FDB, %p3;
	selp.f32 	%f28, %f27, %f24, %p5;
	selp.f32 	%f29, %f26, %f28, %p4;
	abs.f32 	%f30, %f25;
	setp.nan.f32 	%p6, %f30, %f30;
	copysign.f32 	%f31, %f2, %f29;
	selp.f32 	%f32, %f25, %f31, %p6;
	mul.wide.s32 	%rd7, %r1, 4;
	add.s64 	%rd8, %rd4, %rd7;
	st.global.f32 	[%rd8], %f32;
$L__BB12_2:
	ret;

}
	// .globl	_ZN17signal_processing7kernels24apply_log_scaling_kernelEPfif
.visible .entry _ZN17signal_processing7kernels24apply_log_scaling_kernelEPfif(
	.param .u64 .ptr .align 1 _ZN17signal_processing7kernels24apply_log_scaling_kernelEPfif_param_0,
	.param .u32 _ZN17signal_processing7kernels24apply_log_scaling_kernelEPfif_param_1,
	.param .f32 _ZN17signal_processing7kernels24apply_log_scaling_kernelEPfif_param_2
)
{
	.reg .pred 	%p<6>;
	.reg .b32 	%r<10>;
	.reg .b32 	%f<29>;
	.reg .b64 	%rd<5>;

	ld.param.u64 	%rd2, [_ZN17signal_processing7kernels24apply_log_scaling_kernelEPfif_param_0];
	ld.param.u32 	%r2, [_ZN17signal_processing7kernels24apply_log_scaling_kernelEPfif_param_1];
	ld.param.f32 	%f4, [_ZN17signal_processing7kernels24apply_log_scaling_kernelEPfif_param_2];
	mov.u32 	%r3, %ctaid.x;
	mov.u32 	%r4, %ntid.x;
	mov.u32 	%r5, %tid.x;
	mad.lo.s32 	%r1, %r3, %r4, %r5;
	setp.ge.s32 	%p1, %r1, %r2;
	@%p1 bra 	$L__BB13_4;
	cvta.to.global.u64 	%rd3, %rd2;
	mul.wide.s32 	%rd4, %r1, 4;
	add.s64 	%rd1, %rd3, %rd4;
	ld.global.f32 	%f1, [%rd1];
	setp.leu.f32 	%p2, %f1, %f4;
	mov.f32 	%f28, 0fC2C80000;
	@%p2 bra 	$L__BB13_3;
	setp.lt.f32 	%p3, %f1, 0f00800000;
	mul.f32 	%f6, %f1, 0f4B000000;
	selp.f32 	%f7, %f6, %f1, %p3;
	selp.f32 	%f8, 0fC1B80000, 0f00000000, %p3;
	mov.b32 	%r6, %f7;
	add.s32 	%r7, %r6, -1059760811;
	and.b32  	%r8, %r7, -8388608;
	sub.s32 	%r9, %r6, %r8;
	mov.b32 	%f9, %r9;
	cvt.rn.f32.s32 	%f10, %r8;
	fma.rn.f32 	%f11, %f10, 0f34000000, %f8;
	add.f32 	%f12, %f9, 0fBF800000;
	fma.rn.f32 	%f13, %f12, 0fBE055027, 0f3E1039F6;
	fma.rn.f32 	%f14, %f13, %f12, 0fBDF8CDCC;
	fma.rn.f32 	%f15, %f14, %f12, 0f3E0F2955;
	fma.rn.f32 	%f16, %f15, %f12, 0fBE2AD8B9;
	fma.rn.f32 	%f17, %f16, %f12, 0f3E4CED0B;
	fma.rn.f32 	%f18, %f17, %f12, 0fBE7FFF22;
	fma.rn.f32 	%f19, %f18, %f12, 0f3EAAAA78;
	fma.rn.f32 	%f20, %f19, %f12, 0fBF000000;
	mul.f32 	%f21, %f12, %f20;
	fma.rn.f32 	%f22, %f21, %f12, %f12;
	fma.rn.f32 	%f23, %f11, 0f3F317218, %f22;
	setp.gt.u32 	%p4, %r6, 2139095039;
	fma.rn.f32 	%f24, %f7, 0f7F800000, 0f7F800000;
	selp.f32 	%f25, %f24, %f23, %p4;
	setp.eq.f32 	%p5, %f7, 0f00000000;
	mul.f32 	%f26, %f25, 0f3EDE5BD9;
	mul.f32 	%f27, %f26, 0f41200000;
	selp.f32 	%f28, 0fFF800000, %f27, %p5;
$L__BB13_3:
	st.global.f32 	[%rd1], %f28;
$L__BB13_4:
	ret;

}
	// .globl	_ZN17signal_processing7kernels29compute_power_spectrum_kernelEPK6float2Pfifbb
.visible .entry _ZN17signal_processing7kernels29compute_power_spectrum_kernelEPK6float2Pfifbb(
	.param .u64 .ptr .align 1 _ZN17signal_processing7kernels29compute_power_spectrum_kernelEPK6float2Pfifbb_param_0,
	.param .u64 .ptr .align 1 _ZN17signal_processing7kernels29compute_power_spectrum_kernelEPK6float2Pfifbb_param_1,
	.param .u32 _ZN17signal_processing7kernels29compute_power_spectrum_kernelEPK6float2Pfifbb_param_2,
	.param .f32 _ZN17signal_processing7kernels29compute_power_spectrum_kernelEPK6float2Pfifbb_param_3,
	.param .u8 _ZN17signal_processing7kernels29compute_power_spectrum_kernelEPK6float2Pfifbb_param_4,
	.param .u8 _ZN17signal_processing7kernels29compute_power_spectrum_kernelEPK6float2Pfifbb_param_5
)
{
	.reg .pred 	%p<11>;
	.reg .b16 	%rs<3>;
	.reg .b32 	%r<7>;
	.reg .b32 	%f<9>;
	.reg .b64 	%rd<9>;

	ld.param.u64 	%rd1, [_ZN17signal_processing7kernels29compute_power_spectrum_kernelEPK6float2Pfifbb_param_0];
	ld.param.u64 	%rd2, [_ZN17signal_processing7kernels29compute_power_spectrum_kernelEPK6float2Pfifbb_param_1];
	ld.param.u32 	%r2, [_ZN17signal_processing7kernels29compute_power_spectrum_kernelEPK6float2Pfifbb_param_2];
	ld.param.f32 	%f2, [_ZN17signal_processing7kernels29compute_power_spectrum_kernelEPK6float2Pfifbb_param_3];
	ld.param.s8 	%rs1, [_ZN17signal_processing7kernels29compute_power_spectrum_kernelEPK6float2Pfifbb_param_4];
	ld.param.s8 	%rs2, [_ZN17signal_processing7kernels29compute_power_spectrum_kernelEPK6float2Pfifbb_param_5];
	mov.u32 	%r3, %ctaid.x;
	mov.u32 	%r4, %ntid.x;
	mov.u32 	%r5, %tid.x;
	mad.lo.s32 	%r1, %r3, %r4, %r5;
	setp.ge.s32 	%p3, %r1, %r2;
	@%p3 bra 	$L__BB14_5;
	cvta.to.global.u64 	%rd3, %rd1;
	mul.wide.s32 	%rd4, %r1, 8;
	add.s64 	%rd5, %rd3, %rd4;
	ld.global.nc.v2.f32 	{%f3, %f4}, [%rd5];
	mul.f32 	%f5, %f4, %f4;
	fma.rn.f32 	%f6, %f3, %f3, %f5;
	div.rn.f32 	%f1, %f6, %f2;
	setp.eq.s16 	%p5, %rs2, 0;
	mov.pred 	%p10, 0;
	@%p5 bra 	$L__BB14_4;
	setp.eq.s32 	%p7, %r1, 0;
	mov.pred 	%p10, -1;
	@%p7 bra 	$L__BB14_4;
	setp.ne.s16 	%p8, %rs1, 0;
	add.s32 	%r6, %r2, -1;
	setp.eq.s32 	%p9, %r1, %r6;
	and.pred  	%p10, %p8, %p9;
$L__BB14_4:
	mul.f32 	%f7, %f1, 0f3F000000;
	selp.f32 	%f8, %f7, %f1, %p10;
	cvta.to.global.u64 	%rd6, %rd2;
	mul.wide.s32 	%rd7, %r1, 4;
	add.s64 	%rd8, %rd6, %rd7;
	st.global.f32 	[%rd8], %f8;
$L__BB14_5:
	ret;

}
	// .globl	_ZN17signal_processing7kernels29compute_cross_spectrum_kernelEPK6float2S3_PS1_ifbb
.visible .entry _ZN17signal_processing7kernels29compute_cross_spectrum_kernelEPK6float2S3_PS1_ifbb(
	.param .u64 .ptr .align 1 _ZN17signal_processing7kernels29compute_cross_spectrum_kernelEPK6float2S3_PS1_ifbb_param_0,
	.param .u64 .ptr .align 1 _ZN17signal_processing7kernels29compute_cross_spectrum_kernelEPK6float2S3_PS1_ifbb_param_1,
	.param .u64 .ptr .align 1 _ZN17signal_processing7kernels29compute_cross_spectrum_kernelEPK6float2S3_PS1_ifbb_param_2,
	.param .u32 _ZN17signal_processing7kernels29compute_cross_spectrum_kernelEPK6float2S3_PS1_ifbb_param_3,
	.param .f32 _ZN17signal_processing7kernels29compute_cross_spectrum_kernelEPK6float2S3_PS1_ifbb_param_4,
	.param .u8 _ZN17signal_processing7kernels29compute_cross_spectrum_kernelEPK6float2S3_PS1_ifbb_param_5,
	.param .u8 _ZN17signal_processing7kernels29compute_cross_spectrum_kernelEPK6float2S3_PS1_ifbb_param_6
)
{
	.reg .pred 	%p<7>;
	.reg .b16 	%rs<3>;
	.reg .b32 	%r<7>;
	.reg .b32 	%f<19>;
	.reg .b64 	%rd<12>;

	ld.param.u64 	%rd1, [_ZN17signal_processing7kernels29compute_cross_spectrum_kernelEPK6float2S3_PS1_ifbb_param_0];
	ld.param.u64 	%rd2, [_ZN17signal_processing7kernels29compute_cross_spectrum_kernelEPK6float2S3_PS1_ifbb_param_1];
	ld.param.u64 	%rd3, [_ZN17signal_processing7kernels29compute_cross_spectrum_kernelEPK6float2S3_PS1_ifbb_param_2];
	ld.param.u32 	%r2, [_ZN17signal_processing7kernels29compute_cross_spectrum_kernelEPK6float2S3_PS1_ifbb_param_3];
	ld.param.f32 	%f7, [_ZN17signal_processing7kernels29compute_cross_spectrum_kernelEPK6float2S3_PS1_ifbb_param_4];
	ld.param.s8 	%rs1, [_ZN17signal_processing7kernels29compute_cross_spectrum_kernelEPK6float2S3_PS1_ifbb_param_5];
	ld.param.s8 	%rs2, [_ZN17signal_processing7kernels29compute_cross_spectrum_kernelEPK6float2S3_PS1_ifbb_param_6];
	mov.u32 	%r3, %ctaid.x;
	mov.u32 	%r4, %ntid.x;
	mov.u32 	%r5, %tid.x;
	mad.lo.s32 	%r1, %r3, %r4, %r5;
	setp.ge.s32 	%p1, %r1, %r2;
	@%p1 bra 	$L__BB15_6;
	cvta.to.global.u64 	%rd4, %rd1;
	cvta.to.global.u64 	%rd5, %rd2;
	mul.wide.s32 	%rd6, %r1, 8;
	add.s64 	%rd7, %rd4, %rd6;
	ld.global.nc.v2.f32 	{%f8, %f9}, [%rd7];
	add.s64 	%rd8, %rd5, %rd6;
	ld.global.nc.v2.f32 	{%f10, %f11}, [%rd8];
	mul.f32 	%f12, %f9, %f11;
	fma.rn.f32 	%f13, %f8, %f10, %f12;
	div.rn.f32 	%f17, %f13, %f7;
	mul.f32 	%f14, %f9, %f10;
	mul.f32 	%f15, %f8, %f11;
	sub.f32 	%f16, %f14, %f15;
	div.rn.f32 	%f18, %f16, %f7;
	setp.eq.s16 	%p2, %rs2, 0;
	@%p2 bra 	$L__BB15_5;
	setp.eq.s32 	%p3, %r1, 0;
	@%p3 bra 	$L__BB15_4;
	setp.eq.s16 	%p4, %rs1, 0;
	add.s32 	%r6, %r2, -1;
	setp.ne.s32 	%p5, %r1, %r6;
	or.pred  	%p6, %p4, %p5;
	@%p6 bra 	$L__BB15_5;
$L__BB15_4:
	mul.f32 	%f17, %f17, 0f3F000000;
	mul.f32 	%f18, %f18, 0f3F000000;
$L__BB15_5:
	cvta.to.global.u64 	%rd9, %rd3;
	add.s64 	%rd11, %rd9, %rd6;
	st.global.v2.f32 	[%rd11], {%f17, %f18};
$L__BB15_6:
	ret;

}
	// .globl	_ZN17signal_processing7kernels24compute_coherence_kernelEPK6float2PKfS5_Pfi
.visible .entry _ZN17signal_processing7kernels24compute_coherence_kernelEPK6float2PKfS5_Pfi(
	.param .u64 .ptr .align 1 _ZN17signal_processing7kernels24compute_coherence_kernelEPK6float2PKfS5_Pfi_param_0,
	.param .u64 .ptr .align 1 _ZN17signal_processing7kernels24compute_coherence_kernelEPK6float2PKfS5_Pfi_param_1,
	.param .u64 .ptr .align 1 _ZN17signal_processing7kernels24compute_coherence_kernelEPK6float2PKfS5_Pfi_param_2,
	.param .u64 .ptr .align 1 _ZN17signal_processing7kernels24compute_coherence_kernelEPK6float2PKfS5_Pfi_param_3,
	.param .u32 _ZN17signal_processing7kernels24compute_coherence_kernelEPK6float2PKfS5_Pfi_param_4
)
{
	.reg .pred 	%p<3>;
	.reg .b32 	%r<6>;
	.reg .b32 	%f<10>;
	.reg .b64 	%rd<15>;

	ld.param.u64 	%rd1, [_ZN17signal_processing7kernels24compute_coherence_kernelEPK6float2PKfS5_Pfi_param_0];
	ld.param.u64 	%rd2, [_ZN17signal_processing7kernels24compute_coherence_kernelEPK6float2PKfS5_Pfi_param_1];
	ld.param.u64 	%rd3, [_ZN17signal_processing7kernels24compute_coherence_kernelEPK6float2PKfS5_Pfi_param_2];
	ld.param.u64 	%rd4, [_ZN17signal_processing7kernels24compute_coherence_kernelEPK6float2PKfS5_Pfi_param_3];
	ld.param.u32 	%r2, [_ZN17signal_processing7kernels24compute_coherence_kernelEPK6float2PKfS5_Pfi_param_4];
	mov.u32 	%r3, %ctaid.x;
	mov.u32 	%r4, %ntid.x;
	mov.u32 	%r5, %tid.x;
	mad.lo.s32 	%r1, %r3, %r4, %r5;
	setp.ge.s32 	%p1, %r1, %r2;
	@%p1 bra 	$L__BB16_2;
	cvta.to.global.u64 	%rd5, %rd1;
	cvta.to.global.u64 	%rd6, %rd2;
	cvta.to.global.u64 	%rd7, %rd3;
	cvta.to.global.u64 	%rd8, %rd4;
	mul.wide.s32 	%rd9, %r1, 8;
	add.s64 	%rd10, %rd5, %rd9;
	ld.global.nc.v2.f32 	{%f1, %f2}, [%rd10];
	mul.f32 	%f3, %f2, %f2;
	fma.rn.f32 	%f4, %f1, %f1, %f3;
	mul.wide.s32 	%rd11, %r1, 4;
	add.s64 	%rd12, %rd6, %rd11;
	ld.global.nc.f32 	%f5, [%rd12];
	add.s64 	%rd13, %rd7, %rd11;
	ld.global.nc.f32 	%f6, [%rd13];
	mul.f32 	%f7, %f5, %f6;
	setp.gt.f32 	%p2, %f7, 0f00000000;
	div.rn.f32 	%f8, %f4, %f7;
	selp.f32 	%f9, %f8, 0f00000000, %p2;
	add.s64 	%rd14, %rd8, %rd11;
	st.global.f32 	[%rd14], %f9;
$L__BB16_2:
	ret;

}
	// .globl	_ZN17signal_processing7kernels20compute_phase_kernelEPK6float2Pfi
.visible .entry _ZN17signal_processing7kernels20compute_phase_kernelEPK6float2Pfi(
	.param .u64 .ptr .align 1 _ZN17signal_processing7kernels20compute_phase_kernelEPK6float2Pfi_param_0,
	.param .u64 .ptr .align 1 _ZN17signal_processing7kernels20compute_phase_kernelEPK6float2Pfi_param_1,
	.param .u32 _ZN17signal_processing7kernels20compute_phase_kernelEPK6float2Pfi_param_2
)
{
	.reg .pred 	%p<7>;
	.reg .b32 	%r<7>;
	.reg .b32 	%f<33>;
	.reg .b64 	%rd<9>;

	ld.param.u64 	%rd1, [_ZN17signal_processing7kernels20compute_phase_kernelEPK6float2Pfi_param_0];
	ld.param.u64 	%rd2, [_ZN17signal_processing7kernels20compute_phase_kernelEPK6float2Pfi_param_1];
	ld.param.u32 	%r2, [_ZN17signal_processing7kernels20compute_phase_kernelEPK6float2Pfi_param_2];
	mov.u32 	%r3, %ctaid.x;
	mov.u32 	%r4, %ntid.x;
	mov.u32 	%r5, %tid.x;
	mad.lo.s32 	%r1, %r3, %r4, %r5;
	setp.ge.s32 	%p1, %r1, %r2;
	@%p1 bra 	$L__BB17_2;
	cvta.to.global.u64 	%rd3, %rd1;
	cvta.to.global.u64 	%rd4, %rd2;
	mul.wide.s32 	%rd5, %r1, 8;
	add.s64 	%rd6, %rd3, %rd5;
	ld.global.nc.v2.f32 	{%f1, %f2}, [%rd6];
	abs.f32 	%f3, %f1;
	abs.f32 	%f4, %f2;
	setp.gt.f32 	%p2, %f4, %f3;
	selp.f32 	%f5, %f4, %f3, %p2;
	selp.f32 	%f6, %f3, %f4, %p2;
	div.rn.f32 	%f7, %f6, %f5;
	mul.f32 	%f8, %f7, %f7;
	fma.rn.f32 	%f9, %f8, 0f3B33710B, 0fBC807748;
	fma.rn.f32 	%f10, %f9, %f8, 0f3D2CDAB2;
	fma.rn.f32 	%f11, %f10, %f8, 0fBD992D10;
	fma.rn.f32 	%f12, %f11, %f8, 0f3DD9EA6C;
	fma.rn.f32 	%f13, %f12, %f8, 0fBE117CB1;
	fma.rn.f32 	%f14, %f13, %f8, 0f3E4CBCE0;
	fma.rn.f32 	%f15, %f14, %f8, 0fBEAAAA7D;
	mul.f32 	%f16, %f8, %f15;
	fma.rn.f32 	%f17, %f16, %f7, %f7;
	neg.f32 	%f18, %f17;
	fma.rn.f32 	%f19, 0f3F6EE581, 0f3FD774EB, %f18;
	selp.f32 	%f20, %f19, %f17, %p2;
	selp.f32 	%f21, 0f3F6EE581, 0f3FEEE581, %p2;
	selp.f32 	%f22, %f17, %f18, %p2;
	mov.b32 	%r6, %f1;
	fma.rn.f32 	%f23, %f21, 0f3FD774EB, %f22;
	setp.lt.s32 	%p3, %r6, 0;
	selp.f32 	%f24, %f23, %f20, %p3;
	add.f32 	%f25, %f3, %f4;
	setp.eq.f32 	%p4, %f5, 0f00000000;
	selp.f32 	%f26, 0f40490FDB, 0f00000000, %p3;
	setp.eq.f32 	%p5, %f3, %f4;
	selp.f32 	%f27, 0f4016CBE4, 0f3F490FDB, %p3;
	selp.f32 	%f28, %f27, %f24, %p5;
	selp.f32 	%f29, %f26, %f28, %p4;
	abs.f32 	%f30, %f25;
	setp.nan.f32 	%p6, %f30, %f30;
	copysign.f32 	%f31, %f2, %f29;
	selp.f32 	%f32, %f25, %f31, %p6;
	mul.wide.s32 	%rd7, %r1, 4;
	add.s64 	%rd8, %rd4, %rd7;
	st.global.f32 	[%rd8], %f32;
$L__BB17_2:
	ret;

}
	// .globl	_ZN17signal_processing7kernels26accumulate_spectrum_kernelEPK6float2Pfi
.visible .entry _ZN17signal_processing7kernels26accumulate_spectrum_kernelEPK6float2Pfi(
	.param .u64 .ptr .align 1 _ZN17signal_processing7kernels26accumulate_spectrum_kernelEPK6float2Pfi_param_0,
	.param .u64 .ptr .align 1 _ZN17signal_processing7kernels26accumulate_spectrum_kernelEPK6float2Pfi_param_1,
	.param .u32 _ZN17signal_processing7kernels26accumulate_spectrum_kernelEPK6float2Pfi_param_2
)
{
	.reg .pred 	%p<2>;
	.reg .b32 	%r<6>;
	.reg .b32 	%f<6>;
	.reg .b64 	%rd<9>;

	ld.param.u64 	%rd1, [_ZN17signal_processing7kernels26accumulate_spectrum_kernelEPK6float2Pfi_param_0];
	ld.param.u64 	%rd2, [_ZN17signal_processing7kernels26accumulate_spectrum_kernelEPK6float2Pfi_param_1];
	ld.param.u32 	%r2, [_ZN17signal_processing7kernels26accumulate_spectrum_kernelEPK6float2Pfi_param_2];
	mov.u32 	%r3, %ctaid.x;
	mov.u32 	%r4, %ntid.x;
	mov.u32 	%r5, %tid.x;
	mad.lo.s32 	%r1, %r3, %r4, %r5;
	setp.ge.s32 	%p1, %r1, %r2;
	@%p1 bra 	$L__BB18_2;
	cvta.to.global.u64 	%rd3, %rd1;
	cvta.to.global.u64 	%rd4, %rd2;
	mul.wide.s32 	%rd5, %r1, 8;
	add.s64 	%rd6, %rd3, %rd5;
	ld.global.nc.v2.f32 	{%f1, %f2}, [%rd6];
	mul.f32 	%f3, %f2, %f2;
	fma.rn.f32 	%f4, %f1, %f1, %f3;
	mul.wide.s32 	%rd7, %r1, 4;
	add.s64 	%rd8, %rd4, %rd7;
	atom.global.add.f32 	%f5, [%rd8], %f4;
$L__BB18_2:
	ret;

}
	// .globl	_ZN17signal_processing7kernels23detrend_constant_kernelEPKfPfif
.visible .entry _ZN17signal_processing7kernels23detrend_constant_kernelEPKfPfif(
	.param .u64 .ptr .align 1 _ZN17signal_processing7kernels23detrend_constant_kernelEPKfPfif_param_0,
	.param .u64 .ptr .align 1 _ZN17signal_processing7kernels23detrend_constant_kernelEPKfPfif_param_1,
	.param .u32 _ZN17signal_processing7kernels23detrend_constant_kernelEPKfPfif_param_2,
	.param .f32 _ZN17signal_processing7kernels23detrend_constant_kernelEPKfPfif_param_3
)
{
	.reg .pred 	%p<2>;
	.reg .b32 	%r<6>;
	.reg .b32 	%f<4>;
	.reg .b64 	%rd<8>;

	ld.param.u64 	%rd1, [_ZN17signal_processing7kernels23detrend_constant_kernelEPKfPfif_param_0];
	ld.param.u64 	%rd2, [_ZN17signal_processing7kernels23detrend_constant_kernelEPKfPfif_param_1];
	ld.param.u32 	%r2, [_ZN17signal_processing7kernels23detrend_constant_kernelEPKfPfif_param_2];
	ld.param.f32 	%f1, [_ZN17signal_processing7kernels23detrend_constant_kernelEPKfPfif_param_3];
	mov.u32 	%r3, %ctaid.x;
	mov.u32 	%r4, %ntid.x;
	mov.u32 	%r5, %tid.x;
	mad.lo.s32 	%r1, %r3, %r4, %r5;
	setp.ge.s32 	%p1, %r1, %r2;
	@%p1 bra 	$L__BB19_2;
	cvta.to.global.u64 	%rd3, %rd1;
	cvta.to.global.u64 	%rd4, %rd2;
	mul.wide.s32 	%rd5, %r1, 4;
	add.s64 	%rd6, %rd3, %rd5;
	ld.global.nc.f32 	%f2, [%rd6];
	sub.f32 	%f3, %f2, %f1;
	add.s64 	%rd7, %rd4, %rd5;
	st.global.f32 	[%rd7], %f3;
$L__BB19_2:
	ret;

}
	// .globl	_ZN17signal_processing7kernels21detrend_linear_kernelEPKfPfiff
.visible .entry _ZN17signal_processing7kernels21detrend_linear_kernelEPKfPfiff(
	.param .u64 .ptr .align 1 _ZN17signal_processing7kernels21detrend_linear_kernelEPKfPfiff_param_0,
	.param .u64 .ptr .align 1 _ZN17signal_processing7kernels21detrend_linear_kernelEPKfPfiff_param_1,
	.param .u32 _ZN17signal_processing7kernels21detrend_linear_kernelEPKfPfiff_param_2,
	.param .f32 _ZN17signal_processing7kernels21detrend_linear_kernelEPKfPfiff_param_3,
	.param .f32 _ZN17signal_processing7kernels21detrend_linear_kernelEPKfPfiff_param_4
)
{
	.reg .pred 	%p<2>;
	.reg .b32 	%r<6>;
	.reg .b32 	%f<7>;
	.reg .b64 	%rd<8>;

	ld.param.u64 	%rd1, [_ZN17signal_processing7kernels21detrend_linear_kernelEPKfPfiff_param_0];
	ld.param.u64 	%rd2, [_ZN17signal_processing7kernels21detrend_linear_kernelEPKfPfiff_param_1];
	ld.param.u32 	%r2, [_ZN17signal_processing7kernels21detrend_linear_kernelEPKfPfiff_param_2];
	ld.param.f32 	%f1, [_ZN17signal_processing7kernels21detrend_linear_kernelEPKfPfiff_param_3];
	ld.param.f32 	%f2, [_ZN17signal_processing7kernels21detrend_linear_kernelEPKfPfiff_param_4];
	mov.u32 	%r3, %ctaid.x;
	mov.u32 	%r4, %ntid.x;
	mov.u32 	%r5, %tid.x;
	mad.lo.s32 	%r1, %r3, %r4, %r5;
	setp.ge.s32 	%p1, %r1, %r2;
	@%p1 bra 	$L__BB20_2;
	cvta.to.global.u64 	%rd3, %rd1;
	cvta.to.global.u64 	%rd4, %rd2;
	mul.wide.s32 	%rd5, %r1, 4;
	add.s64 	%rd6, %rd3, %rd5;
	ld.global.nc.f32 	%f3, [%rd6];
	cvt.rn.f32.s32 	%f4, %r1;
	fma.rn.f32 	%f5, %f1, %f4, %f2;
	sub.f32 	%f6, %f3, %f5;
	add.s64 	%rd7, %rd4, %rd5;
	st.global.f32 	[%rd7], %f6;
$L__BB20_2:
	ret;

}
	// .globl	_ZN17signal_processing7kernels19detect_peaks_kernelEPKfPiPfS3_if
.visible .entry _ZN17signal_processing7kernels19detect_peaks_kernelEPKfPiPfS3_if(
	.param .u64 .ptr .align 1 _ZN17signal_processing7kernels19detect_peaks_kernelEPKfPiPfS3_if_param_0,
	.param .u64 .ptr .align 1 _ZN17signal_processing7kernels19detect_peaks_kernelEPKfPiPfS3_if_param_1,
	.param .u64 .ptr .align 1 _ZN17signal_processing7kernels19detect_peaks_kernelEPKfPiPfS3_if_param_2,
	.param .u64 .ptr .align 1 _ZN17signal_processing7kernels19detect_peaks_kernelEPKfPiPfS3_if_param_3,
	.param .u32 _ZN17signal_processing7kernels19detect_peaks_kernelEPKfPiPfS3_if_param_4,
	.param .f32 _ZN17signal_processing7kernels19detect_peaks_kernelEPKfPiPfS3_if_param_5
)
{
	.reg .pred 	%p<8>;
	.reg .b32 	%r<11>;
	.reg .b32 	%f<5>;
	.reg .b64 	%rd<16>;

	ld.param.u64 	%rd2, [_ZN17signal_processing7kernels19detect_peaks_kernelEPKfPiPfS3_if_param_0];
	ld.param.u64 	%rd3, [_ZN17signal_processing7kernels19detect_peaks_kernelEPKfPiPfS3_if_param_1];
	ld.param.u64 	%rd4, [_ZN17signal_processing7kernels19detect_peaks_kernelEPKfPiPfS3_if_param_2];
	ld.param.u64 	%rd5, [_ZN17signal_processing7kernels19detect_peaks_kernelEPKfPiPfS3_if_param_3];
	ld.param.u32 	%r2, [_ZN17signal_processing7kernels19detect_peaks_kernelEPKfPiPfS3_if_param_4];
	ld.param.f32 	%f2, [_ZN17signal_processing7kernels19detect_peaks_kernelEPKfPiPfS3_if_param_5];
	mov.u32 	%r4, %ctaid.x;
	mov.u32 	%r5, %ntid.x;
	mov.u32 	%r6, %tid.x;
	mad.lo.s32 	%r7, %r4, %r5, %r6;
	setp.lt.s32 	%p1, %r7, 1;
	add.s32 	%r8, %r2, -1;
	setp.ge.s32 	%p2, %r7, %r8;
	or.pred  	%p3, %p1, %p2;
	@%p3 bra 	$L__BB21_4;
	cvta.to.global.u64 	%rd6, %rd2;
	mul.wide.u32 	%rd7, %r7, 4;
	add.s64 	%rd1, %rd6, %rd7;
	ld.global.nc.f32 	%f1, [%rd1];
	add.s32 	%r9, %r7, -1;
	mul.wide.u32 	%rd8, %r9, 4;
	add.s64 	%rd9, %rd6, %rd8;
	ld.global.nc.f32 	%f3, [%rd9];
	setp.leu.f32 	%p4, %f1, %f3;
	@%p4 bra 	$L__BB21_4;
	ld.global.nc.f32 	%f4, [%rd1+4];
	setp.leu.f32 	%p5, %f1, %f4;
	setp.ltu.f32 	%p6, %f1, %f2;
	or.pred  	%p7, %p6, %p5;
	@%p7 bra 	$L__BB21_4;
	cvta.to.global.u64 	%rd10, %rd5;
	atom.global.add.u32 	%r10, [%rd10], 1;
	cvta.to.global.u64 	%rd11, %rd3;
	mul.wide.s32 	%rd12, %r10, 4;
	add.s64 	%rd13, %rd11, %rd12;
	st.global.u32 	[%rd13], %r7;
	cvta.to.global.u64 	%rd14, %rd4;
	add.s64 	%rd15, %rd14, %rd12;
	st.global.f32 	[%rd15], %f1;
$L__BB21_4:
	ret;

}
	// .globl	_ZN17signal_processing7kernels21find_harmonics_kernelEPiPKfiiii
.visible .entry _ZN17signal_processing7kernels21find_harmonics_kernelEPiPKfiiii(
	.param .u64 .ptr .align 1 _ZN17signal_processing7kernels21find_harmonics_kernelEPiPKfiiii_param_0,
	.param .u64 .ptr .align 1 _ZN17signal_processing7kernels21find_harmonics_kernelEPiPKfiiii_param_1,
	.param .u32 _ZN17signal_processing7kernels21find_harmonics_kernelEPiPKfiiii_param_2,
	.param .u32 _ZN17signal_processing7kernels21find_harmonics_kernelEPiPKfiiii_param_3,
	.param .u32 _ZN17signal_processing7kernels21find_harmonics_kernelEPiPKfiiii_param_4,
	.param .u32 _ZN17signal_processing7kernels21find_harmonics_kernelEPiPKfiiii_param_5
)
{
	.reg .pred 	%p<27>;
	.reg .b16 	%rs<3>;
	.reg .b32 	%r<53>;
	.reg .b32 	%f<21>;
	.reg .b64 	%rd<21>;

	ld.param.u64 	%rd3, [_ZN17signal_processing7kernels21find_harmonics_kernelEPiPKfiiii_param_0];
	ld.param.u64 	%rd4, [_ZN17signal_processing7kernels21find_harmonics_kernelEPiPKfiiii_param_1];
	ld.param.u32 	%r28, [_ZN17signal_processing7kernels21find_harmonics_kernelEPiPKfiiii_param_2];
	ld.param.u32 	%r29, [_ZN17signal_processing7kernels21find_harmonics_kernelEPiPKfiiii_param_3];
	ld.param.u32 	%r31, [_ZN17signal_processing7kernels21find_harmonics_kernelEPiPKfiiii_param_4];
	ld.param.u32 	%r30, [_ZN17signal_processing7kernels21find_harmonics_kernelEPiPKfiiii_param_5];
	cvta.to.global.u64 	%rd1, %rd4;
	cvta.to.global.u64 	%rd2, %rd3;
	mov.u32 	%r32, %ctaid.x;
	mov.u32 	%r33, %ntid.x;
	mov.u32 	%r34, %tid.x;
	mad.lo.s32 	%r1, %r32, %r33, %r34;
	setp.ge.s32 	%p1, %r1, %r31;
	@%p1 bra 	$L__BB22_25;
	add.s32 	%r35, %r1, 2;
	mul.lo.s32 	%r49, %r29, %r35;
	sub.s32 	%r36, %r28, %r30;
	setp.ge.s32 	%p2, %r49, %r36;
	@%p2 bra 	$L__BB22_24;
	setp.lt.s32 	%p3, %r30, 0;
	@%p3 bra 	$L__BB22_23;
	mul.wide.s32 	%rd7, %r49, 4;
	add.s64 	%rd8, %rd1, %rd7;
	ld.global.nc.f32 	%f18, [%rd8];
	sub.s32 	%r42, %r49, %r30;
	shl.b32 	%r38, %r30, 1;
	neg.s32 	%r46, %r38;
	cvt.u16.u32 	%rs1, %r30;
	and.b16  	%rs2, %rs1, 1;
	mul.wide.u16 	%r39, %rs2, 2;
	neg.s32 	%r40, %r39;
$L__BB22_4:
	.pragma "nounroll";
	mov.u32 	%r8, %r42;
	add.s32 	%r42, %r8, 1;
	setp.lt.s32 	%p4, %r8, 1;
	setp.ge.s32 	%p5, %r8, %r28;
	or.pred  	%p6, %p4, %p5;
	@%p6 bra 	$L__BB22_7;
	mul.wide.u32 	%rd9, %r8, 4;
	add.s64 	%rd10, %rd1, %rd9;
	ld.global.nc.f32 	%f3, [%rd10];
	setp.leu.f32 	%p7, %f3, %f18;
	@%p7 bra 	$L__BB22_7;
	mov.u32 	%r49, %r8;
	mov.f32 	%f18, %f3;
$L__BB22_7:
	add.s32 	%r46, %r46, 1;
	add.s32 	%r40, %r40, 1;
	setp.ne.s32 	%p8, %r40, 1;
	@%p8 bra 	$L__BB22_4;
	setp.lt.u32 	%p9, %r30, 2;
	@%p9 bra 	$L__BB22_23;
	add.s32 	%r45, %r42, 1;
$L__BB22_10:
	add.s32 	%r18, %r45, -1;
	setp.lt.s32 	%p10, %r18, 1;
	setp.ge.s32 	%p11, %r18, %r28;
	or.pred  	%p12, %p10, %p11;
	@%p12 bra 	$L__BB22_13;
	mul.wide.u32 	%rd11, %r18, 4;
	add.s64 	%rd12, %rd1, %rd11;
	ld.global.nc.f32 	%f6, [%rd12];
	setp.leu.f32 	%p13, %f6, %f18;
	@%p13 bra 	$L__BB22_13;
	mov.u32 	%r49, %r18;
	mov.f32 	%f18, %f6;
$L__BB22_13:
	add.s32 	%r20, %r45, 2;
	setp.gt.u32 	%p14, %r18, 2147483646;
	setp.ge.s32 	%p15, %r45, %r28;
	or.pred  	%p16, %p14, %p15;
	@%p16 bra 	$L__BB22_16;
	mul.wide.u32 	%rd13, %r45, 4;
	add.s64 	%rd14, %rd1, %rd13;
	ld.global.nc.f32 	%f8, [%rd14];
	setp.leu.f32 	%p17, %f8, %f18;
	@%p17 bra 	$L__BB22_16;
	mov.u32 	%r49, %r45;
	mov.f32 	%f18, %f8;
$L__BB22_16:
	add.s32 	%r22, %r45, 1;
	setp.lt.s32 	%p18, %r22, 1;
	setp.ge.s32 	%p19, %r22, %r28;
	or.pred  	%p20, %p18, %p19;
	@%p20 bra 	$L__BB22_19;
	mul.wide.u32 	%rd15, %r22, 4;
	add.s64 	%rd16, %rd1, %rd15;
	ld.global.nc.f32 	%f10, [%rd16];
	setp.leu.f32 	%p21, %f10, %f18;
	@%p21 bra 	$L__BB22_19;
	mov.u32 	%r49, %r22;
	mov.f32 	%f18, %f10;
$L__BB22_19:
	setp.lt.s32 	%p22, %r20, 1;
	setp.ge.s32 	%p23, %r20, %r28;
	or.pred  	%p24, %p22, %p23;
	@%p24 bra 	$L__BB22_22;
	mul.wide.u32 	%rd17, %r20, 4;
	add.s64 	%rd18, %rd1, %rd17;
	ld.global.nc.f32 	%f12, [%rd18];
	setp.leu.f32 	%p25, %f12, %f18;
	@%p25 bra 	$L__BB22_22;
	mov.u32 	%r49, %r20;
	mov.f32 	%f18, %f12;
$L__BB22_22:
	add.s32 	%r46, %r46, 4;
	add.s32 	%r45, %r45, 4;
	setp.ne.s32 	%p26, %r46, 1;
	@%p26 bra 	$L__BB22_10;
$L__BB22_23:
	mul.wide.s32 	%rd19, %r1, 4;
	add.s64 	%rd20, %rd2, %rd19;
	st.global.u32 	[%rd20], %r49;
	bra.uni 	$L__BB22_25;
$L__BB22_24:
	mul.wide.s32 	%rd5, %r1, 4;
	add.s64 	%rd6, %rd2, %rd5;
	mov.b32 	%r37, -1;
	st.global.u32 	[%rd6], %r37;
$L__BB22_25:
	ret;

}
	// .globl	_ZN17signal_processing7kernels34compute_harmonic_distortion_kernelEPfPKfPKiii
.visible .entry _ZN17signal_processing7kernels34compute_harmonic_distortion_kernelEPfPKfPKiii(
	.param .u64 .ptr .align 1 _ZN17signal_processing7kernels34compute_harmonic_distortion_kernelEPfPKfPKiii_param_0,
	.param .u64 .ptr .align 1 _ZN17signal_processing7kernels34compute_harmonic_distortion_kernelEPfPKfPKiii_param_1,
	.param .u64 .ptr .align 1 _ZN17signal_processing7kernels34compute_harmonic_distortion_kernelEPfPKfPKiii_param_2,
	.param .u32 _ZN17signal_processing7kernels34compute_harmonic_distortion_kernelEPfPKfPKiii_param_3,
	.param .u32 _ZN17signal_processing7kernels34compute_harmonic_distortion_kernelEPfPKfPKiii_param_4
)
{
	.reg .pred 	%p<3>;
	.reg .b32 	%r<9>;
	.reg .b32 	%f<5>;
	.reg .b64 	%rd<17>;

	ld.param.u64 	%rd4, [_ZN17signal_processing7kernels34compute_harmonic_distortion_kernelEPfPKfPKiii_param_0];
	ld.param.u64 	%rd2, [_ZN17signal_processing7kernels34compute_harmonic_distortion_kernelEPfPKfPKiii_param_1];
	ld.param.u64 	%rd3, [_ZN17signal_processing7kernels34compute_harmonic_distortion_kernelEPfPKfPKiii_param_2];
	ld.param.u32 	%r3, [_ZN17signal_processing7kernels34compute_harmonic_distortion_kernelEPfPKfPKiii_param_3];
	ld.param.u32 	%r4, [_ZN17signal_processing7kernels34compute_harmonic_distortion_kernelEPfPKfPKiii_param_4];
	cvta.to.global.u64 	%rd1, %rd4;
	mov.u32 	%r5, %ctaid.x;
	mov.u32 	%r6, %ntid.x;
	mov.u32 	%r7, %tid.x;
	mad.lo.s32 	%r1, %r5, %r6, %r7;
	setp.ge.s32 	%p1, %r1, %r4;
	@%p1 bra 	$L__BB23_4;
	cvta.to.global.u64 	%rd5, %rd3;
	mul.wide.s32 	%rd6, %r1, 4;
	add.s64 	%rd7, %rd5, %rd6;
	ld.global.nc.u32 	%r2, [%rd7];
	setp.lt.s32 	%p2, %r2, 1;
	@%p2 bra 	$L__BB23_3;
	cvta.to.global.u64 	%rd10, %rd2;
	mul.wide.s32 	%rd11, %r3, 4;
	add.s64 	%rd12, %rd10, %rd11;
	ld.global.nc.f32 	%f1, [%rd12];
	mul.wide.u32 	%rd13, %r2, 4;
	add.s64 	%rd14, %rd10, %rd13;
	ld.global.nc.f32 	%f2, [%rd14];
	div.rn.f32 	%f3, %f2, %f1;
	sqrt.rn.f32 	%f4, %f3;
	add.s64 	%rd16, %rd1, %rd6;
	st.global.f32 	[%rd16], %f4;
	bra.uni 	$L__BB23_4;
$L__BB23_3:
	add.s64 	%rd9, %rd1, %rd6;
	mov.b32 	%r8, 0;
	st.global.u32 	[%rd9], %r8;
$L__BB23_4:
	ret;

}
	// .globl	_ZN17signal_processing7kernels26compute_spectrogram_kernelEPK6float2Pfiifb
.visible .entry _ZN17signal_processing7kernels26compute_spectrogram_kernelEPK6float2Pfiifb(
	.param .u64 .ptr .align 1 _ZN17signal_processing7kernels26compute_spectrogram_kernelEPK6float2Pfiifb_param_0,
	.param .u64 .ptr .align 1 _ZN17signal_processing7kernels26compute_spectrogram_kernelEPK6float2Pfiifb_param_1,
	.param .u32 _ZN17signal_processing7kernels26compute_spectrogram_kernelEPK6float2Pfiifb_param_2,
	.param .u32 _ZN17signal_processing7kernels26compute_spectrogram_kernelEPK6float2Pfiifb_param_3,
	.param .f32 _ZN17signal_processing7kernels26compute_spectrogram_kernelEPK6float2Pfiifb_param_4,
	.param .u8 _ZN17signal_processing7kernels26compute_spectrogram_kernelEPK6float2Pfiifb_param_5
)
{
	.reg .pred 	%p<11>;
	.reg .b16 	%rs<2>;
	.reg .b32 	%r<12>;
	.reg .b32 	%f<9>;
	.reg .b64 	%rd<9>;

	ld.param.u64 	%rd1, [_ZN17signal_processing7kernels26compute_spectrogram_kernelEPK6float2Pfiifb_param_0];
	ld.param.u64 	%rd2, [_ZN17signal_processing7kernels26compute_spectrogram_kernelEPK6float2Pfiifb_param_1];
	ld.param.u32 	%r5, [_ZN17signal_processing7kernels26compute_spectrogram_kernelEPK6float2Pfiifb_param_2];
	ld.param.u32 	%r6, [_ZN17signal_processing7kernels26compute_spectrogram_kernelEPK6float2Pfiifb_param_3];
	ld.param.f32 	%f2, [_ZN17signal_processing7kernels26compute_spectrogram_kernelEPK6float2Pfiifb_param_4];
	ld.param.s8 	%rs1, [_ZN17signal_processing7kernels26compute_spectrogram_kernelEPK6float2Pfiifb_param_5];
	mov.u32 	%r1, %ctaid.x;
	mov.u32 	%r7, %tid.x;
	mov.u32 	%r8, %ctaid.y;
	mov.u32 	%r9, %ntid.x;
	mad.lo.s32 	%r10, %r8, %r9, %r7;
	setp.ge.s32 	%p3, %r1, %r5;
	setp.ge.s32 	%p4, %r10, %r6;
	or.pred  	%p5, %p3, %p4;
	@%p5 bra 	$L__BB24_4;
	cvta.to.global.u64 	%rd3, %rd1;
	mad.lo.s32 	%r3, %r6, %r1, %r10;
	mul.wide.u32 	%rd4, %r3, 8;
	add.s64 	%rd5, %rd3, %rd4;
	ld.global.nc.v2.f32 	{%f3, %f4}, [%rd5];
	mul.f32 	%f5, %f4, %f4;
	fma.rn.f32 	%f6, %f3, %f3, %f5;
	div.rn.f32 	%f1, %f6, %f2;
	setp.eq.s16 	%p7, %rs1, 0;
	mov.pred 	%p10, 0;
	@%p7 bra 	$L__BB24_3;
	setp.eq.s32 	%p8, %r10, 0;
	add.s32 	%r11, %r6, -1;
	setp.eq.s32 	%p9, %r10, %r11;
	or.pred  	%p10, %p8, %p9;
$L__BB24_3:
	mul.f32 	%f7, %f1, 0f3F000000;
	selp.f32 	%f8, %f7, %f1, %p10;
	cvta.to.global.u64 	%rd6, %rd2;
	mul.wide.u32 	%rd7, %r3, 4;
	add.s64 	%rd8, %rd6, %rd7;
	st.global.f32 	[%rd8], %f8;
$L__BB24_4:
	ret;

}
	// .globl	_ZN17signal_processing7kernels28log_scale_spectrogram_kernelEPfiif
.visible .entry _ZN17signal_processing7kernels28log_scale_spectrogram_kernelEPfiif(
	.param .u64 .ptr .align 1 _ZN17signal_processing7kernels28log_scale_spectrogram_kernelEPfiif_param_0,
	.param .u32 _ZN17signal_processing7kernels28log_scale_spectrogram_kernelEPfiif_param_1,
	.param .u32 _ZN17signal_processing7kernels28log_scale_spectrogram_kernelEPfiif_param_2,
	.param .f32 _ZN17signal_processing7kernels28log_scale_spectrogram_kernelEPfiif_param_3
)
{
	.reg .pred 	%p<8>;
	.reg .b32 	%r<15>;
	.reg .b32 	%f<29>;
	.reg .b64 	%rd<5>;

	ld.param.u64 	%rd2, [_ZN17signal_processing7kernels28log_scale_spectrogram_kernelEPfiif_param_0];
	ld.param.u32 	%r4, [_ZN17signal_processing7kernels28log_scale_spectrogram_kernelEPfiif_param_1];
	ld.param.u32 	%r5, [_ZN17signal_processing7kernels28log_scale_spectrogram_kernelEPfiif_param_2];
	ld.param.f32 	%f4, [_ZN17signal_processing7kernels28log_scale_spectrogram_kernelEPfiif_param_3];
	mov.u32 	%r1, %ctaid.x;
	mov.u32 	%r6, %tid.x;
	mov.u32 	%r7, %ctaid.y;
	mov.u32 	%r8, %ntid.x;
	mad.lo.s32 	%r9, %r7, %r8, %r6;
	setp.ge.s32 	%p1, %r1, %r4;
	setp.ge.s32 	%p2, %r9, %r5;
	or.pred  	%p3, %p1, %p2;
	@%p3 bra 	$L__BB25_4;
	cvta.to.global.u64 	%rd3, %rd2;
	mad.lo.s32 	%r10, %r5, %r1, %r9;
	mul.wide.u32 	%rd4, %r10, 4;
	add.s64 	%rd1, %rd3, %rd4;
	ld.global.f32 	%f1, [%rd1];
	setp.leu.f32 	%p4, %f1, %f4;
	mov.f32 	%f28, 0fC2C80000;
	@%p4 bra 	$L__BB25_3;
	setp.lt.f32 	%p5, %f1, 0f00800000;
	mul.f32 	%f6, %f1, 0f4B000000;
	selp.f32 	%f7, %f6, %f1, %p5;
	selp.f32 	%f8, 0fC1B80000, 0f00000000, %p5;
	mov.b32 	%r11, %f7;
	add.s32 	%r12, %r11, -1059760811;
	and.b32  	%r13, %r12, -8388608;
	sub.s32 	%r14, %r11, %r13;
	mov.b32 	%f9, %r14;
	cvt.rn.f32.s32 	%f10, %r13;
	fma.rn.f32 	%f11, %f10, 0f34000000, %f8;
	add.f32 	%f12, %f9, 0fBF800000;
	fma.rn.f32 	%f13, %f12, 0fBE055027, 0f3E1039F6;
	fma.rn.f32 	%f14, %f13, %f12, 0fBDF8CDCC;
	fma.rn.f32 	%f15, %f14, %f12, 0f3E0F2955;
	fma.rn.f32 	%f16, %f15, %f12, 0fBE2AD8B9;
	fma.rn.f32 	%f17, %f16, %f12, 0f3E4CED0B;
	fma.rn.f32 	%f18, %f17, %f12, 0fBE7FFF22;
	fma.rn.f32 	%f19, %f18, %f12, 0f3EAAAA78;
	fma.rn.f32 	%f20, %f19, %f12, 0fBF000000;
	mul.f32 	%f21, %f12, %f20;
	fma.rn.f32 	%f22, %f21, %f12, %f12;
	fma.rn.f32 	%f23, %f11, 0f3F317218, %f22;
	setp.gt.u32 	%p6, %r11, 2139095039;
	fma.rn.f32 	%f24, %f7, 0f7F800000, 0f7F800000;
	selp.f32 	%f25, %f24, %f23, %p6;
	setp.eq.f32 	%p7, %f7, 0f00000000;
	mul.f32 	%f26, %f25, 0f3EDE5BD9;
	mul.f32 	%f27, %f26, 0f41200000;
	selp.f32 	%f28, 0fFF800000, %f27, %p7;
$L__BB25_3:
	st.global.f32 	[%rd1], %f28;
$L__BB25_4:
	ret;

}
	// .globl	_ZN17signal_processing7kernels23prepare_segments_kernelEPKfPfS2_iiii
.visible .entry _ZN17signal_processing7kernels23prepare_segments_kernelEPKfPfS2_iiii(
	.param .u64 .ptr .align 1 _ZN17signal_processing7kernels23prepare_segments_kernelEPKfPfS2_iiii_param_0,
	.param .u64 .ptr .align 1 _ZN17signal_processing7kernels23prepare_segments_kernelEPKfPfS2_iiii_param_1,
	.param .u64 .ptr .align 1 _ZN17signal_processing7kernels23prepare_segments_kernelEPKfPfS2_iiii_param_2,
	.param .u32 _ZN17signal_processing7kernels23prepare_segments_kernelEPKfPfS2_iiii_param_3,
	.param .u32 _ZN17signal_processing7kernels23prepare_segments_kernelEPKfPfS2_iiii_param_4,
	.param .u32 _ZN17signal_processing7kernels23prepare_segments_kernelEPKfPfS2_iiii_param_5,
	.param .u32 _ZN17signal_processing7kernels23prepare_segments_kernelEPKfPfS2_iiii_param_6
)
{
	.reg .pred 	%p<5>;
	.reg .b32 	%r<9>;
	.reg .b32 	%f<7>;
	.reg .b64 	%rd<13>;

	ld.param.u64 	%rd1, [_ZN17signal_processing7kernels23prepare_segments_kernelEPKfPfS2_iiii_param_0];
	ld.param.u64 	%rd2, [_ZN17signal_processing7kernels23prepare_segments_kernelEPKfPfS2_iiii_param_1];
	ld.param.u64 	%rd3, [_ZN17signal_processing7kernels23prepare_segments_kernelEPKfPfS2_iiii_param_2];
	ld.param.u32 	%r4, [_ZN17signal_processing7kernels23prepare_segments_kernelEPKfPfS2_iiii_param_3];
	ld.param.u32 	%r5, [_ZN17signal_processing7kernels23prepare_segments_kernelEPKfPfS2_iiii_param_4];
	ld.param.u32 	%r6, [_ZN17signal_processing7kernels23prepare_segments_kernelEPKfPfS2_iiii_param_5];
	ld.param.u32 	%r7, [_ZN17signal_processing7kernels23prepare_segments_kernelEPKfPfS2_iiii_param_6];
	mov.u32 	%r1, %ctaid.x;
	mov.u32 	%r2, %tid.x;
	setp.ge.s32 	%p1, %r1, %r7;
	setp.ge.s32 	%p2, %r2, %r5;
	or.pred  	%p3, %p2, %p1;
	@%p3 bra 	$L__BB26_4;
	mad.lo.s32 	%r3, %r6, %r1, %r2;
	setp.ge.s32 	%p4, %r3, %r4;
	mov.f32 	%f6, 0f00000000;
	@%p4 bra 	$L__BB26_3;
	cvta.to.global.u64 	%rd4, %rd1;
	mul.wide.s32 	%rd5, %r3, 4;
	add.s64 	%rd6, %rd4, %rd5;
	ld.global.nc.f32 	%f6, [%rd6];
$L__BB26_3:
	cvta.to.global.u64 	%rd7, %rd3;
	mul.wide.u32 	%rd8, %r2, 4;
	add.s64 	%rd9, %rd7, %rd8;
	ld.global.nc.f32 	%f4, [%rd9];
	mul.f32 	%f5, %f6, %f4;
	mad.lo.s32 	%r8, %r5, %r1, %r2;
	cvta.to.global.u64 	%rd10, %rd2;
	mul.wide.u32 	%rd11, %r8, 4;
	add.s64 	%rd12, %rd10, %rd11;
	st.global.f32 	[%rd12], %f5;
$L__BB26_4:
	ret;

}
	// .globl	_ZN17signal_processing7kernels19row_wise_fft_kernelEPK6float2PS1_ii
.visible .entry _ZN17signal_processing7kernels19row_wise_fft_kernelEPK6float2PS1_ii(
	.param .u64 .ptr .align 1 _ZN17signal_processing7kernels19row_wise_fft_kernelEPK6float2PS1_ii_param_0,
	.param .u64 .ptr .align 1 _ZN17signal_processing7kernels19row_wise_fft_kernelEPK6float2PS1_ii_param_1,
	.param .u32 _ZN17signal_processing7kernels19row_wise_fft_kernelEPK6float2PS1_ii_param_2,
	.param .u32 _ZN17signal_processing7kernels19row_wise_fft_kernelEPK6float2PS1_ii_param_3
)
{
	.local .align 4 .b8 	__local_depot27[28];
	.reg .b64 	%SP;
	.reg .b64 	%SPL;
	.reg .pred 	%p<21>;
	.reg .b32 	%r<94>;
	.reg .b32 	%f<67>;
	.reg .b64 	%rd<52>;
	.reg .b64 	%fd<5>;

	mov.u64 	%SPL, __local_depot27;
	ld.param.u64 	%rd15, [_ZN17signal_processing7kernels19row_wise_fft_kernelEPK6float2PS1_ii_param_0];
	ld.param.u32 	%r34, [_ZN17signal_processing7kernels19row_wise_fft_kernelEPK6float2PS1_ii_param_2];
	ld.param.u32 	%r33, [_ZN17signal_processing7kernels19row_wise_fft_kernelEPK6float2PS1_ii_param_3];
	add.u64 	%rd1, %SPL, 0;
	add.u64 	%rd2, %SPL, 0;
	mov.u32 	%r35, %ctaid.x;
	mov.u32 	%r36, %ntid.y;
	mov.u32 	%r37, %tid.y;
	mad.lo.s32 	%r1, %r35, %r36, %r37;
	setp.ge.s32 	%p1, %r1, %r34;
	@%p1 bra 	$L__BB27_22;
	mul.lo.s32 	%r38, %r33, %r1;
	cvt.s64.s32 	%rd3, %r38;
	setp.lt.s32 	%p2, %r33, 1;
	@%p2 bra 	$L__BB27_22;
	cvt.rn.f32.u32 	%f1, %r33;
	cvta.to.global.u64 	%rd4, %rd15;
	mov.b32 	%r84, 0;
	mov.u64 	%rd29, __cudart_i2opi_f;
$L__BB27_3:
	cvt.rn.f32.u32 	%f18, %r84;
	mul.f32 	%f2, %f18, 0fC0C90FDB;
	mov.f32 	%f63, 0f00000000;
	mov.b32 	%r85, 0;
	mov.f32 	%f64, %f63;
$L__BB27_4:
	cvt.rn.f32.u32 	%f19, %r85;
	mul.f32 	%f20, %f2, %f19;
	div.rn.f32 	%f5, %f20, %f1;
	mul.f32 	%f21, %f5, 0f3F22F983;
	cvt.rni.s32.f32 	%r93, %f21;
	cvt.rn.f32.s32 	%f22, %r93;
	fma.rn.f32 	%f23, %f22, 0fBFC90FDA, %f5;
	fma.rn.f32 	%f24, %f22, 0fB3A22168, %f23;
	fma.rn.f32 	%f66, %f22, 0fA7C234C5, %f24;
	abs.f32 	%f7, %f5;
	setp.ltu.f32 	%p3, %f7, 0f47CE4780;
	mov.u32 	%r89, %r93;
	mov.f32 	%f65, %f66;
	@%p3 bra 	$L__BB27_12;
	setp.neu.f32 	%p4, %f7, 0f7F800000;
	@%p4 bra 	$L__BB27_7;
	mov.f32 	%f27, 0f00000000;
	mul.rn.f32 	%f65, %f5, %f27;
	mov.b32 	%r89, 0;
	bra.uni 	$L__BB27_12;
$L__BB27_7:
	mov.b32 	%r5, %f5;
	shl.b32 	%r42, %r5, 8;
	or.b32  	%r6, %r42, -2147483648;
	mov.b64 	%rd50, 0;
	mov.b32 	%r86, 0;
	mov.u64 	%rd48, __cudart_i2opi_f;
	mov.u64 	%rd49, %rd2;
$L__BB27_8:
	.pragma "nounroll";
	ld.global.nc.u32 	%r43, [%rd48];
	mad.wide.u32 	%rd21, %r43, %r6, %rd50;
	shr.u64 	%rd50, %rd21, 32;
	st.local.u32 	[%rd49], %rd21;
	add.s32 	%r86, %r86, 1;
	add.s64 	%rd49, %rd49, 4;
	add.s64 	%rd48, %rd48, 4;
	setp.ne.s32 	%p5, %r86, 6;
	@%p5 bra 	$L__BB27_8;
	shr.u32 	%r44, %r5, 23;
	st.local.u32 	[%rd2+24], %rd50;
	and.b32  	%r9, %r44, 31;
	and.b32  	%r45, %r44, 224;
	add.s32 	%r46, %r45, -128;
	shr.u32 	%r47, %r46, 5;
	mul.wide.u32 	%rd22, %r47, 4;
	sub.s64 	%rd11, %rd2, %rd22;
	ld.local.u32 	%r87, [%rd11+24];
	ld.local.u32 	%r88, [%rd11+20];
	setp.eq.s32 	%p6, %r9, 0;
	@%p6 bra 	$L__BB27_11;
	shf.l.wrap.b32 	%r87, %r88, %r87, %r9;
	ld.local.u32 	%r48, [%rd11+16];
	shf.l.wrap.b32 	%r88, %r48, %r88, %r9;
$L__BB27_11:
	shr.u32 	%r49, %r87, 30;
	shf.l.wrap.b32 	%r50, %r88, %r87, 2;
	shl.b32 	%r51, %r88, 2;
	shr.u32 	%r52, %r50, 31;
	add.s32 	%r53, %r52, %r49;
	neg.s32 	%r54, %r53;
	setp.lt.s32 	%p7, %r5, 0;
	selp.b32 	%r89, %r54, %r53, %p7;
	xor.b32  	%r55, %r50, %r5;
	shr.s32 	%r56, %r50, 31;
	xor.b32  	%r57, %r56, %r50;
	xor.b32  	%r58, %r56, %r51;
	cvt.u64.u32 	%rd23, %r57;
	shl.b64 	%rd24, %rd23, 32;
	cvt.u64.u32 	%rd25, %r58;
	or.b64  	%rd26, %rd24, %rd25;
	cvt.rn.f64.s64 	%fd1, %rd26;
	mul.f64 	%fd2, %fd1, 0d3BF921FB54442D19;
	cvt.rn.f32.f64 	%f25, %fd2;
	neg.f32 	%f26, %f25;
	setp.lt.s32 	%p8, %r55, 0;
	selp.f32 	%f65, %f26, %f25, %p8;
$L__BB27_12:
	setp.ltu.f32 	%p9, %f7, 0f47CE4780;
	add.s32 	%r60, %r89, 1;
	mul.rn.f32 	%f28, %f65, %f65;
	and.b32  	%r61, %r89, 1;
	setp.eq.b32 	%p10, %r61, 1;
	selp.f32 	%f29, %f65, 0f3F800000, %p10;
	fma.rn.f32 	%f30, %f28, %f29, 0f00000000;
	fma.rn.f32 	%f31, %f28, 0f37CBAC00, 0fBAB607ED;
	selp.f32 	%f32, 0fB94D4153, %f31, %p10;
	selp.f32 	%f33, 0f3C0885E4, 0f3D2AAABB, %p10;
	fma.rn.f32 	%f34, %f32, %f28, %f33;
	selp.f32 	%f35, 0fBE2AAAA8, 0fBEFFFFFF, %p10;
	fma.rn.f32 	%f36, %f34, %f28, %f35;
	fma.rn.f32 	%f37, %f36, %f30, %f29;
	and.b32  	%r62, %r60, 2;
	setp.eq.s32 	%p11, %r62, 0;
	mov.f32 	%f38, 0f00000000;
	sub.f32 	%f39, %f38, %f37;
	selp.f32 	%f11, %f37, %f39, %p11;
	@%p9 bra 	$L__BB27_20;
	setp.neu.f32 	%p12, %f7, 0f7F800000;
	@%p12 bra 	$L__BB27_15;
	mov.f32 	%f42, 0f00000000;
	mul.rn.f32 	%f66, %f5, %f42;
	mov.b32 	%r93, 0;
	bra.uni 	$L__BB27_20;
$L__BB27_15:
	mov.b32 	%r18, %f5;
	shl.b32 	%r64, %r18, 8;
	or.b32  	%r19, %r64, -2147483648;
	mov.b64 	%rd51, 0;
	mov.b32 	%r90, 0;
$L__BB27_16:
	.pragma "nounroll";
	mul.wide.u32 	%rd28, %r90, 4;
	add.s64 	%rd30, %rd29, %rd28;
	ld.global.nc.u32 	%r65, [%rd30];
	mad.wide.u32 	%rd31, %r65, %r19, %rd51;
	shr.u64 	%rd51, %rd31, 32;
	add.s64 	%rd32, %rd1, %rd28;
	st.local.u32 	[%rd32], %rd31;
	add.s32 	%r90, %r90, 1;
	setp.ne.s32 	%p13, %r90, 6;
	@%p13 bra 	$L__BB27_16;
	shr.u32 	%r66, %r18, 23;
	st.local.u32 	[%rd1+24], %rd51;
	and.b32  	%r22, %r66, 31;
	and.b32  	%r67, %r66, 224;
	add.s32 	%r68, %r67, -128;
	shr.u32 	%r69, %r68, 5;
	mul.wide.u32 	%rd33, %r69, 4;
	sub.s64 	%rd14, %rd1, %rd33;
	ld.local.u32 	%r91, [%rd14+24];
	ld.local.u32 	%r92, [%rd14+20];
	setp.eq.s32 	%p14, %r22, 0;
	@%p14 bra 	$L__BB27_19;
	shf.l.wrap.b32 	%r91, %r92, %r91, %r22;
	ld.local.u32 	%r70, [%rd14+16];
	shf.l.wrap.b32 	%r92, %r70, %r92, %r22;
$L__BB27_19:
	shr.u32 	%r71, %r91, 30;
	shf.l.wrap.b32 	%r72, %r92, %r91, 2;
	shl.b32 	%r73, %r92, 2;
	shr.u32 	%r74, %r72, 31;
	add.s32 	%r75, %r74, %r71;
	neg.s32 	%r76, %r75;
	setp.lt.s32 	%p15, %r18, 0;
	selp.b32 	%r93, %r76, %r75, %p15;
	xor.b32  	%r77, %r72, %r18;
	shr.s32 	%r78, %r72, 31;
	xor.b32  	%r79, %r78, %r72;
	xor.b32  	%r80, %r78, %r73;
	cvt.u64.u32 	%rd34, %r79;
	shl.b64 	%rd35, %rd34, 32;
	cvt.u64.u32 	%rd36, %r80;
	or.b64  	%rd37, %rd35, %rd36;
	cvt.rn.f64.s64 	%fd3, %rd37;
	mul.f64 	%fd4, %fd3, 0d3BF921FB54442D19;
	cvt.rn.f32.f64 	%f40, %fd4;
	neg.f32 	%f41, %f40;
	setp.lt.s32 	%p16, %r77, 0;
	selp.f32 	%f66, %f41, %f40, %p16;
$L__BB27_20:
	mul.rn.f32 	%f43, %f66, %f66;
	and.b32  	%r82, %r93, 1;
	setp.eq.b32 	%p17, %r82, 1;
	selp.f32 	%f44, 0f3F800000, %f66, %p17;
	fma.rn.f32 	%f45, %f43, %f44, 0f00000000;
	fma.rn.f32 	%f46, %f43, 0f37CBAC00, 0fBAB607ED;
	selp.f32 	%f47, %f46, 0fB94D4153, %p17;
	selp.f32 	%f48, 0f3D2AAABB, 0f3C0885E4, %p17;
	fma.rn.f32 	%f49, %f47, %f43, %f48;
	selp.f32 	%f50, 0fBEFFFFFF, 0fBE2AAAA8, %p17;
	fma.rn.f32 	%f51, %f49, %f43, %f50;
	fma.rn.f32 	%f52, %f51, %f45, %f44;
	and.b32  	%r83, %r93, 2;
	setp.eq.s32 	%p18, %r83, 0;
	mov.f32 	%f53, 0f00000000;
	sub.f32 	%f54, %f53, %f52;
	selp.f32 	%f55, %f52, %f54, %p18;
	cvt.u64.u32 	%rd38, %r85;
	add.s64 	%rd39, %rd3, %rd38;
	shl.b64 	%rd40, %rd39, 3;
	add.s64 	%rd41, %rd4, %rd40;
	ld.global.nc.v2.f32 	{%f56, %f57}, [%rd41];
	mul.f32 	%f58, %f11, %f56;
	mul.f32 	%f59, %f57, %f55;
	sub.f32 	%f60, %f58, %f59;
	add.f32 	%f63, %f63, %f60;
	mul.f32 	%f61, %f56, %f55;
	fma.rn.f32 	%f62, %f11, %f57, %f61;
	add.f32 	%f64, %f64, %f62;
	add.s32 	%r85, %r85, 1;
	setp.ne.s32 	%p19, %r85, %r33;
	@%p19 bra 	$L__BB27_4;
	ld.param.u64 	%rd47, [_ZN17signal_processing7kernels19row_wise_fft_kernelEPK6float2PS1_ii_param_1];
	cvt.u64.u32 	%rd42, %r84;
	add.s64 	%rd43, %rd42, %rd3;
	cvta.to.global.u64 	%rd44, %rd47;
	shl.b64 	%rd45, %rd43, 3;
	add.s64 	%rd46, %rd44, %rd45;
	st.global.v2.f32 	[%rd46], {%f63, %f64};
	add.s32 	%r84, %r84, 1;
	setp.ne.s32 	%p20, %r84, %r33;
	@%p20 bra 	$L__BB27_3;
$L__BB27_22:
	ret;

}
	// .globl	_ZN17signal_processing7kernels22column_wise_fft_kernelEPK6float2PS1_ii
.visible .entry _ZN17signal_processing7kernels22column_wise_fft_kernelEPK6float2PS1_ii(
	.param .u64 .ptr .align 1 _ZN17signal_processing7kernels22column_wise_fft_kernelEPK6float2PS1_ii_param_0,
	.param .u64 .ptr .align 1 _ZN17signal_processing7kernels22column_wise_fft_kernelEPK6float2PS1_ii_param_1,
	.param .u32 _ZN17signal_processing7kernels22column_wise_fft_kernelEPK6float2PS1_ii_param_2,
	.param .u32 _ZN17signal_processing7kernels22column_wise_fft_kernelEPK6float2PS1_ii_param_3
)
{
	.local .align 4 .b8 	__local_depot28[28];
	.reg .b64 	%SP;
	.reg .b64 	%SPL;
	.reg .pred 	%p<22>;
	.reg .b32 	%r<95>;
	.reg .b32 	%f<67>;
	.reg .b64 	%rd<47>;
	.reg .b64 	%fd<5>;

	mov.u64 	%SPL, __local_depot28;
	ld.param.u64 	%rd14, [_ZN17signal_processing7kernels22column_wise_fft_kernelEPK6float2PS1_ii_param_0];
	ld.param.u32 	%r33, [_ZN17signal_processing7kernels22column_wise_fft_kernelEPK6float2PS1_ii_param_2];
	ld.param.u32 	%r34, [_ZN17signal_processing7kernels22column_wise_fft_kernelEPK6float2PS1_ii_param_3];
	add.u64 	%rd1, %SPL, 0;
	add.u64 	%rd2, %SPL, 0;
	mov.u32 	%r35, %ctaid.x;
	mov.u32 	%r36, %ntid.y;
	mov.u32 	%r37, %tid.y;
	mad.lo.s32 	%r1, %r35, %r36, %r37;
	setp.ge.s32 	%p1, %r1, %r34;
	setp.lt.s32 	%p2, %r33, 1;
	or.pred  	%p3, %p1, %p2;
	@%p3 bra 	$L__BB28_21;
	cvt.rn.f32.u32 	%f1, %r33;
	cvta.to.global.u64 	%rd3, %rd14;
	mov.b32 	%r85, 0;
	mov.u64 	%rd28, __cudart_i2opi_f;
$L__BB28_2:
	cvt.rn.f32.u32 	%f18, %r85;
	mul.f32 	%f2, %f18, 0fC0C90FDB;
	mov.f32 	%f63, 0f00000000;
	mov.b32 	%r86, 0;
	mov.f32 	%f64, %f63;
$L__BB28_3:
	cvt.rn.f32.u32 	%f19, %r86;
	mul.f32 	%f20, %f2, %f19;
	div.rn.f32 	%f5, %f20, %f1;
	mul.f32 	%f21, %f5, 0f3F22F983;
	cvt.rni.s32.f32 	%r94, %f21;
	cvt.rn.f32.s32 	%f22, %r94;
	fma.rn.f32 	%f23, %f22, 0fBFC90FDA, %f5;
	fma.rn.f32 	%f24, %f22, 0fB3A22168, %f23;
	fma.rn.f32 	%f66, %f22, 0fA7C234C5, %f24;
	abs.f32 	%f7, %f5;
	setp.ltu.f32 	%p4, %f7, 0f47CE4780;
	mov.u32 	%r90, %r94;
	mov.f32 	%f65, %f66;
	@%p4 bra 	$L__BB28_11;
	setp.neu.f32 	%p5, %f7, 0f7F800000;
	@%p5 bra 	$L__BB28_6;
	mov.f32 	%f27, 0f00000000;
	mul.rn.f32 	%f65, %f5, %f27;
	mov.b32 	%r90, 0;
	bra.uni 	$L__BB28_11;
$L__BB28_6:
	mov.b32 	%r5, %f5;
	shl.b32 	%r41, %r5, 8;
	or.b32  	%r6, %r41, -2147483648;
	mov.b64 	%rd45, 0;
	mov.b32 	%r87, 0;
	mov.u64 	%rd43, __cudart_i2opi_f;
	mov.u64 	%rd44, %rd2;
$L__BB28_7:
	.pragma "nounroll";
	ld.global.nc.u32 	%r42, [%rd43];
	mad.wide.u32 	%rd20, %r42, %r6, %rd45;
	shr.u64 	%rd45, %rd20, 32;
	st.local.u32 	[%rd44], %rd20;
	add.s32 	%r87, %r87, 1;
	add.s64 	%rd44, %rd44, 4;
	add.s64 	%rd43, %rd43, 4;
	setp.ne.s32 	%p6, %r87, 6;
	@%p6 bra 	$L__BB28_7;
	shr.u32 	%r43, %r5, 23;
	st.local.u32 	[%rd2+24], %rd45;
	and.b32  	%r9, %r43, 31;
	and.b32  	%r44, %r43, 224;
	add.s32 	%r45, %r44, -128;
	shr.u32 	%r46, %r45, 5;
	mul.wide.u32 	%rd21, %r46, 4;
	sub.s64 	%rd10, %rd2, %rd21;
	ld.local.u32 	%r88, [%rd10+24];
	ld.local.u32 	%r89, [%rd10+20];
	setp.eq.s32 	%p7, %r9, 0;
	@%p7 bra 	$L__BB28_10;
	shf.l.wrap.b32 	%r88, %r89, %r88, %r9;
	ld.local.u32 	%r47, [%rd10+16];
	shf.l.wrap.b32 	%r89, %r47, %r89, %r9;
$L__BB28_10:
	shr.u32 	%r48, %r88, 30;
	shf.l.wrap.b32 	%r49, %r89, %r88, 2;
	shl.b32 	%r50, %r89, 2;
	shr.u32 	%r51, %r49, 31;
	add.s32 	%r52, %r51, %r48;
	neg.s32 	%r53, %r52;
	setp.lt.s32 	%p8, %r5, 0;
	selp.b32 	%r90, %r53, %r52, %p8;
	xor.b32  	%r54, %r49, %r5;
	shr.s32 	%r55, %r49, 31;
	xor.b32  	%r56, %r55, %r49;
	xor.b32  	%r57, %r55, %r50;
	cvt.u64.u32 	%rd22, %r56;
	shl.b64 	%rd23, %rd22, 32;
	cvt.u64.u32 	%rd24, %r57;
	or.b64  	%rd25, %rd23, %rd24;
	cvt.rn.f64.s64 	%fd1, %rd25;
	mul.f64 	%fd2, %fd1, 0d3BF921FB54442D19;
	cvt.rn.f32.f64 	%f25, %fd2;
	neg.f32 	%f26, %f25;
	setp.lt.s32 	%p9, %r54, 0;
	selp.f32 	%f65, %f26, %f25, %p9;
$L__BB28_11:
	setp.ltu.f32 	%p10, %f7, 0f47CE4780;
	add.s32 	%r59, %r90, 1;
	mul.rn.f32 	%f28, %f65, %f65;
	and.b32  	%r60, %r90, 1;
	setp.eq.b32 	%p11, %r60, 1;
	selp.f32 	%f29, %f65, 0f3F800000, %p11;
	fma.rn.f32 	%f30, %f28, %f29, 0f00000000;
	fma.rn.f32 	%f31, %f28, 0f37CBAC00, 0fBAB607ED;
	selp.f32 	%f32, 0fB94D4153, %f31, %p11;
	selp.f32 	%f33, 0f3C0885E4, 0f3D2AAABB, %p11;
	fma.rn.f32 	%f34, %f32, %f28, %f33;
	selp.f32 	%f35, 0fBE2AAAA8, 0fBEFFFFFF, %p11;
	fma.rn.f32 	%f36, %f34, %f28, %f35;
	fma.rn.f32 	%f37, %f36, %f30, %f29;
	and.b32  	%r61, %r59, 2;
	setp.eq.s32 	%p12, %r61, 0;
	mov.f32 	%f38, 0f00000000;
	sub.f32 	%f39, %f38, %f37;
	selp.f32 	%f11, %f37, %f39, %p12;
	@%p10 bra 	$L__BB28_19;
	setp.neu.f32 	%p13, %f7, 0f7F800000;
	@%p13 bra 	$L__BB28_14;
	mov.f32 	%f42, 0f00000000;
	mul.rn.f32 	%f66, %f5, %f42;
	mov.b32 	%r94, 0;
	bra.uni 	$L__BB28_19;
$L__BB28_14:
	mov.b32 	%r18, %f5;
	shl.b32 	%r63, %r18, 8;
	or.b32  	%r19, %r63, -2147483648;
	mov.b64 	%rd46, 0;
	mov.b32 	%r91, 0;
$L__BB28_15:
	.pragma "nounroll";
	mul.wide.u32 	%rd27, %r91, 4;
	add.s64 	%rd29, %rd28, %rd27;
	ld.global.nc.u32 	%r64, [%rd29];
	mad.wide.u32 	%rd30, %r64, %r19, %rd46;
	shr.u64 	%rd46, %rd30, 32;
	add.s64 	%rd31, %rd1, %rd27;
	st.local.u32 	[%rd31], %rd30;
	add.s32 	%r91, %r91, 1;
	setp.ne.s32 	%p14, %r91, 6;
	@%p14 bra 	$L__BB28_15;
	shr.u32 	%r65, %r18, 23;
	st.local.u32 	[%rd1+24], %rd46;
	and.b32  	%r22, %r65, 31;
	and.b32  	%r66, %r65, 224;
	add.s32 	%r67, %r66, -128;
	shr.u32 	%r68, %r67, 5;
	mul.wide.u32 	%rd32, %r68, 4;
	sub.s64 	%rd13, %rd1, %rd32;
	ld.local.u32 	%r92, [%rd13+24];
	ld.local.u32 	%r93, [%rd13+20];
	setp.eq.s32 	%p15, %r22, 0;
	@%p15 bra 	$L__BB28_18;
	shf.l.wrap.b32 	%r92, %r93, %r92, %r22;
	ld.local.u32 	%r69, [%rd13+16];
	shf.l.wrap.b32 	%r93, %r69, %r93, %r22;
$L__BB28_18:
	shr.u32 	%r70, %r92, 30;
	shf.l.wrap.b32 	%r71, %r93, %r92, 2;
	shl.b32 	%r72, %r93, 2;
	shr.u32 	%r73, %r71, 31;
	add.s32 	%r74, %r73, %r70;
	neg.s32 	%r75, %r74;
	setp.lt.s32 	%p16, %r18, 0;
	selp.b32 	%r94, %r75, %r74, %p16;
	xor.b32  	%r76, %r71, %r18;
	shr.s32 	%r77, %r71, 31;
	xor.b32  	%r78, %r77, %r71;
	xor.b32  	%r79, %r77, %r72;
	cvt.u64.u32 	%rd33, %r78;
	shl.b64 	%rd34, %rd33, 32;
	cvt.u64.u32 	%rd35, %r79;
	or.b64  	%rd36, %rd34, %rd35;
	cvt.rn.f64.s64 	%fd3, %rd36;
	mul.f64 	%fd4, %fd3, 0d3BF921FB54442D19;
	cvt.rn.f32.f64 	%f40, %fd4;
	neg.f32 	%f41, %f40;
	setp.lt.s32 	%p17, %r76, 0;
	selp.f32 	%f66, %f41, %f40, %p17;
$L__BB28_19:
	mul.rn.f32 	%f43, %f66, %f66;
	and.b32  	%r81, %r94, 1;
	setp.eq.b32 	%p18, %r81, 1;
	selp.f32 	%f44, 0f3F800000, %f66, %p18;
	fma.rn.f32 	%f45, %f43, %f44, 0f00000000;
	fma.rn.f32 	%f46, %f43, 0f37CBAC00, 0fBAB607ED;
	selp.f32 	%f47, %f46, 0fB94D4153, %p18;
	selp.f32 	%f48, 0f3D2AAABB, 0f3C0885E4, %p18;
	fma.rn.f32 	%f49, %f47, %f43, %f48;
	selp.f32 	%f50, 0fBEFFFFFF, 0fBE2AAAA8, %p18;
	fma.rn.f32 	%f51, %f49, %f43, %f50;
	fma.rn.f32 	%f52, %f51, %f45, %f44;
	and.b32  	%r82, %r94, 2;
	setp.eq.s32 	%p19, %r82, 0;
	mov.f32 	%f53, 0f00000000;
	sub.f32 	%f54, %f53, %f52;
	selp.f32 	%f55, %f52, %f54, %p19;
	mad.lo.s32 	%r83, %r86, %r34, %r1;
	mul.wide.s32 	%rd37, %r83, 8;
	add.s64 	%rd38, %rd3, %rd37;
	ld.global.nc.v2.f32 	{%f56, %f57}, [%rd38];
	mul.f32 	%f58, %f11, %f56;
	mul.f32 	%f59, %f57, %f55;
	sub.f32 	%f60, %f58, %f59;
	add.f32 	%f63, %f63, %f60;
	mul.f32 	%f61, %f56, %f55;
	fma.rn.f32 	%f62, %f11, %f57, %f61;
	add.f32 	%f64, %f64, %f62;
	add.s32 	%r86, %r86, 1;
	setp.ne.s32 	%p20, %r86, %r33;
	@%p20 bra 	$L__BB28_3;
	ld.param.u64 	%rd42, [_ZN17signal_processing7kernels22column_wise_fft_kernelEPK6float2PS1_ii_param_1];
	mad.lo.s32 	%r84, %r85, %r34, %r1;
	cvta.to.global.u64 	%rd39, %rd42;
	mul.wide.s32 	%rd40, %r84, 8;
	add.s64 	%rd41, %rd39, %rd40;
	st.global.v2.f32 	[%rd41], {%f63, %f64};
	add.s32 	%r85, %r85, 1;
	setp.ne.s32 	%p21, %r85, %r33;
	@%p21 bra 	$L__BB28_2;
$L__BB28_21:
	ret;

}
	// .globl	_ZN17signal_processing7kernels16transpose_kernelEPK6float2PS1_ii
.visible .entry _ZN17signal_processing7kernels16transpose_kernelEPK6float2PS1_ii(
	.param .u64 .ptr .align 1 _ZN17signal_processing7kernels16transpose_kernelEPK6float2PS1_ii_param_0,
	.param .u64 .ptr .align 1 _ZN17signal_processing7kernels16transpose_kernelEPK6float2PS1_ii_param_1,
	.param .u32 _ZN17signal_processing7kernels16transpose_kernelEPK6float2PS1_ii_param_2,
	.param .u32 _ZN17signal_processing7kernels16transpose_kernelEPK6float2PS1_ii_param_3
)
{
	.reg .pred 	%p<7>;
	.reg .b32 	%r<25>;
	.reg .b32 	%f<5>;
	.reg .b64 	%rd<9>;
	// demoted variable
	.shared .align 8 .b8 _ZZN17signal_processing7kernels16transpose_kernelEPK6float2PS1_iiE11shared_tile[8448];
	ld.param.u64 	%rd1, [_ZN17signal_processing7kernels16transpose_kernelEPK6float2PS1_ii_param_0];
	ld.param.u64 	%rd2, [_ZN17signal_processing7kernels16transpose_kernelEPK6float2PS1_ii_param_1];
	ld.param.u32 	%r11, [_ZN17signal_processing7kernels16transpose_kernelEPK6float2PS1_ii_param_2];
	ld.param.u32 	%r10, [_ZN17signal_processing7kernels16transpose_kernelEPK6float2PS1_ii_param_3];
	mov.u32 	%r12, %ctaid.x;
	shl.b32 	%r1, %r12, 5;
	mov.u32 	%r2, %tid.x;
	add.s32 	%r3, %r1, %r2;
	mov.u32 	%r13, %ctaid.y;
	shl.b32 	%r4, %r13, 5;
	mov.u32 	%r5, %tid.y;
	add.s32 	%r14, %r4, %r5;
	setp.ge.s32 	%p1, %r3, %r10;
	setp.ge.s32 	%p2, %r14, %r11;
	or.pred  	%p3, %p1, %p2;
	@%p3 bra 	$L__BB29_2;
	cvta.to.global.u64 	%rd3, %rd1;
	mov.u32 	%r15, _ZZN17signal_processing7kernels16transpose_kernelEPK6float2PS1_iiE11shared_tile;
	mad.lo.s32 	%r16, %r5, 264, %r15;
	shl.b32 	%r17, %r2, 3;
	add.s32 	%r18, %r16, %r17;
	mad.lo.s32 	%r19, %r10, %r14, %r3;
	mul.wide.s32 	%rd4, %r19, 8;
	add.s64 	%rd5, %rd3, %rd4;
	ld.global.nc.v2.f32 	{%f1, %f2}, [%rd5];
	st.shared.v2.f32 	[%r18], {%f1, %f2};
$L__BB29_2:
	bar.sync 	0;
	add.s32 	%r7, %r4, %r2;
	add.s32 	%r8, %r1, %r5;
	setp.ge.s32 	%p4, %r7, %r11;
	setp.ge.s32 	%p5, %r8, %r10;
	or.pred  	%p6, %p4, %p5;
	@%p6 bra 	$L__BB29_4;
	mad.lo.s32 	%r20, %r11, %r8, %r7;
	cvta.to.global.u64 	%rd6, %rd2;
	mul.wide.s32 	%rd7, %r20, 8;
	add.s64 	%rd8, %rd6, %rd7;
	mov.u32 	%r21, _ZZN17signal_processing7kernels16transpose_kernelEPK6float2PS1_iiE11shared_tile;
	mad.lo.s32 	%r22, %r2, 264, %r21;
	shl.b32 	%r23, %r5, 3;
	add.s32 	%r24, %r22, %r23;
	ld.shared.v2.f32 	{%f3, %f4}, [%r24];
	st.global.v2.f32 	[%rd8], {%f3, %f4};
$L__BB29_4:
	ret;

}
	// .globl	_ZN17signal_processing7kernels31bit_reversal_permutation_kernelEPK6float2PS1_ii
.visible .entry _ZN17signal_processing7kernels31bit_reversal_permutation_kernelEPK6float2PS1_ii(
	.param .u64 .ptr .align 1 _ZN17signal_processing7kernels31bit_reversal_permutation_kernelEPK6float2PS1_ii_param_0,
	.param .u64 .ptr .align 1 _ZN17signal_processing7kernels31bit_reversal_permutation_kernelEPK6float2PS1_ii_param_1,
	.param .u32 _ZN17signal_processing7kernels31bit_reversal_permutation_kernelEPK6float2PS1_ii_param_2,
	.param .u32 _ZN17signal_processing7kernels31bit_reversal_permutation_kernelEPK6float2PS1_ii_param_3
)
{
	.reg .pred 	%p<7>;
	.reg .b32 	%r<57>;
	.reg .b32 	%f<3>;
	.reg .b64 	%rd<13>;

	ld.param.u64 	%rd3, [_ZN17signal_processing7kernels31bit_reversal_permutation_kernelEPK6float2PS1_ii_param_0];
	ld.param.u64 	%rd4, [_ZN17signal_processing7kernels31bit_reversal_permutation_kernelEPK6float2PS1_ii_param_1];
	ld.param.u32 	%r20, [_ZN17signal_processing7kernels31bit_reversal_permutation_kernelEPK6float2PS1_ii_param_2];
	ld.param.u32 	%r19, [_ZN17signal_processing7kernels31bit_reversal_permutation_kernelEPK6float2PS1_ii_param_3];
	mov.u32 	%r21, %ctaid.x;
	mov.u32 	%r22, %ntid.x;
	mov.u32 	%r23, %tid.x;
	mad.lo.s32 	%r1, %r21, %r22, %r23;
	setp.ge.s32 	%p1, %r1, %r20;
	@%p1 bra 	$L__BB30_10;
	setp.lt.s32 	%p2, %r19, 1;
	mov.b64 	%rd12, 0;
	@%p2 bra 	$L__BB30_9;
	and.b32  	%r2, %r19, 3;
	setp.lt.u32 	%p3, %r19, 4;
	mov.b32 	%r54, 0;
	mov.u32 	%r56, %r54;
	@%p3 bra 	$L__BB30_5;
	and.b32  	%r54, %r19, 2147483644;
	mov.b32 	%r48, 0;
	mov.u32 	%r56, %r48;
$L__BB30_4:
	shr.u32 	%r27, %r1, %r48;
	shl.b32 	%r28, %r56, 2;
	shl.b32 	%r29, %r27, 1;
	and.b32  	%r30, %r29, 2;
	or.b32  	%r31, %r28, %r30;
	add.s32 	%r32, %r48, 1;
	shr.u32 	%r33, %r1, %r32;
	and.b32  	%r34, %r33, 1;
	or.b32  	%r35, %r34, %r31;
	add.s32 	%r36, %r48, 2;
	shr.u32 	%r37, %r1, %r36;
	shl.b32 	%r38, %r35, 2;
	shl.b32 	%r39, %r37, 1;
	and.b32  	%r40, %r39, 2;
	or.b32  	%r41, %r38, %r40;
	add.s32 	%r42, %r48, 3;
	shr.u32 	%r43, %r1, %r42;
	and.b32  	%r44, %r43, 1;
	or.b32  	%r56, %r44, %r41;
	add.s32 	%r48, %r48, 4;
	setp.ne.s32 	%p4, %r48, %r54;
	@%p4 bra 	$L__BB30_4;
$L__BB30_5:
	setp.eq.s32 	%p5, %r2, 0;
	@%p5 bra 	$L__BB30_8;
	neg.s32 	%r53, %r2;
$L__BB30_7:
	.pragma "nounroll";
	shl.b32 	%r45, %r56, 1;
	shr.u32 	%r46, %r1, %r54;
	and.b32  	%r47, %r46, 1;
	or.b32  	%r56, %r47, %r45;
	add.s32 	%r54, %r54, 1;
	add.s32 	%r53, %r53, 1;
	setp.ne.s32 	%p6, %r53, 0;
	@%p6 bra 	$L__BB30_7;
$L__BB30_8:
	cvt.s64.s32 	%rd12, %r56;
$L__BB30_9:
	cvta.to.global.u64 	%rd6, %rd4;
	shl.b64 	%rd7, %rd12, 3;
	add.s64 	%rd8, %rd6, %rd7;
	cvta.to.global.u64 	%rd9, %rd3;
	mul.wide.s32 	%rd10, %r1, 8;
	add.s64 	%rd11, %rd9, %rd10;
	ld.global.nc.v2.f32 	{%f1, %f2}, [%rd11];
	st.global.v2.f32 	[%rd8], {%f1, %f2};
$L__BB30_10:
	ret;

}
	// .globl	_ZN17signal_processing7kernels20fft_butterfly_kernelEP6float2iii
.visible .entry _ZN17signal_processing7kernels20fft_butterfly_kernelEP6float2iii(
	.param .u64 .ptr .align 1 _ZN17signal_processing7kernels20fft_butterfly_kernelEP6float2iii_param_0,
	.param .u32 _ZN17signal_processing7kernels20fft_butterfly_kernelEP6float2iii_param_1,
	.param .u32 _ZN17signal_processing7kernels20fft_butterfly_kernelEP6float2iii_param_2,
	.param .u32 _ZN17signal_processing7kernels20fft_butterfly_kernelEP6float2iii_param_3
)
{
	.local .align 4 .b8 	__local_depot31[28];
	.reg .b64 	%SP;
	.reg .b64 	%SPL;
	.reg .pred 	%p<20>;
	.reg .b32 	%r<97>;
	.reg .b32 	%f<67>;
	.reg .b64 	%rd<45>;
	.reg .b64 	%fd<5>;

	mov.u64 	%SPL, __local_depot31;
	ld.param.u64 	%rd18, [_ZN17signal_processing7kernels20fft_butterfly_kernelEP6float2iii_param_0];
	ld.param.u32 	%r32, [_ZN17signal_processing7kernels20fft_butterfly_kernelEP6float2iii_param_1];
	ld.param.u32 	%r33, [_ZN17signal_processing7kernels20fft_butterfly_kernelEP6float2iii_param_2];
	ld.param.u32 	%r31, [_ZN17signal_processing7kernels20fft_butterfly_kernelEP6float2iii_param_3];
	add.u64 	%rd1, %SPL, 0;
	mov.u32 	%r34, %ctaid.x;
	mov.u32 	%r35, %ntid.x;
	mov.u32 	%r36, %tid.x;
	mad.lo.s32 	%r1, %r34, %r35, %r36;
	mov.b32 	%r37, 1;
	shl.b32 	%r2, %r37, %r33;
	shr.s32 	%r3, %r2, 1;
	setp.ge.s32 	%p1, %r1, %r32;
	and.b32  	%r38, %r3, %r1;
	setp.ne.s32 	%p2, %r38, 0;
	or.pred  	%p3, %p1, %p2;
	@%p3 bra 	$L__BB31_18;
	cvta.to.global.u64 	%rd20, %rd18;
	neg.s32 	%r40, %r2;
	add.s32 	%r41, %r3, -1;
	and.b32  	%r42, %r41, %r1;
	or.b32  	%r43, %r41, %r40;
	and.b32  	%r44, %r43, %r1;
	or.b32  	%r45, %r44, %r3;
	mul.wide.s32 	%rd21, %r44, 8;
	add.s64 	%rd2, %rd20, %rd21;
	ld.global.v2.f32 	{%f2, %f1}, [%rd2];
	mul.wide.s32 	%rd22, %r45, 8;
	add.s64 	%rd3, %rd20, %rd22;
	ld.global.v2.f32 	{%f4, %f3}, [%rd3];
	cvt.rn.f32.s32 	%f15, %r31;
	add.f32 	%f16, %f15, %f15;
	mul.f32 	%f17, %f16, 0f40490FDB;
	cvt.rn.f32.s32 	%f18, %r42;
	mul.f32 	%f19, %f17, %f18;
	cvt.rn.f32.s32 	%f20, %r2;
	div.rn.f32 	%f5, %f19, %f20;
	mul.f32 	%f21, %f5, 0f3F22F983;
	cvt.rni.s32.f32 	%r96, %f21;
	cvt.rn.f32.s32 	%f22, %r96;
	fma.rn.f32 	%f23, %f22, 0fBFC90FDA, %f5;
	fma.rn.f32 	%f24, %f22, 0fB3A22168, %f23;
	fma.rn.f32 	%f66, %f22, 0fA7C234C5, %f24;
	abs.f32 	%f7, %f5;
	setp.ltu.f32 	%p4, %f7, 0f47CE4780;
	mov.u32 	%r92, %r96;
	mov.f32 	%f65, %f66;
	@%p4 bra 	$L__BB31_9;
	setp.neu.f32 	%p5, %f7, 0f7F800000;
	@%p5 bra 	$L__BB31_4;
	mov.f32 	%f27, 0f00000000;
	mul.rn.f32 	%f65, %f5, %f27;
	mov.b32 	%r92, 0;
	bra.uni 	$L__BB31_9;
$L__BB31_4:
	mov.b32 	%r5, %f5;
	shl.b32 	%r47, %r5, 8;
	or.b32  	%r6, %r47, -2147483648;
	mov.b64 	%rd41, 0;
	mov.b32 	%r89, 0;
	mov.u64 	%rd39, __cudart_i2opi_f;
	mov.u64 	%rd40, %rd1;
$L__BB31_5:
	.pragma "nounroll";
	ld.global.nc.u32 	%r48, [%rd39];
	mad.wide.u32 	%rd25, %r48, %r6, %rd41;
	shr.u64 	%rd41, %rd25, 32;
	st.local.u32 	[%rd40], %rd25;
	add.s32 	%r89, %r89, 1;
	add.s64 	%rd40, %rd40, 4;
	add.s64 	%rd39, %rd39, 4;
	setp.ne.s32 	%p6, %r89, 6;
	@%p6 bra 	$L__BB31_5;
	shr.u32 	%r49, %r5, 23;
	st.local.u32 	[%rd1+24], %rd41;
	and.b32  	%r9, %r49, 31;
	and.b32  	%r50, %r49, 224;
	add.s32 	%r51, %r50, -128;
	shr.u32 	%r52, %r51, 5;
	mul.wide.u32 	%rd26, %r52, 4;
	sub.s64 	%rd10, %rd1, %rd26;
	ld.local.u32 	%r90, [%rd10+24];
	ld.local.u32 	%r91, [%rd10+20];
	setp.eq.s32 	%p7, %r9, 0;
	@%p7 bra 	$L__BB31_8;
	shf.l.wrap.b32 	%r90, %r91, %r90, %r9;
	ld.local.u32 	%r53, [%rd10+16];
	shf.l.wrap.b32 	%r91, %r53, %r91, %r9;
$L__BB31_8:
	shr.u32 	%r54, %r90, 30;
	shf.l.wrap.b32 	%r55, %r91, %r90, 2;
	shl.b32 	%r56, %r91, 2;
	shr.u32 	%r57, %r55, 31;
	add.s32 	%r58, %r57, %r54;
	neg.s32 	%r59, %r58;
	setp.lt.s32 	%p8, %r5, 0;
	selp.b32 	%r92, %r59, %r58, %p8;
	xor.b32  	%r60, %r55, %r5;
	shr.s32 	%r61, %r55, 31;
	xor.b32  	%r62, %r61, %r55;
	xor.b32  	%r63, %r61, %r56;
	cvt.u64.u32 	%rd27, %r62;
	shl.b64 	%rd28, %rd27, 32;
	cvt.u64.u32 	%rd29, %r63;
	or.b64  	%rd30, %rd28, %rd29;
	cvt.rn.f64.s64 	%fd1, %rd30;
	mul.f64 	%fd2, %fd1, 0d3BF921FB54442D19;
	cvt.rn.f32.f64 	%f25, %fd2;
	neg.f32 	%f26, %f25;
	setp.lt.s32 	%p9, %r60, 0;
	selp.f32 	%f65, %f26, %f25, %p9;
$L__BB31_9:
	setp.ltu.f32 	%p10, %f7, 0f47CE4780;
	mul.rn.f32 	%f28, %f65, %f65;
	and.b32  	%r65, %r92, 1;
	setp.eq.b32 	%p11, %r65, 1;
	selp.f32 	%f29, 0f3F800000, %f65, %p11;
	fma.rn.f32 	%f30, %f28, %f29, 0f00000000;
	fma.rn.f32 	%f31, %f28, 0f37CBAC00, 0fBAB607ED;
	selp.f32 	%f32, %f31, 0fB94D4153, %p11;
	selp.f32 	%f33, 0f3D2AAABB, 0f3C0885E4, %p11;
	fma.rn.f32 	%f34, %f32, %f28, %f33;
	selp.f32 	%f35, 0fBEFFFFFF, 0fBE2AAAA8, %p11;
	fma.rn.f32 	%f36, %f34, %f28, %f35;
	fma.rn.f32 	%f37, %f36, %f30, %f29;
	and.b32  	%r66, %r92, 2;
	setp.eq.s32 	%p12, %r66, 0;
	mov.f32 	%f38, 0f00000000;
	sub.f32 	%f39, %f38, %f37;
	selp.f32 	%f11, %f37, %f39, %p12;
	@%p10 bra 	$L__BB31_17;
	setp.neu.f32 	%p13, %f7, 0f7F800000;
	@%p13 bra 	$L__BB31_12;
	mov.f32 	%f42, 0f00000000;
	mul.rn.f32 	%f66, %f5, %f42;
	mov.b32 	%r96, 0;
	bra.uni 	$L__BB31_17;
$L__BB31_12:
	mov.b32 	%r18, %f5;
	shl.b32 	%r68, %r18, 8;
	or.b32  	%r19, %r68, -2147483648;
	mov.b64 	%rd44, 0;
	mov.b32 	%r93, 0;
	mov.u64 	%rd42, __cudart_i2opi_f;
	mov.u64 	%rd43, %rd1;
$L__BB31_13:
	.pragma "nounroll";
	ld.global.nc.u32 	%r69, [%rd42];
	mad.wide.u32 	%rd33, %r69, %r19, %rd44;
	shr.u64 	%rd44, %rd33, 32;
	st.local.u32 	[%rd43], %rd33;
	add.s32 	%r93, %r93, 1;
	add.s64 	%rd43, %rd43, 4;
	add.s64 	%rd42, %rd42, 4;
	setp.ne.s32 	%p14, %r93, 6;
	@%p14 bra 	$L__BB31_13;
	shr.u32 	%r70, %r18, 23;
	st.local.u32 	[%rd1+24], %rd44;
	and.b32  	%r22, %r70, 31;
	and.b32  	%r71, %r70, 224;
	add.s32 	%r72, %r71, -128;
	shr.u32 	%r73, %r72, 5;
	mul.wide.u32 	%rd34, %r73, 4;
	sub.s64 	%rd17, %rd1, %rd34;
	ld.local.u32 	%r94, [%rd17+24];
	ld.local.u32 	%r95, [%rd17+20];
	setp.eq.s32 	%p15, %r22, 0;
	@%p15 bra 	$L__BB31_16;
	shf.l.wrap.b32 	%r94, %r95, %r94, %r22;
	ld.local.u32 	%r74, [%rd17+16];
	shf.l.wrap.b32 	%r95, %r74, %r95, %r22;
$L__BB31_16:
	shr.u32 	%r75, %r94, 30;
	shf.l.wrap.b32 	%r76, %r95, %r94, 2;
	shl.b32 	%r77, %r95, 2;
	shr.u32 	%r78, %r76, 31;
	add.s32 	%r79, %r78, %r75;
	neg.s32 	%r80, %r79;
	setp.lt.s32 	%p16, %r18, 0;
	selp.b32 	%r96, %r80, %r79, %p16;
	xor.b32  	%r81, %r76, %r18;
	shr.s32 	%r82, %r76, 31;
	xor.b32  	%r83, %r82, %r76;
	xor.b32  	%r84, %r82, %r77;
	cvt.u64.u32 	%rd35, %r83;
	shl.b64 	%rd36, %rd35, 32;
	cvt.u64.u32 	%rd37, %r84;
	or.b64  	%rd38, %rd36, %rd37;
	cvt.rn.f64.s64 	%fd3, %rd38;
	mul.f64 	%fd4, %fd3, 0d3BF921FB54442D19;
	cvt.rn.f32.f64 	%f40, %fd4;
	neg.f32 	%f41, %f40;
	setp.lt.s32 	%p17, %r81, 0;
	selp.f32 	%f66, %f41, %f40, %p17;
$L__BB31_17:
	add.s32 	%r86, %r96, 1;
	mul.rn.f32 	%f43, %f66, %f66;
	and.b32  	%r87, %r96, 1;
	setp.eq.b32 	%p18, %r87, 1;
	selp.f32 	%f44, %f66, 0f3F800000, %p18;
	fma.rn.f32 	%f45, %f43, %f44, 0f00000000;
	fma.rn.f32 	%f46, %f43, 0f37CBAC00, 0fBAB607ED;
	selp.f32 	%f47, 0fB94D4153, %f46, %p18;
	selp.f32 	%f48, 0f3C0885E4, 0f3D2AAABB, %p18;
	fma.rn.f32 	%f49, %f47, %f43, %f48;
	selp.f32 	%f50, 0fBE2AAAA8, 0fBEFFFFFF, %p18;
	fma.rn.f32 	%f51, %f49, %f43, %f50;
	fma.rn.f32 	%f52, %f51, %f45, %f44;
	and.b32  	%r88, %r86, 2;
	setp.eq.s32 	%p19, %r88, 0;
	mov.f32 	%f53, 0f00000000;
	sub.f32 	%f54, %f53, %f52;
	selp.f32 	%f55, %f52, %f54, %p19;
	mul.f32 	%f56, %f4, %f55;
	mul.f32 	%f57, %f3, %f11;
	sub.f32 	%f58, %f56, %f57;
	mul.f32 	%f59, %f3, %f55;
	fma.rn.f32 	%f60, %f4, %f11, %f59;
	add.f32 	%f61, %f2, %f58;
	add.f32 	%f62, %f1, %f60;
	st.global.v2.f32 	[%rd2], {%f61, %f62};
	sub.f32 	%f63, %f2, %f58;
	sub.f32 	%f64, %f1, %f60;
	st.global.v2.f32 	[%rd3], {%f63, %f64};
$L__BB31_18:
	ret;

}
	// .globl	_ZN17signal_processing7kernels17radix2_fft_kernelILi5EEEvP6float2i
.visible .entry _ZN17signal_processing7kernels17radix2_fft_kernelILi5EEEvP6float2i(
	.param .u64 .ptr .align 1 _ZN17signal_processing7kernels17radix2_fft_kernelILi5EEEvP6float2i_param_0,
	.param .u32 _ZN17signal_processing7kernels17radix2_fft_kernelILi5EEEvP6float2i_param_1
)
{
	.local .align 4 .b8 	__local_depot32[28];
	.reg .b64 	%SP;
	.reg .b64 	%SPL;
	.reg .pred 	%p<89>;
	.reg .b32 	%r<439>;
	.reg .b32 	%f<319>;
	.reg .b64 	%rd<189>;
	.reg .b64 	%fd<21>;

	mov.u64 	%SPL, __local_depot32;
	ld.param.u64 	%rd74, [_ZN17signal_processing7kernels17radix2_fft_kernelILi5EEEvP6float2i_param_0];
	ld.param.u32 	%r147, [_ZN17signal_processing7kernels17radix2_fft_kernelILi5EEEvP6float2i_param_1];
	cvta.to.global.u64 	%rd75, %rd74;
	add.u64 	%rd1, %SPL, 0;
	add.u64 	%rd2, %SPL, 0;
	mov.u32 	%r1, %tid.x;
	mov.u32 	%r148, %ctaid.x;
	shl.b32 	%r149, %r148, 5;
	add.s32 	%r150, %r149, %r1;
	setp.gt.u32 	%p1, %r1, 31;
	shl.b32 	%r151, %r1, 3;
	mov.u32 	%r152, _ZN17signal_processing7kernels11shared_dataE;
	add.s32 	%r2, %r152, %r151;
	mul.wide.s32 	%rd78, %r150, 8;
	add.s64 	%rd3, %rd75, %rd78;
	@%p1 bra 	$L__BB32_2;
	ld.global.v2.f32 	{%f74, %f75}, [%rd3];
	st.shared.v2.f32 	[%r2], {%f74, %f75};
$L__BB32_2:
	setp.gt.u32 	%p2, %r1, 31;
	bar.sync 	0;
	and.b32  	%r3, %r1, 1;
	ld.shared.v2.f32 	{%f1, %f2}, [%r2];
	bar.sync 	0;
	@%p2 bra 	$L__BB32_4;
	shr.u32 	%r153, %r1, 4;
	and.b32  	%r154, %r153, 1;
	shr.u32 	%r155, %r1, 2;
	and.b32  	%r156, %r155, 2;
	and.b32  	%r157, %r1, 4;
	shl.b32 	%r158, %r1, 2;
	and.b32  	%r159, %r158, 8;
	shl.b32 	%r160, %r3, 4;
	or.b32  	%r161, %r160, %r159;
	or.b32  	%r162, %r157, %r161;
	or.b32  	%r163, %r162, %r156;
	or.b32  	%r164, %r154, %r163;
	shl.b32 	%r165, %r164, 3;
	add.s32 	%r167, %r152, %r165;
	st.shared.v2.f32 	[%r167], {%f1, %f2};
$L__BB32_4:
	bar.sync 	0;
	cvt.rn.f32.s32 	%f76, %r147;
	add.f32 	%f77, %f76, %f76;
	mul.f32 	%f3, %f77, 0f40490FDB;
	setp.ne.s32 	%p3, %r3, 0;
	@%p3 bra 	$L__BB32_22;
	ld.shared.v2.f32 	{%f5, %f4}, [%r2];
	ld.shared.v2.f32 	{%f7, %f6}, [%r2+8];
	mul.f32 	%f78, %f3, 0f00000000;
	mul.f32 	%f8, %f78, 0f3F000000;
	mul.f32 	%f79, %f8, 0f3F22F983;
	cvt.rni.s32.f32 	%r406, %f79;
	cvt.rn.f32.s32 	%f80, %r406;
	fma.rn.f32 	%f81, %f80, 0fBFC90FDA, %f8;
	fma.rn.f32 	%f82, %f80, 0fB3A22168, %f81;
	fma.rn.f32 	%f310, %f80, 0fA7C234C5, %f82;
	abs.f32 	%f10, %f8;
	setp.ltu.f32 	%p4, %f10, 0f47CE4780;
	mov.u32 	%r402, %r406;
	mov.f32 	%f309, %f310;
	@%p4 bra 	$L__BB32_13;
	setp.neu.f32 	%p5, %f10, 0f7F800000;
	@%p5 bra 	$L__BB32_8;
	mov.f32 	%f85, 0f00000000;
	mul.rn.f32 	%f309, %f8, %f85;
	mov.b32 	%r402, 0;
	bra.uni 	$L__BB32_13;
$L__BB32_8:
	mov.b32 	%r5, %f8;
	shl.b32 	%r169, %r5, 8;
	or.b32  	%r6, %r169, -2147483648;
	mov.b64 	%rd161, 0;
	mov.b32 	%r399, 0;
	mov.u64 	%rd159, __cudart_i2opi_f;
	mov.u64 	%rd160, %rd2;
$L__BB32_9:
	.pragma "nounroll";
	ld.global.nc.u32 	%r170, [%rd159];
	mad.wide.u32 	%rd81, %r170, %r6, %rd161;
	shr.u64 	%rd161, %rd81, 32;
	st.local.u32 	[%rd160], %rd81;
	add.s32 	%r399, %r399, 1;
	add.s64 	%rd160, %rd160, 4;
	add.s64 	%rd159, %rd159, 4;
	setp.ne.s32 	%p6, %r399, 6;
	@%p6 bra 	$L__BB32_9;
	shr.u32 	%r171, %r5, 23;
	st.local.u32 	[%rd2+24], %rd161;
	and.b32  	%r9, %r171, 31;
	and.b32  	%r172, %r171, 224;
	add.s32 	%r173, %r172, -128;
	shr.u32 	%r174, %r173, 5;
	mul.wide.u32 	%rd82, %r174, 4;
	sub.s64 	%rd10, %rd2, %rd82;
	ld.local.u32 	%r400, [%rd10+24];
	ld.local.u32 	%r401, [%rd10+20];
	setp.eq.s32 	%p7, %r9, 0;
	@%p7 bra 	$L__BB32_12;
	shf.l.wrap.b32 	%r400, %r401, %r400, %r9;
	ld.local.u32 	%r175, [%rd10+16];
	shf.l.wrap.b32 	%r401, %r175, %r401, %r9;
$L__BB32_12:
	shr.u32 	%r176, %r400, 30;
	shf.l.wrap.b32 	%r177, %r401, %r400, 2;
	shl.b32 	%r178, %r401, 2;
	shr.u32 	%r179, %r177, 31;
	add.s32 	%r180, %r179, %r176;
	neg.s32 	%r181, %r180;
	setp.lt.s32 	%p8, %r5, 0;
	selp.b32 	%r402, %r181, %r180, %p8;
	xor.b32  	%r182, %r177, %r5;
	shr.s32 	%r183, %r177, 31;
	xor.b32  	%r184, %r183, %r177;
	xor.b32  	%r185, %r183, %r178;
	cvt.u64.u32 	%rd83, %r184;
	shl.b64 	%rd84, %rd83, 32;
	cvt.u64.u32 	%rd85, %r185;
	or.b64  	%rd86, %rd84, %rd85;
	cvt.rn.f64.s64 	%fd1, %rd86;
	mul.f64 	%fd2, %fd1, 0d3BF921FB54442D19;
	cvt.rn.f32.f64 	%f83, %fd2;
	neg.f32 	%f84, %f83;
	setp.lt.s32 	%p9, %r182, 0;
	selp.f32 	%f309, %f84, %f83, %p9;
$L__BB32_13:
	setp.ltu.f32 	%p10, %f10, 0f47CE4780;
	mul.rn.f32 	%f86, %f309, %f309;
	and.b32  	%r187, %r402, 1;
	setp.eq.b32 	%p11, %r187, 1;
	selp.f32 	%f87, 0f3F800000, %f309, %p11;
	fma.rn.f32 	%f88, %f86, %f87, 0f00000000;
	fma.rn.f32 	%f89, %f86, 0f37CBAC00, 0fBAB607ED;
	selp.f32 	%f90, %f89, 0fB94D4153, %p11;
	selp.f32 	%f91, 0f3D2AAABB, 0f3C0885E4, %p11;
	fma.rn.f32 	%f92, %f90, %f86, %f91;
	selp.f32 	%f93, 0fBEFFFFFF, 0fBE2AAAA8, %p11;
	fma.rn.f32 	%f94, %f92, %f86, %f93;
	fma.rn.f32 	%f95, %f94, %f88, %f87;
	and.b32  	%r188, %r402, 2;
	setp.eq.s32 	%p12, %r188, 0;
	mov.f32 	%f96, 0f00000000;
	sub.f32 	%f97, %f96, %f95;
	selp.f32 	%f14, %f95, %f97, %p12;
	@%p10 bra 	$L__BB32_21;
	setp.neu.f32 	%p13, %f10, 0f7F800000;
	@%p13 bra 	$L__BB32_16;
	mov.f32 	%f100, 0f00000000;
	mul.rn.f32 	%f310, %f8, %f100;
	mov.b32 	%r406, 0;
	bra.uni 	$L__BB32_21;
$L__BB32_16:
	mov.b32 	%r18, %f8;
	shl.b32 	%r190, %r18, 8;
	or.b32  	%r19, %r190, -2147483648;
	mov.b64 	%rd164, 0;
	mov.b32 	%r403, 0;
	mov.u64 	%rd162, __cudart_i2opi_f;
	mov.u64 	%rd163, %rd1;
$L__BB32_17:
	.pragma "nounroll";
	ld.global.nc.u32 	%r191, [%rd162];
	mad.wide.u32 	%rd89, %r191, %r19, %rd164;
	shr.u64 	%rd164, %rd89, 32;
	st.local.u32 	[%rd163], %rd89;
	add.s32 	%r403, %r403, 1;
	add.s64 	%rd163, %rd163, 4;
	add.s64 	%rd162, %rd162, 4;
	setp.ne.s32 	%p14, %r403, 6;
	@%p14 bra 	$L__BB32_17;
	shr.u32 	%r192, %r18, 23;
	st.local.u32 	[%rd1+24], %rd164;
	and.b32  	%r22, %r192, 31;
	and.b32  	%r193, %r192, 224;
	add.s32 	%r194, %r193, -128;
	shr.u32 	%r195, %r194, 5;
	mul.wide.u32 	%rd90, %r195, 4;
	sub.s64 	%rd17, %rd1, %rd90;
	ld.local.u32 	%r404, [%rd17+24];
	ld.local.u32 	%r405, [%rd17+20];
	setp.eq.s32 	%p15, %r22, 0;
	@%p15 bra 	$L__BB32_20;
	shf.l.wrap.b32 	%r404, %r405, %r404, %r22;
	ld.local.u32 	%r196, [%rd17+16];
	shf.l.wrap.b32 	%r405, %r196, %r405, %r22;
$L__BB32_20:
	shr.u32 	%r197, %r404, 30;
	shf.l.wrap.b32 	%r198, %r405, %r404, 2;
	shl.b32 	%r199, %r405, 2;
	shr.u32 	%r200, %r198, 31;
	add.s32 	%r201, %r200, %r197;
	neg.s32 	%r202, %r201;
	setp.lt.s32 	%p16, %r18, 0;
	selp.b32 	%r406, %r202, %r201, %p16;
	xor.b32  	%r203, %r198, %r18;
	shr.s32 	%r204, %r198, 31;
	xor.b32  	%r205, %r204, %r198;
	xor.b32  	%r206, %r204, %r199;
	cvt.u64.u32 	%rd91, %r205;
	shl.b64 	%rd92, %rd91, 32;
	cvt.u64.u32 	%rd93, %r206;
	or.b64  	%rd94, %rd92, %rd93;
	cvt.rn.f64.s64 	%fd3, %rd94;
	mul.f64 	%fd4, %fd3, 0d3BF921FB54442D19;
	cvt.rn.f32.f64 	%f98, %fd4;
	neg.f32 	%f99, %f98;
	setp.lt.s32 	%p17, %r203, 0;
	selp.f32 	%f310, %f99, %f98, %p17;
$L__BB32_21:
	add.s32 	%r208, %r406, 1;
	mul.rn.f32 	%f101, %f310, %f310;
	and.b32  	%r209, %r406, 1;
	setp.eq.b32 	%p18, %r209, 1;
	selp.f32 	%f102, %f310, 0f3F800000, %p18;
	fma.rn.f32 	%f103, %f101, %f102, 0f00000000;
	fma.rn.f32 	%f104, %f101, 0f37CBAC00, 0fBAB607ED;
	selp.f32 	%f105, 0fB94D4153, %f104, %p18;
	selp.f32 	%f106, 0f3C0885E4, 0f3D2AAABB, %p18;
	fma.rn.f32 	%f107, %f105, %f101, %f106;
	selp.f32 	%f108, 0fBE2AAAA8, 0fBEFFFFFF, %p18;
	fma.rn.f32 	%f109, %f107, %f101, %f108;
	fma.rn.f32 	%f110, %f109, %f103, %f102;
	and.b32  	%r210, %r208, 2;
	setp.eq.s32 	%p19, %r210, 0;
	mov.f32 	%f111, 0f00000000;
	sub.f32 	%f112, %f111, %f110;
	selp.f32 	%f113, %f110, %f112, %p19;
	mul.f32 	%f114, %f7, %f113;
	mul.f32 	%f115, %f6, %f14;
	sub.f32 	%f116, %f114, %f115;
	mul.f32 	%f117, %f6, %f113;
	fma.rn.f32 	%f118, %f7, %f14, %f117;
	add.f32 	%f119, %f5, %f116;
	add.f32 	%f120, %f4, %f118;
	st.shared.v2.f32 	[%r2], {%f119, %f120};
	sub.f32 	%f121, %f5, %f116;
	sub.f32 	%f122, %f4, %f118;
	st.shared.v2.f32 	[%r2+8], {%f121, %f122};
$L__BB32_22:
	bar.sync 	0;
	and.b32  	%r31, %r1, 3;
	setp.gt.u32 	%p20, %r31, 1;
	@%p20 bra 	$L__BB32_40;
	and.b32  	%r211, %r1, 1020;
	or.b32  	%r212, %r31, %r211;
	shl.b32 	%r213, %r212, 3;
	add.s32 	%r32, %r152, %r213;
	ld.shared.v2.f32 	{%f19, %f18}, [%r32];
	ld.shared.v2.f32 	{%f21, %f20}, [%r32+16];
	cvt.rn.f32.u32 	%f123, %r31;
	mul.f32 	%f124, %f3, %f123;
	mul.f32 	%f22, %f124, 0f3E800000;
	mul.f32 	%f125, %f22, 0f3F22F983;
	cvt.rni.s32.f32 	%r414, %f125;
	cvt.rn.f32.s32 	%f126, %r414;
	fma.rn.f32 	%f127, %f126, 0fBFC90FDA, %f22;
	fma.rn.f32 	%f128, %f126, 0fB3A22168, %f127;
	fma.rn.f32 	%f312, %f126, 0fA7C234C5, %f128;
	abs.f32 	%f24, %f22;
	setp.ltu.f32 	%p21, %f24, 0f47CE4780;
	mov.u32 	%r410, %r414;
	mov.f32 	%f311, %f312;
	@%p21 bra 	$L__BB32_31;
	setp.eq.f32 	%p22, %f24, 0f7F800000;
	@%p22 bra 	$L__BB32_30;
	mov.b32 	%r34, %f22;
	shl.b32 	%r216, %r34, 8;
	or.b32  	%r35, %r216, -2147483648;
	mov.b64 	%rd167, 0;
	mov.b32 	%r407, 0;
	mov.u64 	%rd165, __cudart_i2opi_f;
	mov.u64 	%rd166, %rd2;
$L__BB32_26:
	.pragma "nounroll";
	ld.global.nc.u32 	%r217, [%rd165];
	mad.wide.u32 	%rd97, %r217, %r35, %rd167;
	shr.u64 	%rd167, %rd97, 32;
	st.local.u32 	[%rd166], %rd97;
	add.s32 	%r407, %r407, 1;
	add.s64 	%rd166, %rd166, 4;
	add.s64 	%rd165, %rd165, 4;
	setp.ne.s32 	%p23, %r407, 6;
	@%p23 bra 	$L__BB32_26;
	shr.u32 	%r218, %r34, 23;
	st.local.u32 	[%rd2+24], %rd167;
	and.b32  	%r38, %r218, 31;
	and.b32  	%r219, %r218, 224;
	add.s32 	%r220, %r219, -128;
	shr.u32 	%r221, %r220, 5;
	mul.wide.u32 	%rd98, %r221, 4;
	sub.s64 	%rd24, %rd2, %rd98;
	ld.local.u32 	%r408, [%rd24+24];
	ld.local.u32 	%r409, [%rd24+20];
	setp.eq.s32 	%p24, %r38, 0;
	@%p24 bra 	$L__BB32_29;
	shf.l.wrap.b32 	%r408, %r409, %r408, %r38;
	ld.local.u32 	%r222, [%rd24+16];
	shf.l.wrap.b32 	%r409, %r222, %r409, %r38;
$L__BB32_29:
	shr.u32 	%r223, %r408, 30;
	shf.l.wrap.b32 	%r224, %r409, %r408, 2;
	shl.b32 	%r225, %r409, 2;
	shr.u32 	%r226, %r224, 31;
	add.s32 	%r227, %r226, %r223;
	neg.s32 	%r228, %r227;
	setp.lt.s32 	%p25, %r34, 0;
	selp.b32 	%r410, %r228, %r227, %p25;
	xor.b32  	%r229, %r224, %r34;
	shr.s32 	%r230, %r224, 31;
	xor.b32  	%r231, %r230, %r224;
	xor.b32  	%r232, %r230, %r225;
	cvt.u64.u32 	%rd99, %r231;
	shl.b64 	%rd100, %rd99, 32;
	cvt.u64.u32 	%rd101, %r232;
	or.b64  	%rd102, %rd100, %rd101;
	cvt.rn.f64.s64 	%fd5, %rd102;
	mul.f64 	%fd6, %fd5, 0d3BF921FB54442D19;
	cvt.rn.f32.f64 	%f129, %fd6;
	neg.f32 	%f130, %f129;
	setp.lt.s32 	%p26, %r229, 0;
	selp.f32 	%f311, %f130, %f129, %p26;
	bra.uni 	$L__BB32_31;
$L__BB32_30:
	mov.f32 	%f131, 0f00000000;
	mul.rn.f32 	%f311, %f22, %f131;
	mov.b32 	%r410, 0;
$L__BB32_31:
	setp.ltu.f32 	%p27, %f24, 0f47CE4780;
	mul.rn.f32 	%f132, %f311, %f311;
	and.b32  	%r234, %r410, 1;
	setp.eq.b32 	%p28, %r234, 1;
	selp.f32 	%f133, 0f3F800000, %f311, %p28;
	fma.rn.f32 	%f134, %f132, %f133, 0f00000000;
	fma.rn.f32 	%f135, %f132, 0f37CBAC00, 0fBAB607ED;
	selp.f32 	%f136, %f135, 0fB94D4153, %p28;
	selp.f32 	%f137, 0f3D2AAABB, 0f3C0885E4, %p28;
	fma.rn.f32 	%f138, %f136, %f132, %f137;
	selp.f32 	%f139, 0fBEFFFFFF, 0fBE2AAAA8, %p28;
	fma.rn.f32 	%f140, %f138, %f132, %f139;
	fma.rn.f32 	%f141, %f140, %f134, %f133;
	and.b32  	%r235, %r410, 2;
	setp.eq.s32 	%p29, %r235, 0;
	mov.f32 	%f142, 0f00000000;
	sub.f32 	%f143, %f142, %f141;
	selp.f32 	%f28, %f141, %f143, %p29;
	@%p27 bra 	$L__BB32_39;
	setp.eq.f32 	%p30, %f24, 0f7F800000;
	@%p30 bra 	$L__BB32_38;
	mov.b32 	%r47, %f22;
	shl.b32 	%r237, %r47, 8;
	or.b32  	%r48, %r237, -2147483648;
	mov.b64 	%rd170, 0;
	mov.b32 	%r411, 0;
	mov.u64 	%rd168, __cudart_i2opi_f;
	mov.u64 	%rd169, %rd1;
$L__BB32_34:
	.pragma "nounroll";
	ld.global.nc.u32 	%r238, [%rd168];
	mad.wide.u32 	%rd105, %r238, %r48, %rd170;
	shr.u64 	%rd170, %rd105, 32;
	st.local.u32 	[%rd169], %rd105;
	add.s32 	%r411, %r411, 1;
	add.s64 	%rd169, %rd169, 4;
	add.s64 	%rd168, %rd168, 4;
	setp.ne.s32 	%p31, %r411, 6;
	@%p31 bra 	$L__BB32_34;
	shr.u32 	%r239, %r47, 23;
	st.local.u32 	[%rd1+24], %rd170;
	and.b32  	%r51, %r239, 31;
	and.b32  	%r240, %r239, 224;
	add.s32 	%r241, %r240, -128;
	shr.u32 	%r242, %r241, 5;
	mul.wide.u32 	%rd106, %r242, 4;
	sub.s64 	%rd31, %rd1, %rd106;
	ld.local.u32 	%r412, [%rd31+24];
	ld.local.u32 	%r413, [%rd31+20];
	setp.eq.s32 	%p32, %r51, 0;
	@%p32 bra 	$L__BB32_37;
	shf.l.wrap.b32 	%r412, %r413, %r412, %r51;
	ld.local.u32 	%r243, [%rd31+16];
	shf.l.wrap.b32 	%r413, %r243, %r413, %r51;
$L__BB32_37:
	shr.u32 	%r244, %r412, 30;
	shf.l.wrap.b32 	%r245, %r413, %r412, 2;
	shl.b32 	%r246, %r413, 2;
	shr.u32 	%r247, %r245, 31;
	add.s32 	%r248, %r247, %r244;
	neg.s32 	%r249, %r248;
	setp.lt.s32 	%p33, %r47, 0;
	selp.b32 	%r414, %r249, %r248, %p33;
	xor.b32  	%r250, %r245, %r47;
	shr.s32 	%r251, %r245, 31;
	xor.b32  	%r252, %r251, %r245;
	xor.b32  	%r253, %r251, %r246;
	cvt.u64.u32 	%rd107, %r252;
	shl.b64 	%rd108, %rd107, 32;
	cvt.u64.u32 	%rd109, %r253;
	or.b64  	%rd110, %rd108, %rd109;
	cvt.rn.f64.s64 	%fd7, %rd110;
	mul.f64 	%fd8, %fd7, 0d3BF921FB54442D19;
	cvt.rn.f32.f64 	%f144, %fd8;
	neg.f32 	%f145, %f144;
	setp.lt.s32 	%p34, %r250, 0;
	selp.f32 	%f312, %f145, %f144, %p34;
	bra.uni 	$L__BB32_39;
$L__BB32_38:
	mov.f32 	%f146, 0f00000000;
	mul.rn.f32 	%f312, %f22, %f146;
	mov.b32 	%r414, 0;
$L__BB32_39:
	add.s32 	%r255, %r414, 1;
	mul.rn.f32 	%f147, %f312, %f312;
	and.b32  	%r256, %r414, 1;
	setp.eq.b32 	%p35, %r256, 1;
	selp.f32 	%f148, %f312, 0f3F800000, %p35;
	fma.rn.f32 	%f149, %f147, %f148, 0f00000000;
	fma.rn.f32 	%f150, %f147, 0f37CBAC00, 0fBAB607ED;
	selp.f32 	%f151, 0fB94D4153, %f150, %p35;
	selp.f32 	%f152, 0f3C0885E4, 0f3D2AAABB, %p35;
	fma.rn.f32 	%f153, %f151, %f147, %f152;
	selp.f32 	%f154, 0fBE2AAAA8, 0fBEFFFFFF, %p35;
	fma.rn.f32 	%f155, %f153, %f147, %f154;
	fma.rn.f32 	%f156, %f155, %f149, %f148;
	and.b32  	%r257, %r255, 2;
	setp.eq.s32 	%p36, %r257, 0;
	mov.f32 	%f157, 0f00000000;
	sub.f32 	%f158, %f157, %f156;
	selp.f32 	%f159, %f156, %f158, %p36;
	mul.f32 	%f160, %f21, %f159;
	mul.f32 	%f161, %f20, %f28;
	sub.f32 	%f162, %f160, %f161;
	mul.f32 	%f163, %f20, %f159;
	fma.rn.f32 	%f164, %f21, %f28, %f163;
	add.f32 	%f165, %f19, %f162;
	add.f32 	%f166, %f18, %f164;
	st.shared.v2.f32 	[%r32], {%f165, %f166};
	sub.f32 	%f167, %f19, %f162;
	sub.f32 	%f168, %f18, %f164;
	st.shared.v2.f32 	[%r32+16], {%f167, %f168};
$L__BB32_40:
	bar.sync 	0;
	and.b32  	%r60, %r1, 7;
	setp.gt.u32 	%p37, %r60, 3;
	@%p37 bra 	$L__BB32_58;
	and.b32  	%r258, %r1, 1016;
	or.b32  	%r259, %r60, %r258;
	shl.b32 	%r260, %r259, 3;
	add.s32 	%r61, %r152, %r260;
	ld.shared.v2.f32 	{%f33, %f32}, [%r61];
	ld.shared.v2.f32 	{%f35, %f34}, [%r61+32];
	cvt.rn.f32.u32 	%f169, %r60;
	mul.f32 	%f170, %f3, %f169;
	mul.f32 	%f36, %f170, 0f3E000000;
	mul.f32 	%f171, %f36, 0f3F22F983;
	cvt.rni.s32.f32 	%r422, %f171;
	cvt.rn.f32.s32 	%f172, %r422;
	fma.rn.f32 	%f173, %f172, 0fBFC90FDA, %f36;
	fma.rn.f32 	%f174, %f172, 0fB3A22168, %f173;
	fma.rn.f32 	%f314, %f172, 0fA7C234C5, %f174;
	abs.f32 	%f38, %f36;
	setp.ltu.f32 	%p38, %f38, 0f47CE4780;
	mov.u32 	%r418, %r422;
	mov.f32 	%f313, %f314;
	@%p38 bra 	$L__BB32_49;
	setp.eq.f32 	%p39, %f38, 0f7F800000;
	@%p39 bra 	$L__BB32_48;
	mov.b32 	%r63, %f36;
	shl.b32 	%r263, %r63, 8;
	or.b32  	%r64, %r263, -2147483648;
	mov.b64 	%rd173, 0;
	mov.b32 	%r415, 0;
	mov.u64 	%rd171, __cudart_i2opi_f;
	mov.u64 	%rd172, %rd2;
$L__BB32_44:
	.pragma "nounroll";
	ld.global.nc.u32 	%r264, [%rd171];
	mad.wide.u32 	%rd113, %r264, %r64, %rd173;
	shr.u64 	%rd173, %rd113, 32;
	st.local.u32 	[%rd172], %rd113;
	add.s32 	%r415, %r415, 1;
	add.s64 	%rd172, %rd172, 4;
	add.s64 	%rd171, %rd171, 4;
	setp.ne.s32 	%p40, %r415, 6;
	@%p40 bra 	$L__BB32_44;
	shr.u32 	%r265, %r63, 23;
	st.local.u32 	[%rd2+24], %rd173;
	and.b32  	%r67, %r265, 31;
	and.b32  	%r266, %r265, 224;
	add.s32 	%r267, %r266, -128;
	shr.u32 	%r268, %r267, 5;
	mul.wide.u32 	%rd114, %r268, 4;
	sub.s64 	%rd38, %rd2, %rd114;
	ld.local.u32 	%r416, [%rd38+24];
	ld.local.u32 	%r417, [%rd38+20];
	setp.eq.s32 	%p41, %r67, 0;
	@%p41 bra 	$L__BB32_47;
	shf.l.wrap.b32 	%r416, %r417, %r416, %r67;
	ld.local.u32 	%r269, [%rd38+16];
	shf.l.wrap.b32 	%r417, %r269, %r417, %r67;
$L__BB32_47:
	shr.u32 	%r270, %r416, 30;
	shf.l.wrap.b32 	%r271, %r417, %r416, 2;
	shl.b32 	%r272, %r417, 2;
	shr.u32 	%r273, %r271, 31;
	add.s32 	%r274, %r273, %r270;
	neg.s32 	%r275, %r274;
	setp.lt.s32 	%p42, %r63, 0;
	selp.b32 	%r418, %r275, %r274, %p42;
	xor.b32  	%r276, %r271, %r63;
	shr.s32 	%r277, %r271, 31;
	xor.b32  	%r278, %r277, %r271;
	xor.b32  	%r279, %r277, %r272;
	cvt.u64.u32 	%rd115, %r278;
	shl.b64 	%rd116, %rd115, 32;
	cvt.u64.u32 	%rd117, %r279;
	or.b64  	%rd118, %rd116, %rd117;
	cvt.rn.f64.s64 	%fd9, %rd118;
	mul.f64 	%fd10, %fd9, 0d3BF921FB54442D19;
	cvt.rn.f32.f64 	%f175, %fd10;
	neg.f32 	%f176, %f175;
	setp.lt.s32 	%p43, %r276, 0;
	selp.f32 	%f313, %f176, %f175, %p43;
	bra.uni 	$L__BB32_49;
$L__BB32_48:
	mov.f32 	%f177, 0f00000000;
	mul.rn.f32 	%f313, %f36, %f177;
	mov.b32 	%r418, 0;
$L__BB32_49:
	setp.ltu.f32 	%p44, %f38, 0f47CE4780;
	mul.rn.f32 	%f178, %f313, %f313;
	and.b32  	%r281, %r418, 1;
	setp.eq.b32 	%p45, %r281, 1;
	selp.f32 	%f179, 0f3F800000, %f313, %p45;
	fma.rn.f32 	%f180, %f178, %f179, 0f00000000;
	fma.rn.f32 	%f181, %f178, 0f37CBAC00, 0fBAB607ED;
	selp.f32 	%f182, %f181, 0fB94D4153, %p45;
	selp.f32 	%f183, 0f3D2AAABB, 0f3C0885E4, %p45;
	fma.rn.f32 	%f184, %f182, %f178, %f183;
	selp.f32 	%f185, 0fBEFFFFFF, 0fBE2AAAA8, %p45;
	fma.rn.f32 	%f186, %f184, %f178, %f185;
	fma.rn.f32 	%f187, %f186, %f180, %f179;
	and.b32  	%r282, %r418, 2;
	setp.eq.s32 	%p46, %r282, 0;
	mov.f32 	%f188, 0f00000000;
	sub.f32 	%f189, %f188, %f187;
	selp.f32 	%f42, %f187, %f189, %p46;
	@%p44 bra 	$L__BB32_57;
	setp.eq.f32 	%p47, %f38, 0f7F800000;
	@%p47 bra 	$L__BB32_56;
	mov.b32 	%r76, %f36;
	shl.b32 	%r284, %r76, 8;
	or.b32  	%r77, %r284, -2147483648;
	mov.b64 	%rd176, 0;
	mov.b32 	%r419, 0;
	mov.u64 	%rd174, __cudart_i2opi_f;
	mov.u64 	%rd175, %rd1;
$L__BB32_52:
	.pragma "nounroll";
	ld.global.nc.u32 	%r285, [%rd174];
	mad.wide.u32 	%rd121, %r285, %r77, %rd176;
	shr.u64 	%rd176, %rd121, 32;
	st.local.u32 	[%rd175], %rd121;
	add.s32 	%r419, %r419, 1;
	add.s64 	%rd175, %rd175, 4;
	add.s64 	%rd174, %rd174, 4;
	setp.ne.s32 	%p48, %r419, 6;
	@%p48 bra 	$L__BB32_52;
	shr.u32 	%r286, %r76, 23;
	st.local.u32 	[%rd1+24], %rd176;
	and.b32  	%r80, %r286, 31;
	and.b32  	%r287, %r286, 224;
	add.s32 	%r288, %r287, -128;
	shr.u32 	%r289, %r288, 5;
	mul.wide.u32 	%rd122, %r289, 4;
	sub.s64 	%rd45, %rd1, %rd122;
	ld.local.u32 	%r420, [%rd45+24];
	ld.local.u32 	%r421, [%rd45+20];
	setp.eq.s32 	%p49, %r80, 0;
	@%p49 bra 	$L__BB32_55;
	shf.l.wrap.b32 	%r420, %r421, %r420, %r80;
	ld.local.u32 	%r290, [%rd45+16];
	shf.l.wrap.b32 	%r421, %r290, %r421, %r80;
$L__BB32_55:
	shr.u32 	%r291, %r420, 30;
	shf.l.wrap.b32 	%r292, %r421, %r420, 2;
	shl.b32 	%r293, %r421, 2;
	shr.u32 	%r294, %r292, 31;
	add.s32 	%r295, %r294, %r291;
	neg.s32 	%r296, %r295;
	setp.lt.s32 	%p50, %r76, 0;
	selp.b32 	%r422, %r296, %r295, %p50;
	xor.b32  	%r297, %r292, %r76;
	shr.s32 	%r298, %r292, 31;
	xor.b32  	%r299, %r298, %r292;
	xor.b32  	%r300, %r298, %r293;
	cvt.u64.u32 	%rd123, %r299;
	shl.b64 	%rd124, %rd123, 32;
	cvt.u64.u32 	%rd125, %r300;
	or.b64  	%rd126, %rd124, %rd125;
	cvt.rn.f64.s64 	%fd11, %rd126;
	mul.f64 	%fd12, %fd11, 0d3BF921FB54442D19;
	cvt.rn.f32.f64 	%f190, %fd12;
	neg.f32 	%f191, %f190;
	setp.lt.s32 	%p51, %r297, 0;
	selp.f32 	%f314, %f191, %f190, %p51;
	bra.uni 	$L__BB32_57;
$L__BB32_56:
	mov.f32 	%f192, 0f00000000;
	mul.rn.f32 	%f314, %f36, %f192;
	mov.b32 	%r422, 0;
$L__BB32_57:
	add.s32 	%r302, %r422, 1;
	mul.rn.f32 	%f193, %f314, %f314;
	and.b32  	%r303, %r422, 1;
	setp.eq.b32 	%p52, %r303, 1;
	selp.f32 	%f194, %f314, 0f3F800000, %p52;
	fma.rn.f32 	%f195, %f193, %f194, 0f00000000;
	fma.rn.f32 	%f196, %f193, 0f37CBAC00, 0fBAB607ED;
	selp.f32 	%f197, 0fB94D4153, %f196, %p52;
	selp.f32 	%f198, 0f3C0885E4, 0f3D2AAABB, %p52;
	fma.rn.f32 	%f199, %f197, %f193, %f198;
	selp.f32 	%f200, 0fBE2AAAA8, 0fBEFFFFFF, %p52;
	fma.rn.f32 	%f201, %f199, %f193, %f200;
	fma.rn.f32 	%f202, %f201, %f195, %f194;
	and.b32  	%r304, %r302, 2;
	setp.eq.s32 	%p53, %r304, 0;
	mov.f32 	%f203, 0f00000000;
	sub.f32 	%f204, %f203, %f202;
	selp.f32 	%f205, %f202, %f204, %p53;
	mul.f32 	%f206, %f35, %f205;
	mul.f32 	%f207, %f34, %f42;
	sub.f32 	%f208, %f206, %f207;
	mul.f32 	%f209, %f34, %f205;
	fma.rn.f32 	%f210, %f35, %f42, %f209;
	add.f32 	%f211, %f33, %f208;
	add.f32 	%f212, %f32, %f210;
	st.shared.v2.f32 	[%r61], {%f211, %f212};
	sub.f32 	%f213, %f33, %f208;
	sub.f32 	%f214, %f32, %f210;
	st.shared.v2.f32 	[%r61+32], {%f213, %f214};
$L__BB32_58:
	bar.sync 	0;
	and.b32  	%r89, %r1, 15;
	setp.gt.u32 	%p54, %r89, 7;
	@%p54 bra 	$L__BB32_76;
	and.b32  	%r305, %r1, 1008;
	or.b32  	%r306, %r89, %r305;
	shl.b32 	%r307, %r306, 3;
	add.s32 	%r90, %r152, %r307;
	ld.shared.v2.f32 	{%f47, %f46}, [%r90];
	ld.shared.v2.f32 	{%f49, %f48}, [%r90+64];
	cvt.rn.f32.u32 	%f215, %r89;
	mul.f32 	%f216, %f3, %f215;
	mul.f32 	%f50, %f216, 0f3D800000;
	mul.f32 	%f217, %f50, 0f3F22F983;
	cvt.rni.s32.f32 	%r430, %f217;
	cvt.rn.f32.s32 	%f218, %r430;
	fma.rn.f32 	%f219, %f218, 0fBFC90FDA, %f50;
	fma.rn.f32 	%f220, %f218, 0fB3A22168, %f219;
	fma.rn.f32 	%f316, %f218, 0fA7C234C5, %f220;
	abs.f32 	%f52, %f50;
	setp.ltu.f32 	%p55, %f52, 0f47CE4780;
	mov.u32 	%r426, %r430;
	mov.f32 	%f315, %f316;
	@%p55 bra 	$L__BB32_67;
	setp.eq.f32 	%p56, %f52, 0f7F800000;
	@%p56 bra 	$L__BB32_66;
	mov.b32 	%r92, %f50;
	shl.b32 	%r310, %r92, 8;
	or.b32  	%r93, %r310, -2147483648;
	mov.b64 	%rd179, 0;
	mov.b32 	%r423, 0;
	mov.u64 	%rd177, __cudart_i2opi_f;
	mov.u64 	%rd178, %rd2;
$L__BB32_62:
	.pragma "nounroll";
	ld.global.nc.u32 	%r311, [%rd177];
	mad.wide.u32 	%rd129, %r311, %r93, %rd179;
	shr.u64 	%rd179, %rd129, 32;
	st.local.u32 	[%rd178], %rd129;
	add.s32 	%r423, %r423, 1;
	add.s64 	%rd178, %rd178, 4;
	add.s64 	%rd177, %rd177, 4;
	setp.ne.s32 	%p57, %r423, 6;
	@%p57 bra 	$L__BB32_62;
	shr.u32 	%r312, %r92, 23;
	st.local.u32 	[%rd2+24], %rd179;
	and.b32  	%r96, %r312, 31;
	and.b32  	%r313, %r312, 224;
	add.s32 	%r314, %r313, -128;
	shr.u32 	%r315, %r314, 5;
	mul.wide.u32 	%rd130, %r315, 4;
	sub.s64 	%rd52, %rd2, %rd130;
	ld.local.u32 	%r424, [%rd52+24];
	ld.local.u32 	%r425, [%rd52+20];
	setp.eq.s32 	%p58, %r96, 0;
	@%p58 bra 	$L__BB32_65;
	shf.l.wrap.b32 	%r424, %r425, %r424, %r96;
	ld.local.u32 	%r316, [%rd52+16];
	shf.l.wrap.b32 	%r425, %r316, %r425, %r96;
$L__BB32_65:
	shr.u32 	%r317, %r424, 30;
	shf.l.wrap.b32 	%r318, %r425, %r424, 2;
	shl.b32 	%r319, %r425, 2;
	shr.u32 	%r320, %r318, 31;
	add.s32 	%r321, %r320, %r317;
	neg.s32 	%r322, %r321;
	setp.lt.s32 	%p59, %r92, 0;
	selp.b32 	%r426, %r322, %r321, %p59;
	xor.b32  	%r323, %r318, %r92;
	shr.s32 	%r324, %r318, 31;
	xor.b32  	%r325, %r324, %r318;
	xor.b32  	%r326, %r324, %r319;
	cvt.u64.u32 	%rd131, %r325;
	shl.b64 	%rd132, %rd131, 32;
	cvt.u64.u32 	%rd133, %r326;
	or.b64  	%rd134, %rd132, %rd133;
	cvt.rn.f64.s64 	%fd13, %rd134;
	mul.f64 	%fd14, %fd13, 0d3BF921FB54442D19;
	cvt.rn.f32.f64 	%f221, %fd14;
	neg.f32 	%f222, %f221;
	setp.lt.s32 	%p60, %r323, 0;
	selp.f32 	%f315, %f222, %f221, %p60;
	bra.uni 	$L__BB32_67;
$L__BB32_66:
	mov.f32 	%f223, 0f00000000;
	mul.rn.f32 	%f315, %f50, %f223;
	mov.b32 	%r426, 0;
$L__BB32_67:
	setp.ltu.f32 	%p61, %f52, 0f47CE4780;
	mul.rn.f32 	%f224, %f315, %f315;
	and.b32  	%r328, %r426, 1;
	setp.eq.b32 	%p62, %r328, 1;
	selp.f32 	%f225, 0f3F800000, %f315, %p62;
	fma.rn.f32 	%f226, %f224, %f225, 0f00000000;
	fma.rn.f32 	%f227, %f224, 0f37CBAC00, 0fBAB607ED;
	selp.f32 	%f228, %f227, 0fB94D4153, %p62;
	selp.f32 	%f229, 0f3D2AAABB, 0f3C0885E4, %p62;
	fma.rn.f32 	%f230, %f228, %f224, %f229;
	selp.f32 	%f231, 0fBEFFFFFF, 0fBE2AAAA8, %p62;
	fma.rn.f32 	%f232, %f230, %f224, %f231;
	fma.rn.f32 	%f233, %f232, %f226, %f225;
	and.b32  	%r329, %r426, 2;
	setp.eq.s32 	%p63, %r329, 0;
	mov.f32 	%f234, 0f00000000;
	sub.f32 	%f235, %f234, %f233;
	selp.f32 	%f56, %f233, %f235, %p63;
	@%p61 bra 	$L__BB32_75;
	setp.eq.f32 	%p64, %f52, 0f7F800000;
	@%p64 bra 	$L__BB32_74;
	mov.b32 	%r105, %f50;
	shl.b32 	%r331, %r105, 8;
	or.b32  	%r106, %r331, -2147483648;
	mov.b64 	%rd182, 0;
	mov.b32 	%r427, 0;
	mov.u64 	%rd180, __cudart_i2opi_f;
	mov.u64 	%rd181, %rd1;
$L__BB32_70:
	.pragma "nounroll";
	ld.global.nc.u32 	%r332, [%rd180];
	mad.wide.u32 	%rd137, %r332, %r106, %rd182;
	shr.u64 	%rd182, %rd137, 32;
	st.local.u32 	[%rd181], %rd137;
	add.s32 	%r427, %r427, 1;
	add.s64 	%rd181, %rd181, 4;
	add.s64 	%rd180, %rd180, 4;
	setp.ne.s32 	%p65, %r427, 6;
	@%p65 bra 	$L__BB32_70;
	shr.u32 	%r333, %r105, 23;
	st.local.u32 	[%rd1+24], %rd182;
	and.b32  	%r109, %r333, 31;
	and.b32  	%r334, %r333, 224;
	add.s32 	%r335, %r334, -128;
	shr.u32 	%r336, %r335, 5;
	mul.wide.u32 	%rd138, %r336, 4;
	sub.s64 	%rd59, %rd1, %rd138;
	ld.local.u32 	%r428, [%rd59+24];
	ld.local.u32 	%r429, [%rd59+20];
	setp.eq.s32 	%p66, %r109, 0;
	@%p66 bra 	$L__BB32_73;
	shf.l.wrap.b32 	%r428, %r429, %r428, %r109;
	ld.local.u32 	%r337, [%rd59+16];
	shf.l.wrap.b32 	%r429, %r337, %r429, %r109;
$L__BB32_73:
	shr.u32 	%r338, %r428, 30;
	shf.l.wrap.b32 	%r339, %r429, %r428, 2;
	shl.b32 	%r340, %r429, 2;
	shr.u32 	%r341, %r339, 31;
	add.s32 	%r342, %r341, %r338;
	neg.s32 	%r343, %r342;
	setp.lt.s32 	%p67, %r105, 0;
	selp.b32 	%r430, %r343, %r342, %p67;
	xor.b32  	%r344, %r339, %r105;
	shr.s32 	%r345, %r339, 31;
	xor.b32  	%r346, %r345, %r339;
	xor.b32  	%r347, %r345, %r340;
	cvt.u64.u32 	%rd139, %r346;
	shl.b64 	%rd140, %rd139, 32;
	cvt.u64.u32 	%rd141, %r347;
	or.b64  	%rd142, %rd140, %rd141;
	cvt.rn.f64.s64 	%fd15, %rd142;
	mul.f64 	%fd16, %fd15, 0d3BF921FB54442D19;
	cvt.rn.f32.f64 	%f236, %fd16;
	neg.f32 	%f237, %f236;
	setp.lt.s32 	%p68, %r344, 0;
	selp.f32 	%f316, %f237, %f236, %p68;
	bra.uni 	$L__BB32_75;
$L__BB32_74:
	mov.f32 	%f238, 0f00000000;
	mul.rn.f32 	%f316, %f50, %f238;
	mov.b32 	%r430, 0;
$L__BB32_75:
	add.s32 	%r349, %r430, 1;
	mul.rn.f32 	%f239, %f316, %f316;
	and.b32  	%r350, %r430, 1;
	setp.eq.b32 	%p69, %r350, 1;
	selp.f32 	%f240, %f316, 0f3F800000, %p69;
	fma.rn.f32 	%f241, %f239, %f240, 0f00000000;
	fma.rn.f32 	%f242, %f239, 0f37CBAC00, 0fBAB607ED;
	selp.f32 	%f243, 0fB94D4153, %f242, %p69;
	selp.f32 	%f244, 0f3C0885E4, 0f3D2AAABB, %p69;
	fma.rn.f32 	%f245, %f243, %f239, %f244;
	selp.f32 	%f246, 0fBE2AAAA8, 0fBEFFFFFF, %p69;
	fma.rn.f32 	%f247, %f245, %f239, %f246;
	fma.rn.f32 	%f248, %f247, %f241, %f240;
	and.b32  	%r351, %r349, 2;
	setp.eq.s32 	%p70, %r351, 0;
	mov.f32 	%f249, 0f00000000;
	sub.f32 	%f250, %f249, %f248;
	selp.f32 	%f251, %f248, %f250, %p70;
	mul.f32 	%f252, %f49, %f251;
	mul.f32 	%f253, %f48, %f56;
	sub.f32 	%f254, %f252, %f253;
	mul.f32 	%f255, %f48, %f251;
	fma.rn.f32 	%f256, %f49, %f56, %f255;
	add.f32 	%f257, %f47, %f254;
	add.f32 	%f258, %f46, %f256;
	st.shared.v2.f32 	[%r90], {%f257, %f258};
	sub.f32 	%f259, %f47, %f254;
	sub.f32 	%f260, %f46, %f256;
	st.shared.v2.f32 	[%r90+64], {%f259, %f260};
$L__BB32_76:
	bar.sync 	0;
	and.b32  	%r118, %r1, 31;
	setp.gt.u32 	%p71, %r118, 15;
	@%p71 bra 	$L__BB32_94;
	and.b32  	%r352, %r1, 992;
	or.b32  	%r353, %r118, %r352;
	shl.b32 	%r354, %r353, 3;
	add.s32 	%r119, %r152, %r354;
	ld.shared.v2.f32 	{%f61, %f60}, [%r119];
	ld.shared.v2.f32 	{%f63, %f62}, [%r119+128];
	cvt.rn.f32.u32 	%f261, %r118;
	mul.f32 	%f262, %f3, %f261;
	mul.f32 	%f64, %f262, 0f3D000000;
	mul.f32 	%f263, %f64, 0f3F22F983;
	cvt.rni.s32.f32 	%r438, %f263;
	cvt.rn.f32.s32 	%f264, %r438;
	fma.rn.f32 	%f265, %f264, 0fBFC90FDA, %f64;
	fma.rn.f32 	%f266, %f264, 0fB3A22168, %f265;
	fma.rn.f32 	%f318, %f264, 0fA7C234C5, %f266;
	abs.f32 	%f66, %f64;
	setp.ltu.f32 	%p72, %f66, 0f47CE4780;
	mov.u32 	%r434, %r438;
	mov.f32 	%f317, %f318;
	@%p72 bra 	$L__BB32_85;
	setp.eq.f32 	%p73, %f66, 0f7F800000;
	@%p73 bra 	$L__BB32_84;
	mov.b32 	%r121, %f64;
	shl.b32 	%r357, %r121, 8;
	or.b32  	%r122, %r357, -2147483648;
	mov.b64 	%rd185, 0;
	mov.b32 	%r431, 0;
	mov.u64 	%rd183, __cudart_i2opi_f;
	mov.u64 	%rd184, %rd2;
$L__BB32_80:
	.pragma "nounroll";
	ld.global.nc.u32 	%r358, [%rd183];
	mad.wide.u32 	%rd145, %r358, %r122, %rd185;
	shr.u64 	%rd185, %rd145, 32;
	st.local.u32 	[%rd184], %rd145;
	add.s32 	%r431, %r431, 1;
	add.s64 	%rd184, %rd184, 4;
	add.s64 	%rd183, %rd183, 4;
	setp.ne.s32 	%p74, %r431, 6;
	@%p74 bra 	$L__BB32_80;
	shr.u32 	%r359, %r121, 23;
	st.local.u32 	[%rd2+24], %rd185;
	and.b32  	%r125, %r359, 31;
	and.b32  	%r360, %r359, 224;
	add.s32 	%r361, %r360, -128;
	shr.u32 	%r362, %r361, 5;
	mul.wide.u32 	%rd146, %r362, 4;
	sub.s64 	%rd66, %rd2, %rd146;
	ld.local.u32 	%r432, [%rd66+24];
	ld.local.u32 	%r433, [%rd66+20];
	setp.eq.s32 	%p75, %r125, 0;
	@%p75 bra 	$L__BB32_83;
	shf.l.wrap.b32 	%r432, %r433, %r432, %r125;
	ld.local.u32 	%r363, [%rd66+16];
	shf.l.wrap.b32 	%r433, %r363, %r433, %r125;
$L__BB32_83:
	shr.u32 	%r364, %r432, 30;
	shf.l.wrap.b32 	%r365, %r433, %r432, 2;
	shl.b32 	%r366, %r433, 2;
	shr.u32 	%r367, %r365, 31;
	add.s32 	%r368, %r367, %r364;
	neg.s32 	%r369, %r368;
	setp.lt.s32 	%p76, %r121, 0;
	selp.b32 	%r434, %r369, %r368, %p76;
	xor.b32  	%r370, %r365, %r121;
	shr.s32 	%r371, %r365, 31;
	xor.b32  	%r372, %r371, %r365;
	xor.b32  	%r373, %r371, %r366;
	cvt.u64.u32 	%rd147, %r372;
	shl.b64 	%rd148, %rd147, 32;
	cvt.u64.u32 	%rd149, %r373;
	or.b64  	%rd150, %rd148, %rd149;
	cvt.rn.f64.s64 	%fd17, %rd150;
	mul.f64 	%fd18, %fd17, 0d3BF921FB54442D19;
	cvt.rn.f32.f64 	%f267, %fd18;
	neg.f32 	%f268, %f267;
	setp.lt.s32 	%p77, %r370, 0;
	selp.f32 	%f317, %f268, %f267, %p77;
	bra.uni 	$L__BB32_85;
$L__BB32_84:
	mov.f32 	%f269, 0f00000000;
	mul.rn.f32 	%f317, %f64, %f269;
	mov.b32 	%r434, 0;
$L__BB32_85:
	setp.ltu.f32 	%p78, %f66, 0f47CE4780;
	mul.rn.f32 	%f270, %f317, %f317;
	and.b32  	%r375, %r434, 1;
	setp.eq.b32 	%p79, %r375, 1;
	selp.f32 	%f271, 0f3F800000, %f317, %p79;
	fma.rn.f32 	%f272, %f270, %f271, 0f00000000;
	fma.rn.f32 	%f273, %f270, 0f37CBAC00, 0fBAB607ED;
	selp.f32 	%f274, %f273, 0fB94D4153, %p79;
	selp.f32 	%f275, 0f3D2AAABB, 0f3C0885E4, %p79;
	fma.rn.f32 	%f276, %f274, %f270, %f275;
	selp.f32 	%f277, 0fBEFFFFFF, 0fBE2AAAA8, %p79;
	fma.rn.f32 	%f278, %f276, %f270, %f277;
	fma.rn.f32 	%f279, %f278, %f272, %f271;
	and.b32  	%r376, %r434, 2;
	setp.eq.s32 	%p80, %r376, 0;
	mov.f32 	%f280, 0f00000000;
	sub.f32 	%f281, %f280, %f279;
	selp.f32 	%f70, %f279, %f281, %p80;
	@%p78 bra 	$L__BB32_93;
	setp.eq.f32 	%p81, %f66, 0f7F800000;
	@%p81 bra 	$L__BB32_92;
	mov.b32 	%r134, %f64;
	shl.b32 	%r378, %r134, 8;
	or.b32  	%r135, %r378, -2147483648;
	mov.b64 	%rd188, 0;
	mov.b32 	%r435, 0;
	mov.u64 	%rd186, __cudart_i2opi_f;
	mov.u64 	%rd187, %rd1;
$L__BB32_88:
	.pragma "nounroll";
	ld.global.nc.u32 	%r379, [%rd186];
	mad.wide.u32 	%rd153, %r379, %r135, %rd188;
	shr.u64 	%rd188, %rd153, 32;
	st.local.u32 	[%rd187], %rd153;
	add.s32 	%r435, %r435, 1;
	add.s64 	%rd187, %rd187, 4;
	add.s64 	%rd186, %rd186, 4;
	setp.ne.s32 	%p82, %r435, 6;
	@%p82 bra 	$L__BB32_88;
	shr.u32 	%r380, %r134, 23;
	st.local.u32 	[%rd1+24], %rd188;
	and.b32  	%r138, %r380, 31;
	and.b32  	%r381, %r380, 224;
	add.s32 	%r382, %r381, -128;
	shr.u32 	%r383, %r382, 5;
	mul.wide.u32 	%rd154, %r383, 4;
	sub.s64 	%rd73, %rd1, %rd154;
	ld.local.u32 	%r436, [%rd73+24];
	ld.local.u32 	%r437, [%rd73+20];
	setp.eq.s32 	%p83, %r138, 0;
	@%p83 bra 	$L__BB32_91;
	shf.l.wrap.b32 	%r436, %r437, %r436, %r138;
	ld.local.u32 	%r384, [%rd73+16];
	shf.l.wrap.b32 	%r437, %r384, %r437, %r138;
$L__BB32_91:
	shr.u32 	%r385, %r436, 30;
	shf.l.wrap.b32 	%r386, %r437, %r436, 2;
	shl.b32 	%r387, %r437, 2;
	shr.u32 	%r388, %r386, 31;
	add.s32 	%r389, %r388, %r385;
	neg.s32 	%r390, %r389;
	setp.lt.s32 	%p84, %r134, 0;
	selp.b32 	%r438, %r390, %r389, %p84;
	xor.b32  	%r391, %r386, %r134;
	shr.s32 	%r392, %r386, 31;
	xor.b32  	%r393, %r392, %r386;
	xor.b32  	%r394, %r392, %r387;
	cvt.u64.u32 	%rd155, %r393;
	shl.b64 	%rd156, %rd155, 32;
	cvt.u64.u32 	%rd157, %r394;
	or.b64  	%rd158, %rd156, %rd157;
	cvt.rn.f64.s64 	%fd19, %rd158;
	mul.f64 	%fd20, %fd19, 0d3BF921FB54442D19;
	cvt.rn.f32.f64 	%f282, %fd20;
	neg.f32 	%f283, %f282;
	setp.lt.s32 	%p85, %r391, 0;
	selp.f32 	%f318, %f283, %f282, %p85;
	bra.uni 	$L__BB32_93;
$L__BB32_92:
	mov.f32 	%f284, 0f00000000;
	mul.rn.f32 	%f318, %f64, %f284;
	mov.b32 	%r438, 0;
$L__BB32_93:
	add.s32 	%r396, %r438, 1;
	mul.rn.f32 	%f285, %f318, %f318;
	and.b32  	%r397, %r438, 1;
	setp.eq.b32 	%p86, %r397, 1;
	selp.f32 	%f286, %f318, 0f3F800000, %p86;
	fma.rn.f32 	%f287, %f285, %f286, 0f00000000;
	fma.rn.f32 	%f288, %f285, 0f37CBAC00, 0fBAB607ED;
	selp.f32 	%f289, 0fB94D4153, %f288, %p86;
	selp.f32 	%f290, 0f3C0885E4, 0f3D2AAABB, %p86;
	fma.rn.f32 	%f291, %f289, %f285, %f290;
	selp.f32 	%f292, 0fBE2AAAA8, 0fBEFFFFFF, %p86;
	fma.rn.f32 	%f293, %f291, %f285, %f292;
	fma.rn.f32 	%f294, %f293, %f287, %f286;
	and.b32  	%r398, %r396, 2;
	setp.eq.s32 	%p87, %r398, 0;
	mov.f32 	%f295, 0f00000000;
	sub.f32 	%f296, %f295, %f294;
	selp.f32 	%f297, %f294, %f296, %p87;
	mul.f32 	%f298, %f63, %f297;
	mul.f32 	%f299, %f62, %f70;
	sub.f32 	%f300, %f298, %f299;
	mul.f32 	%f301, %f62, %f297;
	fma.rn.f32 	%f302, %f63, %f70, %f301;
	add.f32 	%f303, %f61, %f300;
	add.f32 	%f304, %f60, %f302;
	st.shared.v2.f32 	[%r119], {%f303, %f304};
	sub.f32 	%f305, %f61, %f300;
	sub.f32 	%f306, %f60, %f302;
	st.shared.v2.f32 	[%r119+128], {%f305, %f306};
$L__BB32_94:
	setp.gt.u32 	%p88, %r1, 31;
	bar.sync 	0;
	@%p88 bra 	$L__BB32_96;
	ld.shared.v2.f32 	{%f307, %f308}, [%r2];
	st.global.v2.f32 	[%rd3], {%f307, %f308};
$L__BB32_96:
	ret;

}
	// .globl	_ZN17signal_processing7kernels17radix2_fft_kernelILi6EEEvP6float2i
.visible .entry _ZN17signal_processing7kernels17radix2_fft_kernelILi6EEEvP6float2i(
	.param .u64 .ptr .align 1 _ZN17signal_processing7kernels17radix2_fft_kernelILi6EEEvP6float2i_param_0,
	.param .u32 _ZN17signal_processing7kernels17radix2_fft_kernelILi6EEEvP6float2i_param_1
)
{
	.local .align 4 .b8 	__local_depot33[28];
	.reg .b64 	%SP;
	.reg .b64 	%SPL;
	.reg .pred 	%p<106>;
	.reg .b32 	%r<525>;
	.reg .b32 	%f<381>;
	.reg .b64 	%rd<225>;
	.reg .b64 	%fd<25>;

	mov.u64 	%SPL, __local_depot33;
	ld.param.u64 	%rd88, [_ZN17signal_processing7kernels17radix2_fft_kernelILi6EEEvP6float2i_param_0];
	ld.param.u32 	%r176, [_ZN17signal_processing7kernels17radix2_fft_kernelILi6EEEvP6float2i_param_1];
	cvta.to.global.u64 	%rd89, %rd88;
	add.u64 	%rd1, %SPL, 0;
	add.u64 	%rd2, %SPL, 0;
	mov.u32 	%r1, %tid.x;
	mov.u32 	%r177, %ctaid.x;
	shl.b32 	%r178, %r177, 6;
	add.s32 	%r179, %r178, %r1;
	setp.gt.u32 	%p1, %r1, 63;
	shl.b32 	%r180, %r1, 3;
	mov.u32 	%r181, _ZN17signal_processing7kernels11shared_dataE;
	add.s32 	%r2, %r181, %r180;
	mul.wide.s32 	%rd92, %r179, 8;
	add.s64 	%rd3, %rd89, %rd92;
	@%p1 bra 	$L__BB33_2;
	ld.global.v2.f32 	{%f88, %f89}, [%rd3];
	st.shared.v2.f32 	[%r2], {%f88, %f89};
$L__BB33_2:
	setp.gt.u32 	%p2, %r1, 63;
	bar.sync 	0;
	and.b32  	%r3, %r1, 1;
	ld.shared.v2.f32 	{%f1, %f2}, [%r2];
	bar.sync 	0;
	@%p2 bra 	$L__BB33_4;
	shr.u32 	%r182, %r1, 4;
	and.b32  	%r183, %r182, 1;
	shr.u32 	%r184, %r1, 2;
	and.b32  	%r185, %r184, 2;
	and.b32  	%r186, %r1, 4;
	shl.b32 	%r187, %r1, 2;
	and.b32  	%r188, %r187, 8;
	shl.b32 	%r189, %r3, 4;
	or.b32  	%r190, %r189, %r188;
	or.b32  	%r191, %r186, %r190;
	or.b32  	%r192, %r191, %r185;
	or.b32  	%r193, %r183, %r192;
	shl.b32 	%r194, %r193, 4;
	and.b32  	%r195, %r184, 8;
	or.b32  	%r196, %r194, %r195;
	add.s32 	%r198, %r181, %r196;
	st.shared.v2.f32 	[%r198], {%f1, %f2};
$L__BB33_4:
	bar.sync 	0;
	cvt.rn.f32.s32 	%f90, %r176;
	add.f32 	%f91, %f90, %f90;
	mul.f32 	%f3, %f91, 0f40490FDB;
	setp.ne.s32 	%p3, %r3, 0;
	@%p3 bra 	$L__BB33_22;
	ld.shared.v2.f32 	{%f5, %f4}, [%r2];
	ld.shared.v2.f32 	{%f7, %f6}, [%r2+8];
	mul.f32 	%f92, %f3, 0f00000000;
	mul.f32 	%f8, %f92, 0f3F000000;
	mul.f32 	%f93, %f8, 0f3F22F983;
	cvt.rni.s32.f32 	%r484, %f93;
	cvt.rn.f32.s32 	%f94, %r484;
	fma.rn.f32 	%f95, %f94, 0fBFC90FDA, %f8;
	fma.rn.f32 	%f96, %f94, 0fB3A22168, %f95;
	fma.rn.f32 	%f370, %f94, 0fA7C234C5, %f96;
	abs.f32 	%f10, %f8;
	setp.ltu.f32 	%p4, %f10, 0f47CE4780;
	mov.u32 	%r480, %r484;
	mov.f32 	%f369, %f370;
	@%p4 bra 	$L__BB33_13;
	setp.neu.f32 	%p5, %f10, 0f7F800000;
	@%p5 bra 	$L__BB33_8;
	mov.f32 	%f99, 0f00000000;
	mul.rn.f32 	%f369, %f8, %f99;
	mov.b32 	%r480, 0;
	bra.uni 	$L__BB33_13;
$L__BB33_8:
	mov.b32 	%r5, %f8;
	shl.b32 	%r200, %r5, 8;
	or.b32  	%r6, %r200, -2147483648;
	mov.b64 	%rd191, 0;
	mov.b32 	%r477, 0;
	mov.u64 	%rd189, __cudart_i2opi_f;
	mov.u64 	%rd190, %rd2;
$L__BB33_9:
	.pragma "nounroll";
	ld.global.nc.u32 	%r201, [%rd189];
	mad.wide.u32 	%rd95, %r201, %r6, %rd191;
	shr.u64 	%rd191, %rd95, 32;
	st.local.u32 	[%rd190], %rd95;
	add.s32 	%r477, %r477, 1;
	add.s64 	%rd190, %rd190, 4;
	add.s64 	%rd189, %rd189, 4;
	setp.ne.s32 	%p6, %r477, 6;
	@%p6 bra 	$L__BB33_9;
	shr.u32 	%r202, %r5, 23;
	st.local.u32 	[%rd2+24], %rd191;
	and.b32  	%r9, %r202, 31;
	and.b32  	%r203, %r202, 224;
	add.s32 	%r204, %r203, -128;
	shr.u32 	%r205, %r204, 5;
	mul.wide.u32 	%rd96, %r205, 4;
	sub.s64 	%rd10, %rd2, %rd96;
	ld.local.u32 	%r478, [%rd10+24];
	ld.local.u32 	%r479, [%rd10+20];
	setp.eq.s32 	%p7, %r9, 0;
	@%p7 bra 	$L__BB33_12;
	shf.l.wrap.b32 	%r478, %r479, %r478, %r9;
	ld.local.u32 	%r206, [%rd10+16];
	shf.l.wrap.b32 	%r479, %r206, %r479, %r9;
$L__BB33_12:
	shr.u32 	%r207, %r478, 30;
	shf.l.wrap.b32 	%r208, %r479, %r478, 2;
	shl.b32 	%r209, %r479, 2;
	shr.u32 	%r210, %r208, 31;
	add.s32 	%r211, %r210, %r207;
	neg.s32 	%r212, %r211;
	setp.lt.s32 	%p8, %r5, 0;
	selp.b32 	%r480, %r212, %r211, %p8;
	xor.b32  	%r213, %r208, %r5;
	shr.s32 	%r214, %r208, 31;
	xor.b32  	%r215, %r214, %r208;
	xor.b32  	%r216, %r214, %r209;
	cvt.u64.u32 	%rd97, %r215;
	shl.b64 	%rd98, %rd97, 32;
	cvt.u64.u32 	%rd99, %r216;
	or.b64  	%rd100, %rd98, %rd99;
	cvt.rn.f64.s64 	%fd1, %rd100;
	mul.f64 	%fd2, %fd1, 0d3BF921FB54442D19;
	cvt.rn.f32.f64 	%f97, %fd2;
	neg.f32 	%f98, %f97;
	setp.lt.s32 	%p9, %r213, 0;
	selp.f32 	%f369, %f98, %f97, %p9;
$L__BB33_13:
	setp.ltu.f32 	%p10, %f10, 0f47CE4780;
	mul.rn.f32 	%f100, %f369, %f369;
	and.b32  	%r218, %r480, 1;
	setp.eq.b32 	%p11, %r218, 1;
	selp.f32 	%f101, 0f3F800000, %f369, %p11;
	fma.rn.f32 	%f102, %f100, %f101, 0f00000000;
	fma.rn.f32 	%f103, %f100, 0f37CBAC00, 0fBAB607ED;
	selp.f32 	%f104, %f103, 0fB94D4153, %p11;
	selp.f32 	%f105, 0f3D2AAABB, 0f3C0885E4, %p11;
	fma.rn.f32 	%f106, %f104, %f100, %f105;
	selp.f32 	%f107, 0fBEFFFFFF, 0fBE2AAAA8, %p11;
	fma.rn.f32 	%f108, %f106, %f100, %f107;
	fma.rn.f32 	%f109, %f108, %f102, %f101;
	and.b32  	%r219, %r480, 2;
	setp.eq.s32 	%p12, %r219, 0;
	mov.f32 	%f110, 0f00000000;
	sub.f32 	%f111, %f110, %f109;
	selp.f32 	%f14, %f109, %f111, %p12;
	@%p10 bra 	$L__BB33_21;
	setp.neu.f32 	%p13, %f10, 0f7F800000;
	@%p13 bra 	$L__BB33_16;
	mov.f32 	%f114, 0f00000000;
	mul.rn.f32 	%f370, %f8, %f114;
	mov.b32 	%r484, 0;
	bra.uni 	$L__BB33_21;
$L__BB33_16:
	mov.b32 	%r18, %f8;
	shl.b32 	%r221, %r18, 8;
	or.b32  	%r19, %r221, -2147483648;
	mov.b64 	%rd194, 0;
	mov.b32 	%r481, 0;
	mov.u64 	%rd192, __cudart_i2opi_f;
	mov.u64 	%rd193, %rd1;
$L__BB33_17:
	.pragma "nounroll";
	ld.global.nc.u32 	%r222, [%rd192];
	mad.wide.u32 	%rd103, %r222, %r19, %rd194;
	shr.u64 	%rd194, %rd103, 32;
	st.local.u32 	[%rd193], %rd103;
	add.s32 	%r481, %r481, 1;
	add.s64 	%rd193, %rd193, 4;
	add.s64 	%rd192, %rd192, 4;
	setp.ne.s32 	%p14, %r481, 6;
	@%p14 bra 	$L__BB33_17;
	shr.u32 	%r223, %r18, 23;
	st.local.u32 	[%rd1+24], %rd194;
	and.b32  	%r22, %r223, 31;
	and.b32  	%r224, %r223, 224;
	add.s32 	%r225, %r224, -128;
	shr.u32 	%r226, %r225, 5;
	mul.wide.u32 	%rd104, %r226, 4;
	sub.s64 	%rd17, %rd1, %rd104;
	ld.local.u32 	%r482, [%rd17+24];
	ld.local.u32 	%r483, [%rd17+20];
	setp.eq.s32 	%p15, %r22, 0;
	@%p15 bra 	$L__BB33_20;
	shf.l.wrap.b32 	%r482, %r483, %r482, %r22;
	ld.local.u32 	%r227, [%rd17+16];
	shf.l.wrap.b32 	%r483, %r227, %r483, %r22;
$L__BB33_20:
	shr.u32 	%r228, %r482, 30;
	shf.l.wrap.b32 	%r229, %r483, %r482, 2;
	shl.b32 	%r230, %r483, 2;
	shr.u32 	%r231, %r229, 31;
	add.s32 	%r232, %r231, %r228;
	neg.s32 	%r233, %r232;
	setp.lt.s32 	%p16, %r18, 0;
	selp.b32 	%r484, %r233, %r232, %p16;
	xor.b32  	%r234, %r229, %r18;
	shr.s32 	%r235, %r229, 31;
	xor.b32  	%r236, %r235, %r229;
	xor.b32  	%r237, %r235, %r230;
	cvt.u64.u32 	%rd105, %r236;
	shl.b64 	%rd106, %rd105, 32;
	cvt.u64.u32 	%rd107, %r237;
	or.b64  	%rd108, %rd106, %rd107;
	cvt.rn.f64.s64 	%fd3, %rd108;
	mul.f64 	%fd4, %fd3, 0d3BF921FB54442D19;
	cvt.rn.f32.f64 	%f112, %fd4;
	neg.f32 	%f113, %f112;
	setp.lt.s32 	%p17, %r234, 0;
	selp.f32 	%f370, %f113, %f112, %p17;
$L__BB33_21:
	add.s32 	%r239, %r484, 1;
	mul.rn.f32 	%f115, %f370, %f370;
	and.b32  	%r240, %r484, 1;
	setp.eq.b32 	%p18, %r240, 1;
	selp.f32 	%f116, %f370, 0f3F800000, %p18;
	fma.rn.f32 	%f117, %f115, %f116, 0f00000000;
	fma.rn.f32 	%f118, %f115, 0f37CBAC00, 0fBAB607ED;
	selp.f32 	%f119, 0fB94D4153, %f118, %p18;
	selp.f32 	%f120, 0f3C0885E4, 0f3D2AAABB, %p18;
	fma.rn.f32 	%f121, %f119, %f115, %f120;
	selp.f32 	%f122, 0fBE2AAAA8, 0fBEFFFFFF, %p18;
	fma.rn.f32 	%f123, %f121, %f115, %f122;
	fma.rn.f32 	%f124, %f123, %f117, %f116;
	and.b32  	%r241, %r239, 2;
	setp.eq.s32 	%p19, %r241, 0;
	mov.f32 	%f125, 0f00000000;
	sub.f32 	%f126, %f125, %f124;
	selp.f32 	%f127, %f124, %f126, %p19;
	mul.f32 	%f128, %f7, %f127;
	mul.f32 	%f129, %f6, %f14;
	sub.f32 	%f130, %f128, %f129;
	mul.f32 	%f131, %f6, %f127;
	fma.rn.f32 	%f132, %f7, %f14, %f131;
	add.f32 	%f133, %f5, %f130;
	add.f32 	%f134, %f4, %f132;
	st.shared.v2.f32 	[%r2], {%f133, %f134};
	sub.f32 	%f135, %f5, %f130;
	sub.f32 	%f136, %f4, %f132;
	st.shared.v2.f32 	[%r2+8], {%f135, %f136};
$L__BB33_22:
	bar.sync 	0;
	and.b32  	%r31, %r1, 3;
	setp.gt.u32 	%p20, %r31, 1;
	@%p20 bra 	$L__BB33_40;
	and.b32  	%r242, %r1, 1020;
	or.b32  	%r243, %r31, %r242;
	shl.b32 	%r244, %r243, 3;
	add.s32 	%r32, %r181, %r244;
	ld.shared.v2.f32 	{%f19, %f18}, [%r32];
	ld.shared.v2.f32 	{%f21, %f20}, [%r32+16];
	cvt.rn.f32.u32 	%f137, %r31;
	mul.f32 	%f138, %f3, %f137;
	mul.f32 	%f22, %f138, 0f3E800000;
	mul.f32 	%f139, %f22, 0f3F22F983;
	cvt.rni.s32.f32 	%r492, %f139;
	cvt.rn.f32.s32 	%f140, %r492;
	fma.rn.f32 	%f141, %f140, 0fBFC90FDA, %f22;
	fma.rn.f32 	%f142, %f140, 0fB3A22168, %f141;
	fma.rn.f32 	%f372, %f140, 0fA7C234C5, %f142;
	abs.f32 	%f24, %f22;
	setp.ltu.f32 	%p21, %f24, 0f47CE4780;
	mov.u32 	%r488, %r492;
	mov.f32 	%f371, %f372;
	@%p21 bra 	$L__BB33_31;
	setp.eq.f32 	%p22, %f24, 0f7F800000;
	@%p22 bra 	$L__BB33_30;
	mov.b32 	%r34, %f22;
	shl.b32 	%r247, %r34, 8;
	or.b32  	%r35, %r247, -2147483648;
	mov.b64 	%rd197, 0;
	mov.b32 	%r485, 0;
	mov.u64 	%rd195, __cudart_i2opi_f;
	mov.u64 	%rd196, %rd2;
$L__BB33_26:
	.pragma "nounroll";
	ld.global.nc.u32 	%r248, [%rd195];
	mad.wide.u32 	%rd111, %r248, %r35, %rd197;
	shr.u64 	%rd197, %rd111, 32;
	st.local.u32 	[%rd196], %rd111;
	add.s32 	%r485, %r485, 1;
	add.s64 	%rd196, %rd196, 4;
	add.s64 	%rd195, %rd195, 4;
	setp.ne.s32 	%p23, %r485, 6;
	@%p23 bra 	$L__BB33_26;
	shr.u32 	%r249, %r34, 23;
	st.local.u32 	[%rd2+24], %rd197;
	and.b32  	%r38, %r249, 31;
	and.b32  	%r250, %r249, 224;
	add.s32 	%r251, %r250, -128;
	shr.u32 	%r252, %r251, 5;
	mul.wide.u32 	%rd112, %r252, 4;
	sub.s64 	%rd24, %rd2, %rd112;
	ld.local.u32 	%r486, [%rd24+24];
	ld.local.u32 	%r487, [%rd24+20];
	setp.eq.s32 	%p24, %r38, 0;
	@%p24 bra 	$L__BB33_29;
	shf.l.wrap.b32 	%r486, %r487, %r486, %r38;
	ld.local.u32 	%r253, [%rd24+16];
	shf.l.wrap.b32 	%r487, %r253, %r487, %r38;
$L__BB33_29:
	shr.u32 	%r254, %r486, 30;
	shf.l.wrap.b32 	%r255, %r487, %r486, 2;
	shl.b32 	%r256, %r487, 2;
	shr.u32 	%r257, %r255, 31;
	add.s32 	%r258, %r257, %r254;
	neg.s32 	%r259, %r258;
	setp.lt.s32 	%p25, %r34, 0;
	selp.b32 	%r488, %r259, %r258, %p25;
	xor.b32  	%r260, %r255, %r34;
	shr.s32 	%r261, %r255, 31;
	xor.b32  	%r262, %r261, %r255;
	xor.b32  	%r263, %r261, %r256;
	cvt.u64.u32 	%rd113, %r262;
	shl.b64 	%rd114, %rd113, 32;
	cvt.u64.u32 	%rd115, %r263;
	or.b64  	%rd116, %rd114, %rd115;
	cvt.rn.f64.s64 	%fd5, %rd116;
	mul.f64 	%fd6, %fd5, 0d3BF921FB54442D19;
	cvt.rn.f32.f64 	%f143, %fd6;
	neg.f32 	%f144, %f143;
	setp.lt.s32 	%p26, %r260, 0;
	selp.f32 	%f371, %f144, %f143, %p26;
	bra.uni 	$L__BB33_31;
$L__BB33_30:
	mov.f32 	%f145, 0f00000000;
	mul.rn.f32 	%f371, %f22, %f145;
	mov.b32 	%r488, 0;
$L__BB33_31:
	setp.ltu.f32 	%p27, %f24, 0f47CE4780;
	mul.rn.f32 	%f146, %f371, %f371;
	and.b32  	%r265, %r488, 1;
	setp.eq.b32 	%p28, %r265, 1;
	selp.f32 	%f147, 0f3F800000, %f371, %p28;
	fma.rn.f32 	%f148, %f146, %f147, 0f00000000;
	fma.rn.f32 	%f149, %f146, 0f37CBAC00, 0fBAB607ED;
	selp.f32 	%f150, %f149, 0fB94D4153, %p28;
	selp.f32 	%f151, 0f3D2AAABB, 0f3C0885E4, %p28;
	fma.rn.f32 	%f152, %f150, %f146, %f151;
	selp.f32 	%f153, 0fBEFFFFFF, 0fBE2AAAA8, %p28;
	fma.rn.f32 	%f154, %f152, %f146, %f153;
	fma.rn.f32 	%f155, %f154, %f148, %f147;
	and.b32  	%r266, %r488, 2;
	setp.eq.s32 	%p29, %r266, 0;
	mov.f32 	%f156, 0f00000000;
	sub.f32 	%f157, %f156, %f155;
	selp.f32 	%f28, %f155, %f157, %p29;
	@%p27 bra 	$L__BB33_39;
	setp.eq.f32 	%p30, %f24, 0f7F800000;
	@%p30 bra 	$L__BB33_38;
	mov.b32 	%r47, %f22;
	shl.b32 	%r268, %r47, 8;
	or.b32  	%r48, %r268, -2147483648;
	mov.b64 	%rd200, 0;
	mov.b32 	%r489, 0;
	mov.u64 	%rd198, __cudart_i2opi_f;
	mov.u64 	%rd199, %rd1;
$L__BB33_34:
	.pragma "nounroll";
	ld.global.nc.u32 	%r269, [%rd198];
	mad.wide.u32 	%rd119, %r269, %r48, %rd200;
	shr.u64 	%rd200, %rd119, 32;
	st.local.u32 	[%rd199], %rd119;
	add.s32 	%r489, %r489, 1;
	add.s64 	%rd199, %rd199, 4;
	add.s64 	%rd198, %rd198, 4;
	setp.ne.s32 	%p31, %r489, 6;
	@%p31 bra 	$L__BB33_34;
	shr.u32 	%r270, %r47, 23;
	st.local.u32 	[%rd1+24], %rd200;
	and.b32  	%r51, %r270, 31;
	and.b32  	%r271, %r270, 224;
	add.s32 	%r272, %r271, -128;
	shr.u32 	%r273, %r272, 5;
	mul.wide.u32 	%rd120, %r273, 4;
	sub.s64 	%rd31, %rd1, %rd120;
	ld.local.u32 	%r490, [%rd31+24];
	ld.local.u32 	%r491, [%rd31+20];
	setp.eq.s32 	%p32, %r51, 0;
	@%p32 bra 	$L__BB33_37;
	shf.l.wrap.b32 	%r490, %r491, %r490, %r51;
	ld.local.u32 	%r274, [%rd31+16];
	shf.l.wrap.b32 	%r491, %r274, %r491, %r51;
$L__BB33_37:
	shr.u32 	%r275, %r490, 30;
	shf.l.wrap.b32 	%r276, %r491, %r490, 2;
	shl.b32 	%r277, %r491, 2;
	shr.u32 	%r278, %r276, 31;
	add.s32 	%r279, %r278, %r275;
	neg.s32 	%r280, %r279;
	setp.lt.s32 	%p33, %r47, 0;
	selp.b32 	%r492, %r280, %r279, %p33;
	xor.b32  	%r281, %r276, %r47;
	shr.s32 	%r282, %r276, 31;
	xor.b32  	%r283, %r282, %r276;
	xor.b32  	%r284, %r282, %r277;
	cvt.u64.u32 	%rd121, %r283;
	shl.b64 	%rd122, %rd121, 32;
	cvt.u64.u32 	%rd123, %r284;
	or.b64  	%rd124, %rd122, %rd123;
	cvt.rn.f64.s64 	%fd7, %rd124;
	mul.f64 	%fd8, %fd7, 0d3BF921FB54442D19;
	cvt.rn.f32.f64 	%f158, %fd8;
	neg.f32 	%f159, %f158;
	setp.lt.s32 	%p34, %r281, 0;
	selp.f32 	%f372, %f159, %f158, %p34;
	bra.uni 	$L__BB33_39;
$L__BB33_38:
	mov.f32 	%f160, 0f00000000;
	mul.rn.f32 	%f372, %f22, %f160;
	mov.b32 	%r492, 0;
$L__BB33_39:
	add.s32 	%r286, %r492, 1;
	mul.rn.f32 	%f161, %f372, %f372;
	and.b32  	%r287, %r492, 1;
	setp.eq.b32 	%p35, %r287, 1;
	selp.f32 	%f162, %f372, 0f3F800000, %p35;
	fma.rn.f32 	%f163, %f161, %f162, 0f00000000;
	fma.rn.f32 	%f164, %f161, 0f37CBAC00, 0fBAB607ED;
	selp.f32 	%f165, 0fB94D4153, %f164, %p35;
	selp.f32 	%f166, 0f3C0885E4, 0f3D2AAABB, %p35;
	fma.rn.f32 	%f167, %f165, %f161, %f166;
	selp.f32 	%f168, 0fBE2AAAA8, 0fBEFFFFFF, %p35;
	fma.rn.f32 	%f169, %f167, %f161, %f168;
	fma.rn.f32 	%f170, %f169, %f163, %f162;
	and.b32  	%r288, %r286, 2;
	setp.eq.s32 	%p36, %r288, 0;
	mov.f32 	%f171, 0f00000000;
	sub.f32 	%f172, %f171, %f170;
	selp.f32 	%f173, %f170, %f172, %p36;
	mul.f32 	%f174, %f21, %f173;
	mul.f32 	%f175, %f20, %f28;
	sub.f32 	%f176, %f174, %f175;
	mul.f32 	%f177, %f20, %f173;
	fma.rn.f32 	%f178, %f21, %f28, %f177;
	add.f32 	%f179, %f19, %f176;
	add.f32 	%f180, %f18, %f178;
	st.shared.v2.f32 	[%r32], {%f179, %f180};
	sub.f32 	%f181, %f19, %f176;
	sub.f32 	%f182, %f18, %f178;
	st.shared.v2.f32 	[%r32+16], {%f181, %f182};
$L__BB33_40:
	bar.sync 	0;
	and.b32  	%r60, %r1, 7;
	setp.gt.u32 	%p37, %r60, 3;
	@%p37 bra 	$L__BB33_58;
	and.b32  	%r289, %r1, 1016;
	or.b32  	%r290, %r60, %r289;
	shl.b32 	%r291, %r290, 3;
	add.s32 	%r61, %r181, %r291;
	ld.shared.v2.f32 	{%f33, %f32}, [%r61];
	ld.shared.v2.f32 	{%f35, %f34}, [%r61+32];
	cvt.rn.f32.u32 	%f183, %r60;
	mul.f32 	%f184, %f3, %f183;
	mul.f32 	%f36, %f184, 0f3E000000;
	mul.f32 	%f185, %f36, 0f3F22F983;
	cvt.rni.s32.f32 	%r500, %f185;
	cvt.rn.f32.s32 	%f186, %r500;
	fma.rn.f32 	%f187, %f186, 0fBFC90FDA, %f36;
	fma.rn.f32 	%f188, %f186, 0fB3A22168, %f187;
	fma.rn.f32 	%f374, %f186, 0fA7C234C5, %f188;
	abs.f32 	%f38, %f36;
	setp.ltu.f32 	%p38, %f38, 0f47CE4780;
	mov.u32 	%r496, %r500;
	mov.f32 	%f373, %f374;
	@%p38 bra 	$L__BB33_49;
	setp.eq.f32 	%p39, %f38, 0f7F800000;
	@%p39 bra 	$L__BB33_48;
	mov.b32 	%r63, %f36;
	shl.b32 	%r294, %r63, 8;
	or.b32  	%r64, %r294, -2147483648;
	mov.b64 	%rd203, 0;
	mov.b32 	%r493, 0;
	mov.u64 	%rd201, __cudart_i2opi_f;
	mov.u64 	%rd202, %rd2;
$L__BB33_44:
	.pragma "nounroll";
	ld.global.nc.u32 	%r295, [%rd201];
	mad.wide.u32 	%rd127, %r295, %r64, %rd203;
	shr.u64 	%rd203, %rd127, 32;
	st.local.u32 	[%rd202], %rd127;
	add.s32 	%r493, %r493, 1;
	add.s64 	%rd202, %rd202, 4;
	add.s64 	%rd201, %rd201, 4;
	setp.ne.s32 	%p40, %r493, 6;
	@%p40 bra 	$L__BB33_44;
	shr.u32 	%r296, %r63, 23;
	st.local.u32 	[%rd2+24], %rd203;
	and.b32  	%r67, %r296, 31;
	and.b32  	%r297, %r296, 224;
	add.s32 	%r298, %r297, -128;
	shr.u32 	%r299, %r298, 5;
	mul.wide.u32 	%rd128, %r299, 4;
	sub.s64 	%rd38, %rd2, %rd128;
	ld.local.u32 	%r494, [%rd38+24];
	ld.local.u32 	%r495, [%rd38+20];
	setp.eq.s32 	%p41, %r67, 0;
	@%p41 bra 	$L__BB33_47;
	shf.l.wrap.b32 	%r494, %r495, %r494, %r67;
	ld.local.u32 	%r300, [%rd38+16];
	shf.l.wrap.b32 	%r495, %r300, %r495, %r67;
$L__BB33_47:
	shr.u32 	%r301, %r494, 30;
	shf.l.wrap.b32 	%r302, %r495, %r494, 2;
	shl.b32 	%r303, %r495, 2;
	shr.u32 	%r304, %r302, 31;
	add.s32 	%r305, %r304, %r301;
	neg.s32 	%r306, %r305;
	setp.lt.s32 	%p42, %r63, 0;
	selp.b32 	%r496, %r306, %r305, %p42;
	xor.b32  	%r307, %r302, %r63;
	shr.s32 	%r308, %r302, 31;
	xor.b32  	%r309, %r308, %r302;
	xor.b32  	%r310, %r308, %r303;
	cvt.u64.u32 	%rd129, %r309;
	shl.b64 	%rd130, %rd129, 32;
	cvt.u64.u32 	%rd131, %r310;
	or.b64  	%rd132, %rd130, %rd131;
	cvt.rn.f64.s64 	%fd9, %rd132;
	mul.f64 	%fd10, %fd9, 0d3BF921FB54442D19;
	cvt.rn.f32.f64 	%f189, %fd10;
	neg.f32 	%f190, %f189;
	setp.lt.s32 	%p43, %r307, 0;
	selp.f32 	%f373, %f190, %f189, %p43;
	bra.uni 	$L__BB33_49;
$L__BB33_48:
	mov.f32 	%f191, 0f00000000;
	mul.rn.f32 	%f373, %f36, %f191;
	mov.b32 	%r496, 0;
$L__BB33_49:
	setp.ltu.f32 	%p44, %f38, 0f47CE4780;
	mul.rn.f32 	%f192, %f373, %f373;
	and.b32  	%r312, %r496, 1;
	setp.eq.b32 	%p45, %r312, 1;
	selp.f32 	%f193, 0f3F800000, %f373, %p45;
	fma.rn.f32 	%f194, %f192, %f193, 0f00000000;
	fma.rn.f32 	%f195, %f192, 0f37CBAC00, 0fBAB607ED;
	selp.f32 	%f196, %f195, 0fB94D4153, %p45;
	selp.f32 	%f197, 0f3D2AAABB, 0f3C0885E4, %p45;
	fma.rn.f32 	%f198, %f196, %f192, %f197;
	selp.f32 	%f199, 0fBEFFFFFF, 0fBE2AAAA8, %p45;
	fma.rn.f32 	%f200, %f198, %f192, %f199;
	fma.rn.f32 	%f201, %f200, %f194, %f193;
	and.b32  	%r313, %r496, 2;
	setp.eq.s32 	%p46, %r313, 0;
	mov.f32 	%f202, 0f00000000;
	sub.f32 	%f203, %f202, %f201;
	selp.f32 	%f42, %f201, %f203, %p46;
	@%p44 bra 	$L__BB33_57;
	setp.eq.f32 	%p47, %f38, 0f7F800000;
	@%p47 bra 	$L__BB33_56;
	mov.b32 	%r76, %f36;
	shl.b32 	%r315, %r76, 8;
	or.b32  	%r77, %r315, -2147483648;
	mov.b64 	%rd206, 0;
	mov.b32 	%r497, 0;
	mov.u64 	%rd204, __cudart_i2opi_f;
	mov.u64 	%rd205, %rd1;
$L__BB33_52:
	.pragma "nounroll";
	ld.global.nc.u32 	%r316, [%rd204];
	mad.wide.u32 	%rd135, %r316, %r77, %rd206;
	shr.u64 	%rd206, %rd135, 32;
	st.local.u32 	[%rd205], %rd135;
	add.s32 	%r497, %r497, 1;
	add.s64 	%rd205, %rd205, 4;
	add.s64 	%rd204, %rd204, 4;
	setp.ne.s32 	%p48, %r497, 6;
	@%p48 bra 	$L__BB33_52;
	shr.u32 	%r317, %r76, 23;
	st.local.u32 	[%rd1+24], %rd206;
	and.b32  	%r80, %r317, 31;
	and.b32  	%r318, %r317, 224;
	add.s32 	%r319, %r318, -128;
	shr.u32 	%r320, %r319, 5;
	mul.wide.u32 	%rd136, %r320, 4;
	sub.s64 	%rd45, %rd1, %rd136;
	ld.local.u32 	%r498, [%rd45+24];
	ld.local.u32 	%r499, [%rd45+20];
	setp.eq.s32 	%p49, %r80, 0;
	@%p49 bra 	$L__BB33_55;
	shf.l.wrap.b32 	%r498, %r499, %r498, %r80;
	ld.local.u32 	%r321, [%rd45+16];
	shf.l.wrap.b32 	%r499, %r321, %r499, %r80;
$L__BB33_55:
	shr.u32 	%r322, %r498, 30;
	shf.l.wrap.b32 	%r323, %r499, %r498, 2;
	shl.b32 	%r324, %r499, 2;
	shr.u32 	%r325, %r323, 31;
	add.s32 	%r326, %r325, %r322;
	neg.s32 	%r327, %r326;
	setp.lt.s32 	%p50, %r76, 0;
	selp.b32 	%r500, %r327, %r326, %p50;
	xor.b32  	%r328, %r323, %r76;
	shr.s32 	%r329, %r323, 31;
	xor.b32  	%r330, %r329, %r323;
	xor.b32  	%r331, %r329, %r324;
	cvt.u64.u32 	%rd137, %r330;
	shl.b64 	%rd138, %rd137, 32;
	cvt.u64.u32 	%rd139, %r331;
	or.b64  	%rd140, %rd138, %rd139;
	cvt.rn.f64.s64 	%fd11, %rd140;
	mul.f64 	%fd12, %fd11, 0d3BF921FB54442D19;
	cvt.rn.f32.f64 	%f204, %fd12;
	neg.f32 	%f205, %f204;
	setp.lt.s32 	%p51, %r328, 0;
	selp.f32 	%f374, %f205, %f204, %p51;
	bra.uni 	$L__BB33_57;
$L__BB33_56:
	mov.f32 	%f206, 0f00000000;
	mul.rn.f32 	%f374, %f36, %f206;
	mov.b32 	%r500, 0;
$L__BB33_57:
	add.s32 	%r333, %r500, 1;
	mul.rn.f32 	%f207, %f374, %f374;
	and.b32  	%r334, %r500, 1;
	setp.eq.b32 	%p52, %r334, 1;
	selp.f32 	%f208, %f374, 0f3F800000, %p52;
	fma.rn.f32 	%f209, %f207, %f208, 0f00000000;
	fma.rn.f32 	%f210, %f207, 0f37CBAC00, 0fBAB607ED;
	selp.f32 	%f211, 0fB94D4153, %f210, %p52;
	selp.f32 	%f212, 0f3C0885E4, 0f3D2AAABB, %p52;
	fma.rn.f32 	%f213, %f211, %f207, %f212;
	selp.f32 	%f214, 0fBE2AAAA8, 0fBEFFFFFF, %p52;
	fma.rn.f32 	%f215, %f213, %f207, %f214;
	fma.rn.f32 	%f216, %f215, %f209, %f208;
	and.b32  	%r335, %r333, 2;
	setp.eq.s32 	%p53, %r335, 0;
	mov.f32 	%f217, 0f00000000;
	sub.f32 	%f218, %f217, %f216;
	selp.f32 	%f219, %f216, %f218, %p53;
	mul.f32 	%f220, %f35, %f219;
	mul.f32 	%f221, %f34, %f42;
	sub.f32 	%f222, %f220, %f221;
	mul.f32 	%f223, %f34, %f219;
	fma.rn.f32 	%f224, %f35, %f42, %f223;
	add.f32 	%f225, %f33, %f222;
	add.f32 	%f226, %f32, %f224;
	st.shared.v2.f32 	[%r61], {%f225, %f226};
	sub.f32 	%f227, %f33, %f222;
	sub.f32 	%f228, %f32, %f224;
	st.shared.v2.f32 	[%r61+32], {%f227, %f228};
$L__BB33_58:
	bar.sync 	0;
	and.b32  	%r89, %r1, 15;
	setp.gt.u32 	%p54, %r89, 7;
	@%p54 bra 	$L__BB33_76;
	and.b32  	%r336, %r1, 1008;
	or.b32  	%r337, %r89, %r336;
	shl.b32 	%r338, %r337, 3;
	add.s32 	%r90, %r181, %r338;
	ld.shared.v2.f32 	{%f47, %f46}, [%r90];
	ld.shared.v2.f32 	{%f49, %f48}, [%r90+64];
	cvt.rn.f32.u32 	%f229, %r89;
	mul.f32 	%f230, %f3, %f229;
	mul.f32 	%f50, %f230, 0f3D800000;
	mul.f32 	%f231, %f50, 0f3F22F983;
	cvt.rni.s32.f32 	%r508, %f231;
	cvt.rn.f32.s32 	%f232, %r508;
	fma.rn.f32 	%f233, %f232, 0fBFC90FDA, %f50;
	fma.rn.f32 	%f234, %f232, 0fB3A22168, %f233;
	fma.rn.f32 	%f376, %f232, 0fA7C234C5, %f234;
	abs.f32 	%f52, %f50;
	setp.ltu.f32 	%p55, %f52, 0f47CE4780;
	mov.u32 	%r504, %r508;
	mov.f32 	%f375, %f376;
	@%p55 bra 	$L__BB33_67;
	setp.eq.f32 	%p56, %f52, 0f7F800000;
	@%p56 bra 	$L__BB33_66;
	mov.b32 	%r92, %f50;
	shl.b32 	%r341, %r92, 8;
	or.b32  	%r93, %r341, -2147483648;
	mov.b64 	%rd209, 0;
	mov.b32 	%r501, 0;
	mov.u64 	%rd207, __cudart_i2opi_f;
	mov.u64 	%rd208, %rd2;
$L__BB33_62:
	.pragma "nounroll";
	ld.global.nc.u32 	%r342, [%rd207];
	mad.wide.u32 	%rd143, %r342, %r93, %rd209;
	shr.u64 	%rd209, %rd143, 32;
	st.local.u32 	[%rd208], %rd143;
	add.s32 	%r501, %r501, 1;
	add.s64 	%rd208, %rd208, 4;
	add.s64 	%rd207, %rd207, 4;
	setp.ne.s32 	%p57, %r501, 6;
	@%p57 bra 	$L__BB33_62;
	shr.u32 	%r343, %r92, 23;
	st.local.u32 	[%rd2+24], %rd209;
	and.b32  	%r96, %r343, 31;
	and.b32  	%r344, %r343, 224;
	add.s32 	%r345, %r344, -128;
	shr.u32 	%r346, %r345, 5;
	mul.wide.u32 	%rd144, %r346, 4;
	sub.s64 	%rd52, %rd2, %rd144;
	ld.local.u32 	%r502, [%rd52+24];
	ld.local.u32 	%r503, [%rd52+20];
	setp.eq.s32 	%p58, %r96, 0;
	@%p58 bra 	$L__BB33_65;
	shf.l.wrap.b32 	%r502, %r503, %r502, %r96;
	ld.local.u32 	%r347, [%rd52+16];
	shf.l.wrap.b32 	%r503, %r347, %r503, %r96;
$L__BB33_65:
	shr.u32 	%r348, %r502, 30;
	shf.l.wrap.b32 	%r349, %r503, %r502, 2;
	shl.b32 	%r350, %r503, 2;
	shr.u32 	%r351, %r349, 31;
	add.s32 	%r352, %r351, %r348;
	neg.s32 	%r353, %r352;
	setp.lt.s32 	%p59, %r92, 0;
	selp.b32 	%r504, %r353, %r352, %p59;
	xor.b32  	%r354, %r349, %r92;
	shr.s32 	%r355, %r349, 31;
	xor.b32  	%r356, %r355, %r349;
	xor.b32  	%r357, %r355, %r350;
	cvt.u64.u32 	%rd145, %r356;
	shl.b64 	%rd146, %rd145, 32;
	cvt.u64.u32 	%rd147, %r357;
	or.b64  	%rd148, %rd146, %rd147;
	cvt.rn.f64.s64 	%fd13, %rd148;
	mul.f64 	%fd14, %fd13, 0d3BF921FB54442D19;
	cvt.rn.f32.f64 	%f235, %fd14;
	neg.f32 	%f236, %f235;
	setp.lt.s32 	%p60, %r354, 0;
	selp.f32 	%f375, %f236, %f235, %p60;
	bra.uni 	$L__BB33_67;
$L__BB33_66:
	mov.f32 	%f237, 0f00000000;
	mul.rn.f32 	%f375, %f50, %f237;
	mov.b32 	%r504, 0;
$L__BB33_67:
	setp.ltu.f32 	%p61, %f52, 0f47CE4780;
	mul.rn.f32 	%f238, %f375, %f375;
	and.b32  	%r359, %r504, 1;
	setp.eq.b32 	%p62, %r359, 1;
	selp.f32 	%f239, 0f3F800000, %f375, %p62;
	fma.rn.f32 	%f240, %f238, %f239, 0f00000000;
	fma.rn.f32 	%f241, %f238, 0f37CBAC00, 0fBAB607ED;
	selp.f32 	%f242, %f241, 0fB94D4153, %p62;
	selp.f32 	%f243, 0f3D2AAABB, 0f3C0885E4, %p62;
	fma.rn.f32 	%f244, %f242, %f238, %f243;
	selp.f32 	%f245, 0fBEFFFFFF, 0fBE2AAAA8, %p62;
	fma.rn.f32 	%f246, %f244, %f238, %f245;
	fma.rn.f32 	%f247, %f246, %f240, %f239;
	and.b32  	%r360, %r504, 2;
	setp.eq.s32 	%p63, %r360, 0;
	mov.f32 	%f248, 0f00000000;
	sub.f32 	%f249, %f248, %f247;
	selp.f32 	%f56, %f247, %f249, %p63;
	@%p61 bra 	$L__BB33_75;
	setp.eq.f32 	%p64, %f52, 0f7F800000;
	@%p64 bra 	$L__BB33_74;
	mov.b32 	%r105, %f50;
	shl.b32 	%r362, %r105, 8;
	or.b32  	%r106, %r362, -2147483648;
	mov.b64 	%rd212, 0;
	mov.b32 	%r505, 0;
	mov.u64 	%rd210, __cudart_i2opi_f;
	mov.u64 	%rd211, %rd1;
$L__BB33_70:
	.pragma "nounroll";
	ld.global.nc.u32 	%r363, [%rd210];
	mad.wide.u32 	%rd151, %r363, %r106, %rd212;
	shr.u64 	%rd212, %rd151, 32;
	st.local.u32 	[%rd211], %rd151;
	add.s32 	%r505, %r505, 1;
	add.s64 	%rd211, %rd211, 4;
	add.s64 	%rd210, %rd210, 4;
	setp.ne.s32 	%p65, %r505, 6;
	@%p65 bra 	$L__BB33_70;
	shr.u32 	%r364, %r105, 23;
	st.local.u32 	[%rd1+24], %rd212;
	and.b32  	%r109, %r364, 31;
	and.b32  	%r365, %r364, 224;
	add.s32 	%r366, %r365, -128;
	shr.u32 	%r367, %r366, 5;
	mul.wide.u32 	%rd152, %r367, 4;
	sub.s64 	%rd59, %rd1, %rd152;
	ld.local.u32 	%r506, [%rd59+24];
	ld.local.u32 	%r507, [%rd59+20];
	setp.eq.s32 	%p66, %r109, 0;
	@%p66 bra 	$L__BB33_73;
	shf.l.wrap.b32 	%r506, %r507, %r506, %r109;
	ld.local.u32 	%r368, [%rd59+16];
	shf.l.wrap.b32 	%r507, %r368, %r507, %r109;
$L__BB33_73:
	shr.u32 	%r369, %r506, 30;
	shf.l.wrap.b32 	%r370, %r507, %r506, 2;
	shl.b32 	%r371, %r507, 2;
	shr.u32 	%r372, %r370, 31;
	add.s32 	%r373, %r372, %r369;
	neg.s32 	%r374, %r373;
	setp.lt.s32 	%p67, %r105, 0;
	selp.b32 	%r508, %r374, %r373, %p67;
	xor.b32  	%r375, %r370, %r105;
	shr.s32 	%r376, %r370, 31;
	xor.b32  	%r377, %r376, %r370;
	xor.b32  	%r378, %r376, %r371;
	cvt.u64.u32 	%rd153, %r377;
	shl.b64 	%rd154, %rd153, 32;
	cvt.u64.u32 	%rd155, %r378;
	or.b64  	%rd156, %rd154, %rd155;
	cvt.rn.f64.s64 	%fd15, %rd156;
	mul.f64 	%fd16, %fd15, 0d3BF921FB54442D19;
	cvt.rn.f32.f64 	%f250, %fd16;
	neg.f32 	%f251, %f250;
	setp.lt.s32 	%p68, %r375, 0;
	selp.f32 	%f376, %f251, %f250, %p68;
	bra.uni 	$L__BB33_75;
$L__BB33_74:
	mov.f32 	%f252, 0f00000000;
	mul.rn.f32 	%f376, %f50, %f252;
	mov.b32 	%r508, 0;
$L__BB33_75:
	add.s32 	%r380, %r508, 1;
	mul.rn.f32 	%f253, %f376, %f376;
	and.b32  	%r381, %r508, 1;
	setp.eq.b32 	%p69, %r381, 1;
	selp.f32 	%f254, %f376, 0f3F800000, %p69;
	fma.rn.f32 	%f255, %f253, %f254, 0f00000000;
	fma.rn.f32 	%f256, %f253, 0f37CBAC00, 0fBAB607ED;
	selp.f32 	%f257, 0fB94D4153, %f256, %p69;
	selp.f32 	%f258, 0f3C0885E4, 0f3D2AAABB, %p69;
	fma.rn.f32 	%f259, %f257, %f253, %f258;
	selp.f32 	%f260, 0fBE2AAAA8, 0fBEFFFFFF, %p69;
	fma.rn.f32 	%f261, %f259, %f253, %f260;
	fma.rn.f32 	%f262, %f261, %f255, %f254;
	and.b32  	%r382, %r380, 2;
	setp.eq.s32 	%p70, %r382, 0;
	mov.f32 	%f263, 0f00000000;
	sub.f32 	%f264, %f263, %f262;
	selp.f32 	%f265, %f262, %f264, %p70;
	mul.f32 	%f266, %f49, %f265;
	mul.f32 	%f267, %f48, %f56;
	sub.f32 	%f268, %f266, %f267;
	mul.f32 	%f269, %f48, %f265;
	fma.rn.f32 	%f270, %f49, %f56, %f269;
	add.f32 	%f271, %f47, %f268;
	add.f32 	%f272, %f46, %f270;
	st.shared.v2.f32 	[%r90], {%f271, %f272};
	sub.f32 	%f273, %f47, %f268;
	sub.f32 	%f274, %f46, %f270;
	st.shared.v2.f32 	[%r90+64], {%f273, %f274};
$L__BB33_76:
	bar.sync 	0;
	and.b32  	%r118, %r1, 31;
	setp.gt.u32 	%p71, %r118, 15;
	@%p71 bra 	$L__BB33_94;
	and.b32  	%r383, %r1, 992;
	or.b32  	%r384, %r118, %r383;
	shl.b32 	%r385, %r384, 3;
	add.s32 	%r119, %r181, %r385;
	ld.shared.v2.f32 	{%f61, %f60}, [%r119];
	ld.shared.v2.f32 	{%f63, %f62}, [%r119+128];
	cvt.rn.f32.u32 	%f275, %r118;
	mul.f32 	%f276, %f3, %f275;
	mul.f32 	%f64, %f276, 0f3D000000;
	mul.f32 	%f277, %f64, 0f3F22F983;
	cvt.rni.s32.f32 	%r516, %f277;
	cvt.rn.f32.s32 	%f278, %r516;
	fma.rn.f32 	%f279, %f278, 0fBFC90FDA, %f64;
	fma.rn.f32 	%f280, %f278, 0fB3A22168, %f279;
	fma.rn.f32 	%f378, %f278, 0fA7C234C5, %f280;
	abs.f32 	%f66, %f64;
	setp.ltu.f32 	%p72, %f66, 0f47CE4780;
	mov.u32 	%r512, %r516;
	mov.f32 	%f377, %f378;
	@%p72 bra 	$L__BB33_85;
	setp.eq.f32 	%p73, %f66, 0f7F800000;
	@%p73 bra 	$L__BB33_84;
	mov.b32 	%r121, %f64;
	shl.b32 	%r388, %r121, 8;
	or.b32  	%r122, %r388, -2147483648;
	mov.b64 	%rd215, 0;
	mov.b32 	%r509, 0;
	mov.u64 	%rd213, __cudart_i2opi_f;
	mov.u64 	%rd214, %rd2;
$L__BB33_80:
	.pragma "nounroll";
	ld.global.nc.u32 	%r389, [%rd213];
	mad.wide.u32 	%rd159, %r389, %r122, %rd215;
	shr.u64 	%rd215, %rd159, 32;
	st.local.u32 	[%rd214], %rd159;
	add.s32 	%r509, %r509, 1;
	add.s64 	%rd214, %rd214, 4;
	add.s64 	%rd213, %rd213, 4;
	setp.ne.s32 	%p74, %r509, 6;
	@%p74 bra 	$L__BB33_80;
	shr.u32 	%r390, %r121, 23;
	st.local.u32 	[%rd2+24], %rd215;
	and.b32  	%r125, %r390, 31;
	and.b32  	%r391, %r390, 224;
	add.s32 	%r392, %r391, -128;
	shr.u32 	%r393, %r392, 5;
	mul.wide.u32 	%rd160, %r393, 4;
	sub.s64 	%rd66, %rd2, %rd160;
	ld.local.u32 	%r510, [%rd66+24];
	ld.local.u32 	%r511, [%rd66+20];
	setp.eq.s32 	%p75, %r125, 0;
	@%p75 bra 	$L__BB33_83;
	shf.l.wrap.b32 	%r510, %r511, %r510, %r125;
	ld.local.u32 	%r394, [%rd66+16];
	shf.l.wrap.b32 	%r511, %r394, %r511, %r125;
$L__BB33_83:
	shr.u32 	%r395, %r510, 30;
	shf.l.wrap.b32 	%r396, %r511, %r510, 2;
	shl.b32 	%r397, %r511, 2;
	shr.u32 	%r398, %r396, 31;
	add.s32 	%r399, %r398, %r395;
	neg.s32 	%r400, %r399;
	setp.lt.s32 	%p76, %r121, 0;
	selp.b32 	%r512, %r400, %r399, %p76;
	xor.b32  	%r401, %r396, %r121;
	shr.s32 	%r402, %r396, 31;
	xor.b32  	%r403, %r402, %r396;
	xor.b32  	%r404, %r402, %r397;
	cvt.u64.u32 	%rd161, %r403;
	shl.b64 	%rd162, %rd161, 32;
	cvt.u64.u32 	%rd163, %r404;
	or.b64  	%rd164, %rd162, %rd163;
	cvt.rn.f64.s64 	%fd17, %rd164;
	mul.f64 	%fd18, %fd17, 0d3BF921FB54442D19;
	cvt.rn.f32.f64 	%f281, %fd18;
	neg.f32 	%f282, %f281;
	setp.lt.s32 	%p77, %r401, 0;
	selp.f32 	%f377, %f282, %f281, %p77;
	bra.uni 	$L__BB33_85;
$L__BB33_84:
	mov.f32 	%f283, 0f00000000;
	mul.rn.f32 	%f377, %f64, %f283;
	mov.b32 	%r512, 0;
$L__BB33_85:
	setp.ltu.f32 	%p78, %f66, 0f47CE4780;
	mul.rn.f32 	%f284, %f377, %f377;
	and.b32  	%r406, %r512, 1;
	setp.eq.b32 	%p79, %r406, 1;
	selp.f32 	%f285, 0f3F800000, %f377, %p79;
	fma.rn.f32 	%f286, %f284, %f285, 0f00000000;
	fma.rn.f32 	%f287, %f284, 0f37CBAC00, 0fBAB607ED;
	selp.f32 	%f288, %f287, 0fB94D4153, %p79;
	selp.f32 	%f289, 0f3D2AAABB, 0f3C0885E4, %p79;
	fma.rn.f32 	%f290, %f288, %f284, %f289;
	selp.f32 	%f291, 0fBEFFFFFF, 0fBE2AAAA8, %p79;
	fma.rn.f32 	%f292, %f290, %f284, %f291;
	fma.rn.f32 	%f293, %f292, %f286, %f285;
	and.b32  	%r407, %r512, 2;
	setp.eq.s32 	%p80, %r407, 0;
	mov.f32 	%f294, 0f00000000;
	sub.f32 	%f295, %f294, %f293;
	selp.f32 	%f70, %f293, %f295, %p80;
	@%p78 bra 	$L__BB33_93;
	setp.eq.f32 	%p81, %f66, 0f7F800000;
	@%p81 bra 	$L__BB33_92;
	mov.b32 	%r134, %f64;
	shl.b32 	%r409, %r134, 8;
	or.b32  	%r135, %r409, -2147483648;
	mov.b64 	%rd218, 0;
	mov.b32 	%r513, 0;
	mov.u64 	%rd216, __cudart_i2opi_f;
	mov.u64 	%rd217, %rd1;
$L__BB33_88:
	.pragma "nounroll";
	ld.global.nc.u32 	%r410, [%rd216];
	mad.wide.u32 	%rd167, %r410, %r135, %rd218;
	shr.u64 	%rd218, %rd167, 32;
	st.local.u32 	[%rd217], %rd167;
	add.s32 	%r513, %r513, 1;
	add.s64 	%rd217, %rd217, 4;
	add.s64 	%rd216, %rd216, 4;
	setp.ne.s32 	%p82, %r513, 6;
	@%p82 bra 	$L__BB33_88;
	shr.u32 	%r411, %r134, 23;
	st.local.u32 	[%rd1+24], %rd218;
	and.b32  	%r138, %r411, 31;
	and.b32  	%r412, %r411, 224;
	add.s32 	%r413, %r412, -128;
	shr.u32 	%r414, %r413, 5;
	mul.wide.u32 	%rd168, %r414, 4;
	sub.s64 	%rd73, %rd1, %rd168;
	ld.local.u32 	%r514, [%rd73+24];
	ld.local.u32 	%r515, [%rd73+20];
	setp.eq.s32 	%p83, %r138, 0;
	@%p83 bra 	$L__BB33_91;
	shf.l.wrap.b32 	%r514, %r515, %r514, %r138;
	ld.local.u32 	%r415, [%rd73+16];
	shf.l.wrap.b32 	%r515, %r415, %r515, %r138;
$L__BB33_91:
	shr.u32 	%r416, %r514, 30;
	shf.l.wrap.b32 	%r417, %r515, %r514, 2;
	shl.b32 	%r418, %r515, 2;
	shr.u32 	%r419, %r417, 31;
	add.s32 	%r420, %r419, %r416;
	neg.s32 	%r421, %r420;
	setp.lt.s32 	%p84, %r134, 0;
	selp.b32 	%r516, %r421, %r420, %p84;
	xor.b32  	%r422, %r417, %r134;
	shr.s32 	%r423, %r417, 31;
	xor.b32  	%r424, %r423, %r417;
	xor.b32  	%r425, %r423, %r418;
	cvt.u64.u32 	%rd169, %r424;
	shl.b64 	%rd170, %rd169, 32;
	cvt.u64.u32 	%rd171, %r425;
	or.b64  	%rd172, %rd170, %rd171;
	cvt.rn.f64.s64 	%fd19, %rd172;
	mul.f64 	%fd20, %fd19, 0d3BF921FB54442D19;
	cvt.rn.f32.f64 	%f296, %fd20;
	neg.f32 	%f297, %f296;
	setp.lt.s32 	%p85, %r422, 0;
	selp.f32 	%f378, %f297, %f296, %p85;
	bra.uni 	$L__BB33_93;
$L__BB33_92:
	mov.f32 	%f298, 0f00000000;
	mul.rn.f32 	%f378, %f64, %f298;
	mov.b32 	%r516, 0;
$L__BB33_93:
	add.s32 	%r427, %r516, 1;
	mul.rn.f32 	%f299, %f378, %f378;
	and.b32  	%r428, %r516, 1;
	setp.eq.b32 	%p86, %r428, 1;
	selp.f32 	%f300, %f378, 0f3F800000, %p86;
	fma.rn.f32 	%f301, %f299, %f300, 0f00000000;
	fma.rn.f32 	%f302, %f299, 0f37CBAC00, 0fBAB607ED;
	selp.f32 	%f303, 0fB94D4153, %f302, %p86;
	selp.f32 	%f304, 0f3C0885E4, 0f3D2AAABB, %p86;
	fma.rn.f32 	%f305, %f303, %f299, %f304;
	selp.f32 	%f306, 0fBE2AAAA8, 0fBEFFFFFF, %p86;
	fma.rn.f32 	%f307, %f305, %f299, %f306;
	fma.rn.f32 	%f308, %f307, %f301, %f300;
	and.b32  	%r429, %r427, 2;
	setp.eq.s32 	%p87, %r429, 0;
	mov.f32 	%f309, 0f00000000;
	sub.f32 	%f310, %f309, %f308;
	selp.f32 	%f311, %f308, %f310, %p87;
	mul.f32 	%f312, %f63, %f311;
	mul.f32 	%f313, %f62, %f70;
	sub.f32 	%f314, %f312, %f313;
	mul.f32 	%f315, %f62, %f311;
	fma.rn.f32 	%f316, %f63, %f70, %f315;
	add.f32 	%f317, %f61, %f314;
	add.f32 	%f318, %f60, %f316;
	st.shared.v2.f32 	[%r119], {%f317, %f318};
	sub.f32 	%f319, %f61, %f314;
	sub.f32 	%f320, %f60, %f316;
	st.shared.v2.f32 	[%r119+128], {%f319, %f320};
$L__BB33_94:
	bar.sync 	0;
	and.b32  	%r147, %r1, 63;
	setp.gt.u32 	%p88, %r147, 31;
	@%p88 bra 	$L__BB33_112;
	and.b32  	%r430, %r1, 960;
	or.b32  	%r431, %r147, %r430;
	shl.b32 	%r432, %r431, 3;
	add.s32 	%r148, %r181, %r432;
	ld.shared.v2.f32 	{%f75, %f74}, [%r148];
	ld.shared.v2.f32 	{%f77, %f76}, [%r148+256];
	cvt.rn.f32.u32 	%f321, %r147;
	mul.f32 	%f322, %f3, %f321;
	mul.f32 	%f78, %f322, 0f3C800000;
	mul.f32 	%f323, %f78, 0f3F22F983;
	cvt.rni.s32.f32 	%r524, %f323;
	cvt.rn.f32.s32 	%f324, %r524;
	fma.rn.f32 	%f325, %f324, 0fBFC90FDA, %f78;
	fma.rn.f32 	%f326, %f324, 0fB3A22168, %f325;
	fma.rn.f32 	%f380, %f324, 0fA7C234C5, %f326;
	abs.f32 	%f80, %f78;
	setp.ltu.f32 	%p89, %f80, 0f47CE4780;
	mov.u32 	%r520, %r524;
	mov.f32 	%f379, %f380;
	@%p89 bra 	$L__BB33_103;
	setp.eq.f32 	%p90, %f80, 0f7F800000;
	@%p90 bra 	$L__BB33_102;
	mov.b32 	%r150, %f78;
	shl.b32 	%r435, %r150, 8;
	or.b32  	%r151, %r435, -2147483648;
	mov.b64 	%rd221, 0;
	mov.b32 	%r517, 0;
	mov.u64 	%rd219, __cudart_i2opi_f;
	mov.u64 	%rd220, %rd2;
$L__BB33_98:
	.pragma "nounroll";
	ld.global.nc.u32 	%r436, [%rd219];
	mad.wide.u32 	%rd175, %r436, %r151, %rd221;
	shr.u64 	%rd221, %rd175, 32;
	st.local.u32 	[%rd220], %rd175;
	add.s32 	%r517, %r517, 1;
	add.s64 	%rd220, %rd220, 4;
	add.s64 	%rd219, %rd219, 4;
	setp.ne.s32 	%p91, %r517, 6;
	@%p91 bra 	$L__BB33_98;
	shr.u32 	%r437, %r150, 23;
	st.local.u32 	[%rd2+24], %rd221;
	and.b32  	%r154, %r437, 31;
	and.b32  	%r438, %r437, 224;
	add.s32 	%r439, %r438, -128;
	shr.u32 	%r440, %r439, 5;
	mul.wide.u32 	%rd176, %r440, 4;
	sub.s64 	%rd80, %rd2, %rd176;
	ld.local.u32 	%r518, [%rd80+24];
	ld.local.u32 	%r519, [%rd80+20];
	setp.eq.s32 	%p92, %r154, 0;
	@%p92 bra 	$L__BB33_101;
	shf.l.wrap.b32 	%r518, %r519, %r518, %r154;
	ld.local.u32 	%r441, [%rd80+16];
	shf.l.wrap.b32 	%r519, %r441, %r519, %r154;
$L__BB33_101:
	shr.u32 	%r442, %r518, 30;
	shf.l.wrap.b32 	%r443, %r519, %r518, 2;
	shl.b32 	%r444, %r519, 2;
	shr.u32 	%r445, %r443, 31;
	add.s32 	%r446, %r445, %r442;
	neg.s32 	%r447, %r446;
	setp.lt.s32 	%p93, %r150, 0;
	selp.b32 	%r520, %r447, %r446, %p93;
	xor.b32  	%r448, %r443, %r150;
	shr.s32 	%r449, %r443, 31;
	xor.b32  	%r450, %r449, %r443;
	xor.b32  	%r451, %r449, %r444;
	cvt.u64.u32 	%rd177, %r450;
	shl.b64 	%rd178, %rd177, 32;
	cvt.u64.u32 	%rd179, %r451;
	or.b64  	%rd180, %rd178, %rd179;
	cvt.rn.f64.s64 	%fd21, %rd180;
	mul.f64 	%fd22, %fd21, 0d3BF921FB54442D19;
	cvt.rn.f32.f64 	%f327, %fd22;
	neg.f32 	%f328, %f327;
	setp.lt.s32 	%p94, %r448, 0;
	selp.f32 	%f379, %f328, %f327, %p94;
	bra.uni 	$L__BB33_103;
$L__BB33_102:
	mov.f32 	%f329, 0f00000000;
	mul.rn.f32 	%f379, %f78, %f329;
	mov.b32 	%r520, 0;
$L__BB33_103:
	setp.ltu.f32 	%p95, %f80, 0f47CE4780;
	mul.rn.f32 	%f330, %f379, %f379;
	and.b32  	%r453, %r520, 1;
	setp.eq.b32 	%p96, %r453, 1;
	selp.f32 	%f331, 0f3F800000, %f379, %p96;
	fma.rn.f32 	%f332, %f330, %f331, 0f00000000;
	fma.rn.f32 	%f333, %f330, 0f37CBAC00, 0fBAB607ED;
	selp.f32 	%f334, %f333, 0fB94D4153, %p96;
	selp.f32 	%f335, 0f3D2AAABB, 0f3C0885E4, %p96;
	fma.rn.f32 	%f336, %f334, %f330, %f335;
	selp.f32 	%f337, 0fBEFFFFFF, 0fBE2AAAA8, %p96;
	fma.rn.f32 	%f338, %f336, %f330, %f337;
	fma.rn.f32 	%f339, %f338, %f332, %f331;
	and.b32  	%r454, %r520, 2;
	setp.eq.s32 	%p97, %r454, 0;
	mov.f32 	%f340, 0f00000000;
	sub.f32 	%f341, %f340, %f339;
	selp.f32 	%f84, %f339, %f341, %p97;
	@%p95 bra 	$L__BB33_111;
	setp.eq.f32 	%p98, %f80, 0f7F800000;
	@%p98 bra 	$L__BB33_110;
	mov.b32 	%r163, %f78;
	shl.b32 	%r456, %r163, 8;
	or.b32  	%r164, %r456, -2147483648;
	mov.b64 	%rd224, 0;
	mov.b32 	%r521, 0;
	mov.u64 	%rd222, __cudart_i2opi_f;
	mov.u64 	%rd223, %rd1;
$L__BB33_106:
	.pragma "nounroll";
	ld.global.nc.u32 	%r457, [%rd222];
	mad.wide.u32 	%rd183, %r457, %r164, %rd224;
	shr.u64 	%rd224, %rd183, 32;
	st.local.u32 	[%rd223], %rd183;
	add.s32 	%r521, %r521, 1;
	add.s64 	%rd223, %rd223, 4;
	add.s64 	%rd222, %rd222, 4;
	setp.ne.s32 	%p99, %r521, 6;
	@%p99 bra 	$L__BB33_106;
	shr.u32 	%r458, %r163, 23;
	st.local.u32 	[%rd1+24], %rd224;
	and.b32  	%r167, %r458, 31;
	and.b32  	%r459, %r458, 224;
	add.s32 	%r460, %r459, -128;
	shr.u32 	%r461, %r460, 5;
	mul.wide.u32 	%rd184, %r461, 4;
	sub.s64 	%rd87, %rd1, %rd184;
	ld.local.u32 	%r522, [%rd87+24];
	ld.local.u32 	%r523, [%rd87+20];
	setp.eq.s32 	%p100, %r167, 0;
	@%p100 bra 	$L__BB33_109;
	shf.l.wrap.b32 	%r522, %r523, %r522, %r167;
	ld.local.u32 	%r462, [%rd87+16];
	shf.l.wrap.b32 	%r523, %r462, %r523, %r167;
$L__BB33_109:
	shr.u32 	%r463, %r522, 30;
	shf.l.wrap.b32 	%r464, %r523, %r522, 2;
	shl.b32 	%r465, %r523, 2;
	shr.u32 	%r466, %r464, 31;
	add.s32 	%r467, %r466, %r463;
	neg.s32 	%r468, %r467;
	setp.lt.s32 	%p101, %r163, 0;
	selp.b32 	%r524, %r468, %r467, %p101;
	xor.b32  	%r469, %r464, %r163;
	shr.s32 	%r470, %r464, 31;
	xor.b32  	%r471, %r470, %r464;
	xor.b32  	%r472, %r470, %r465;
	cvt.u64.u32 	%rd185, %r471;
	shl.b64 	%rd186, %rd185, 32;
	cvt.u64.u32 	%rd187, %r472;
	or.b64  	%rd188, %rd186, %rd187;
	cvt.rn.f64.s64 	%fd23, %rd188;
	mul.f64 	%fd24, %fd23, 0d3BF921FB54442D19;
	cvt.rn.f32.f64 	%f342, %fd24;
	neg.f32 	%f343, %f342;
	setp.lt.s32 	%p102, %r469, 0;
	selp.f32 	%f380, %f343, %f342, %p102;
	bra.uni 	$L__BB33_111;
$L__BB33_110:
	mov.f32 	%f344, 0f00000000;
	mul.rn.f32 	%f380, %f78, %f344;
	mov.b32 	%r524, 0;
$L__BB33_111:
	add.s32 	%r474, %r524, 1;
	mul.rn.f32 	%f345, %f380, %f380;
	and.b32  	%r475, %r524, 1;
	setp.eq.b32 	%p103, %r475, 1;
	selp.f32 	%f346, %f380, 0f3F800000, %p103;
	fma.rn.f32 	%f347, %f345, %f346, 0f00000000;
	fma.rn.f32 	%f348, %f345, 0f37CBAC00, 0fBAB607ED;
	selp.f32 	%f349, 0fB94D4153, %f348, %p103;
	selp.f32 	%f350, 0f3C0885E4, 0f3D2AAABB, %p103;
	fma.rn.f32 	%f351, %f349, %f345, %f350;
	selp.f32 	%f352, 0fBE2AAAA8, 0fBEFFFFFF, %p103;
	fma.rn.f32 	%f353, %f351, %f345, %f352;
	fma.rn.f32 	%f354, %f353, %f347, %f346;
	and.b32  	%r476, %r474, 2;
	setp.eq.s32 	%p104, %r476, 0;
	mov.f32 	%f355, 0f00000000;
	sub.f32 	%f356, %f355, %f354;
	selp.f32 	%f357, %f354, %f356, %p104;
	mul.f32 	%f358, %f77, %f357;
	mul.f32 	%f359, %f76, %f84;
	sub.f32 	%f360, %f358, %f359;
	mul.f32 	%f361, %f76, %f357;
	fma.rn.f32 	%f362, %f77, %f84, %f361;
	add.f32 	%f363, %f75, %f360;
	add.f32 	%f364, %f74, %f362;
	st.shared.v2.f32 	[%r148], {%f363, %f364};
	sub.f32 	%f365, %f75, %f360;
	sub.f32 	%f366, %f74, %f362;
	st.shared.v2.f32 	[%r148+256], {%f365, %f366};
$L__BB33_112:
	setp.gt.u32 	%p105, %r1, 63;
	bar.sync 	0;
	@%p105 bra 	$L__BB33_114;
	ld.shared.v2.f32 	{%f367, %f368}, [%r2];
	st.global.v2.f32 	[%rd3], {%f367, %f368};
$L__BB33_114:
	ret;

}
	// .globl	_ZN17signal_processing7kernels17radix2_fft_kernelILi7EEEvP6float2i
.visible .entry _ZN17signal_processing7kernels17radix2_fft_kernelILi7EEEvP6float2i(
	.param .u64 .ptr .align 1 _ZN17signal_processing7kernels17radix2_fft_kernelILi7EEEvP6float2i_param_0,
	.param .u32 _ZN17signal_processing7kernels17radix2_fft_kernelILi7EEEvP6float2i_param_1
)
{
	.local .align 4 .b8 	__local_depot34[28];
	.reg .b64 	%SP;
	.reg .b64 	%SPL;
	.reg .pred 	%p<123>;
	.reg .b32 	%r<613>;
	.reg .b32 	%f<443>;
	.reg .b64 	%rd<261>;
	.reg .b64 	%fd<29>;

	mov.u64 	%SPL, __local_depot34;
	ld.param.u64 	%rd102, [_ZN17signal_processing7kernels17radix2_fft_kernelILi7EEEvP6float2i_param_0];
	ld.param.u32 	%r205, [_ZN17signal_processing7kernels17radix2_fft_kernelILi7EEEvP6float2i_param_1];
	cvta.to.global.u64 	%rd103, %rd102;
	add.u64 	%rd1, %SPL, 0;
	add.u64 	%rd2, %SPL, 0;
	mov.u32 	%r1, %tid.x;
	mov.u32 	%r206, %ctaid.x;
	shl.b32 	%r207, %r206, 7;
	add.s32 	%r208, %r207, %r1;
	setp.gt.u32 	%p1, %r1, 127;
	shl.b32 	%r209, %r1, 3;
	mov.u32 	%r210, _ZN17signal_processing7kernels11shared_dataE;
	add.s32 	%r2, %r210, %r209;
	mul.wide.s32 	%rd106, %r208, 8;
	add.s64 	%rd3, %rd103, %rd106;
	@%p1 bra 	$L__BB34_2;
	ld.global.v2.f32 	{%f102, %f103}, [%rd3];
	st.shared.v2.f32 	[%r2], {%f102, %f103};
$L__BB34_2:
	setp.gt.u32 	%p2, %r1, 127;
	bar.sync 	0;
	and.b32  	%r3, %r1, 1;
	ld.shared.v2.f32 	{%f1, %f2}, [%r2];
	bar.sync 	0;
	@%p2 bra 	$L__BB34_4;
	shr.u32 	%r211, %r1, 6;
	and.b32  	%r212, %r211, 1;
	shr.u32 	%r213, %r1, 4;
	and.b32  	%r214, %r213, 2;
	and.b32  	%r215, %r213, 1;
	shr.u32 	%r216, %r1, 2;
	and.b32  	%r217, %r216, 2;
	and.b32  	%r218, %r1, 4;
	shl.b32 	%r219, %r1, 2;
	and.b32  	%r220, %r219, 8;
	shl.b32 	%r221, %r3, 4;
	or.b32  	%r222, %r221, %r220;
	or.b32  	%r223, %r218, %r222;
	or.b32  	%r224, %r223, %r217;
	or.b32  	%r225, %r215, %r224;
	shl.b32 	%r226, %r225, 2;
	or.b32  	%r227, %r226, %r214;
	or.b32  	%r228, %r212, %r227;
	shl.b32 	%r229, %r228, 3;
	add.s32 	%r231, %r210, %r229;
	st.shared.v2.f32 	[%r231], {%f1, %f2};
$L__BB34_4:
	bar.sync 	0;
	cvt.rn.f32.s32 	%f104, %r205;
	add.f32 	%f105, %f104, %f104;
	mul.f32 	%f3, %f105, 0f40490FDB;
	setp.ne.s32 	%p3, %r3, 0;
	@%p3 bra 	$L__BB34_22;
	ld.shared.v2.f32 	{%f5, %f4}, [%r2];
	ld.shared.v2.f32 	{%f7, %f6}, [%r2+8];
	mul.f32 	%f106, %f3, 0f00000000;
	mul.f32 	%f8, %f106, 0f3F000000;
	mul.f32 	%f107, %f8, 0f3F22F983;
	cvt.rni.s32.f32 	%r564, %f107;
	cvt.rn.f32.s32 	%f108, %r564;
	fma.rn.f32 	%f109, %f108, 0fBFC90FDA, %f8;
	fma.rn.f32 	%f110, %f108, 0fB3A22168, %f109;
	fma.rn.f32 	%f430, %f108, 0fA7C234C5, %f110;
	abs.f32 	%f10, %f8;
	setp.ltu.f32 	%p4, %f10, 0f47CE4780;
	mov.u32 	%r560, %r564;
	mov.f32 	%f429, %f430;
	@%p4 bra 	$L__BB34_13;
	setp.neu.f32 	%p5, %f10, 0f7F800000;
	@%p5 bra 	$L__BB34_8;
	mov.f32 	%f113, 0f00000000;
	mul.rn.f32 	%f429, %f8, %f113;
	mov.b32 	%r560, 0;
	bra.uni 	$L__BB34_13;
$L__BB34_8:
	mov.b32 	%r5, %f8;
	shl.b32 	%r233, %r5, 8;
	or.b32  	%r6, %r233, -2147483648;
	mov.b64 	%rd221, 0;
	mov.b32 	%r557, 0;
	mov.u64 	%rd219, __cudart_i2opi_f;
	mov.u64 	%rd220, %rd2;
$L__BB34_9:
	.pragma "nounroll";
	ld.global.nc.u32 	%r234, [%rd219];
	mad.wide.u32 	%rd109, %r234, %r6, %rd221;
	shr.u64 	%rd221, %rd109, 32;
	st.local.u32 	[%rd220], %rd109;
	add.s32 	%r557, %r557, 1;
	add.s64 	%rd220, %rd220, 4;
	add.s64 	%rd219, %rd219, 4;
	setp.ne.s32 	%p6, %r557, 6;
	@%p6 bra 	$L__BB34_9;
	shr.u32 	%r235, %r5, 23;
	st.local.u32 	[%rd2+24], %rd221;
	and.b32  	%r9, %r235, 31;
	and.b32  	%r236, %r235, 224;
	add.s32 	%r237, %r236, -128;
	shr.u32 	%r238, %r237, 5;
	mul.wide.u32 	%rd110, %r238, 4;
	sub.s64 	%rd10, %rd2, %rd110;
	ld.local.u32 	%r558, [%rd10+24];
	ld.local.u32 	%r559, [%rd10+20];
	setp.eq.s32 	%p7, %r9, 0;
	@%p7 bra 	$L__BB34_12;
	shf.l.wrap.b32 	%r558, %r559, %r558, %r9;
	ld.local.u32 	%r239, [%rd10+16];
	shf.l.wrap.b32 	%r559, %r239, %r559, %r9;
$L__BB34_12:
	shr.u32 	%r240, %r558, 30;
	shf.l.wrap.b32 	%r241, %r559, %r558, 2;
	shl.b32 	%r242, %r559, 2;
	shr.u32 	%r243, %r241, 31;
	add.s32 	%r244, %r243, %r240;
	neg.s32 	%r245, %r244;
	setp.lt.s32 	%p8, %r5, 0;
	selp.b32 	%r560, %r245, %r244, %p8;
	xor.b32  	%r246, %r241, %r5;
	shr.s32 	%r247, %r241, 31;
	xor.b32  	%r248, %r247, %r241;
	xor.b32  	%r249, %r247, %r242;
	cvt.u64.u32 	%rd111, %r248;
	shl.b64 	%rd112, %rd111, 32;
	cvt.u64.u32 	%rd113, %r249;
	or.b64  	%rd114, %rd112, %rd113;
	cvt.rn.f64.s64 	%fd1, %rd114;
	mul.f64 	%fd2, %fd1, 0d3BF921FB54442D19;
	cvt.rn.f32.f64 	%f111, %fd2;
	neg.f32 	%f112, %f111;
	setp.lt.s32 	%p9, %r246, 0;
	selp.f32 	%f429, %f112, %f111, %p9;
$L__BB34_13:
	setp.ltu.f32 	%p10, %f10, 0f47CE4780;
	mul.rn.f32 	%f114, %f429, %f429;
	and.b32  	%r251, %r560, 1;
	setp.eq.b32 	%p11, %r251, 1;
	selp.f32 	%f115, 0f3F800000, %f429, %p11;
	fma.rn.f32 	%f116, %f114, %f115, 0f00000000;
	fma.rn.f32 	%f117, %f114, 0f37CBAC00, 0fBAB607ED;
	selp.f32 	%f118, %f117, 0fB94D4153, %p11;
	selp.f32 	%f119, 0f3D2AAABB, 0f3C0885E4, %p11;
	fma.rn.f32 	%f120, %f118, %f114, %f119;
	selp.f32 	%f121, 0fBEFFFFFF, 0fBE2AAAA8, %p11;
	fma.rn.f32 	%f122, %f120, %f114, %f121;
	fma.rn.f32 	%f123, %f122, %f116, %f115;
	and.b32  	%r252, %r560, 2;
	setp.eq.s32 	%p12, %r252, 0;
	mov.f32 	%f124, 0f00000000;
	sub.f32 	%f125, %f124, %f123;
	selp.f32 	%f14, %f123, %f125, %p12;
	@%p10 bra 	$L__BB34_21;
	setp.neu.f32 	%p13, %f10, 0f7F800000;
	@%p13 bra 	$L__BB34_16;
	mov.f32 	%f128, 0f00000000;
	mul.rn.f32 	%f430, %f8, %f128;
	mov.b32 	%r564, 0;
	bra.uni 	$L__BB34_21;
$L__BB34_16:
	mov.b32 	%r18, %f8;
	shl.b32 	%r254, %r18, 8;
	or.b32  	%r19, %r254, -2147483648;
	mov.b64 	%rd224, 0;
	mov.b32 	%r561, 0;
	mov.u64 	%rd222, __cudart_i2opi_f;
	mov.u64 	%rd223, %rd1;
$L__BB34_17:
	.pragma "nounroll";
	ld.global.nc.u32 	%r255, [%rd222];
	mad.wide.u32 	%rd117, %r255, %r19, %rd224;
	shr.u64 	%rd224, %rd117, 32;
	st.local.u32 	[%rd223], %rd117;
	add.s32 	%r561, %r561, 1;
	add.s64 	%rd223, %rd223, 4;
	add.s64 	%rd222, %rd222, 4;
	setp.ne.s32 	%p14, %r561, 6;
	@%p14 bra 	$L__BB34_17;
	shr.u32 	%r256, %r18, 23;
	st.local.u32 	[%rd1+24], %rd224;
	and.b32  	%r22, %r256, 31;
	and.b32  	%r257, %r256, 224;
	add.s32 	%r258, %r257, -128;
	shr.u32 	%r259, %r258, 5;
	mul.wide.u32 	%rd118, %r259, 4;
	sub.s64 	%rd17, %rd1, %rd118;
	ld.local.u32 	%r562, [%rd17+24];
	ld.local.u32 	%r563, [%rd17+20];
	setp.eq.s32 	%p15, %r22, 0;
	@%p15 bra 	$L__BB34_20;
	shf.l.wrap.b32 	%r562, %r563, %r562, %r22;
	ld.local.u32 	%r260, [%rd17+16];
	shf.l.wrap.b32 	%r563, %r260, %r563, %r22;
$L__BB34_20:
	shr.u32 	%r261, %r562, 30;
	shf.l.wrap.b32 	%r262, %r563, %r562, 2;
	shl.b32 	%r263, %r563, 2;
	shr.u32 	%r264, %r262, 31;
	add.s32 	%r265, %r264, %r261;
	neg.s32 	%r266, %r265;
	setp.lt.s32 	%p16, %r18, 0;
	selp.b32 	%r564, %r266, %r265, %p16;
	xor.b32  	%r267, %r262, %r18;
	shr.s32 	%r268, %r262, 31;
	xor.b32  	%r269, %r268, %r262;
	xor.b32  	%r270, %r268, %r263;
	cvt.u64.u32 	%rd119, %r269;
	shl.b64 	%rd120, %rd119, 32;
	cvt.u64.u32 	%rd121, %r270;
	or.b64  	%rd122, %rd120, %rd121;
	cvt.rn.f64.s64 	%fd3, %rd122;
	mul.f64 	%fd4, %fd3, 0d3BF921FB54442D19;
	cvt.rn.f32.f64 	%f126, %fd4;
	neg.f32 	%f127, %f126;
	setp.lt.s32 	%p17, %r267, 0;
	selp.f32 	%f430, %f127, %f126, %p17;
$L__BB34_21:
	add.s32 	%r272, %r564, 1;
	mul.rn.f32 	%f129, %f430, %f430;
	and.b32  	%r273, %r564, 1;
	setp.eq.b32 	%p18, %r273, 1;
	selp.f32 	%f130, %f430, 0f3F800000, %p18;
	fma.rn.f32 	%f131, %f129, %f130, 0f00000000;
	fma.rn.f32 	%f132, %f129, 0f37CBAC00, 0fBAB607ED;
	selp.f32 	%f133, 0fB94D4153, %f132, %p18;
	selp.f32 	%f134, 0f3C0885E4, 0f3D2AAABB, %p18;
	fma.rn.f32 	%f135, %f133, %f129, %f134;
	selp.f32 	%f136, 0fBE2AAAA8, 0fBEFFFFFF, %p18;
	fma.rn.f32 	%f137, %f135, %f129, %f136;
	fma.rn.f32 	%f138, %f137, %f131, %f130;
	and.b32  	%r274, %r272, 2;
	setp.eq.s32 	%p19, %r274, 0;
	mov.f32 	%f139, 0f00000000;
	sub.f32 	%f140, %f139, %f138;
	selp.f32 	%f141, %f138, %f140, %p19;
	mul.f32 	%f142, %f7, %f141;
	mul.f32 	%f143, %f6, %f14;
	sub.f32 	%f144, %f142, %f143;
	mul.f32 	%f145, %f6, %f141;
	fma.rn.f32 	%f146, %f7, %f14, %f145;
	add.f32 	%f147, %f5, %f144;
	add.f32 	%f148, %f4, %f146;
	st.shared.v2.f32 	[%r2], {%f147, %f148};
	sub.f32 	%f149, %f5, %f144;
	sub.f32 	%f150, %f4, %f146;
	st.shared.v2.f32 	[%r2+8], {%f149, %f150};
$L__BB34_22:
	bar.sync 	0;
	and.b32  	%r31, %r1, 3;
	setp.gt.u32 	%p20, %r31, 1;
	@%p20 bra 	$L__BB34_40;
	and.b32  	%r275, %r1, 1020;
	or.b32  	%r276, %r31, %r275;
	shl.b32 	%r277, %r276, 3;
	add.s32 	%r32, %r210, %r277;
	ld.shared.v2.f32 	{%f19, %f18}, [%r32];
	ld.shared.v2.f32 	{%f21, %f20}, [%r32+16];
	cvt.rn.f32.u32 	%f151, %r31;
	mul.f32 	%f152, %f3, %f151;
	mul.f32 	%f22, %f152, 0f3E800000;
	mul.f32 	%f153, %f22, 0f3F22F983;
	cvt.rni.s32.f32 	%r572, %f153;
	cvt.rn.f32.s32 	%f154, %r572;
	fma.rn.f32 	%f155, %f154, 0fBFC90FDA, %f22;
	fma.rn.f32 	%f156, %f154, 0fB3A22168, %f155;
	fma.rn.f32 	%f432, %f154, 0fA7C234C5, %f156;
	abs.f32 	%f24, %f22;
	setp.ltu.f32 	%p21, %f24, 0f47CE4780;
	mov.u32 	%r568, %r572;
	mov.f32 	%f431, %f432;
	@%p21 bra 	$L__BB34_31;
	setp.eq.f32 	%p22, %f24, 0f7F800000;
	@%p22 bra 	$L__BB34_30;
	mov.b32 	%r34, %f22;
	shl.b32 	%r280, %r34, 8;
	or.b32  	%r35, %r280, -2147483648;
	mov.b64 	%rd227, 0;
	mov.b32 	%r565, 0;
	mov.u64 	%rd225, __cudart_i2opi_f;
	mov.u64 	%rd226, %rd2;
$L__BB34_26:
	.pragma "nounroll";
	ld.global.nc.u32 	%r281, [%rd225];
	mad.wide.u32 	%rd125, %r281, %r35, %rd227;
	shr.u64 	%rd227, %rd125, 32;
	st.local.u32 	[%rd226], %rd125;
	add.s32 	%r565, %r565, 1;
	add.s64 	%rd226, %rd226, 4;
	add.s64 	%rd225, %rd225, 4;
	setp.ne.s32 	%p23, %r565, 6;
	@%p23 bra 	$L__BB34_26;
	shr.u32 	%r282, %r34, 23;
	st.local.u32 	[%rd2+24], %rd227;
	and.b32  	%r38, %r282, 31;
	and.b32  	%r283, %r282, 224;
	add.s32 	%r284, %r283, -128;
	shr.u32 	%r285, %r284, 5;
	mul.wide.u32 	%rd126, %r285, 4;
	sub.s64 	%rd24, %rd2, %rd126;
	ld.local.u32 	%r566, [%rd24+24];
	ld.local.u32 	%r567, [%rd24+20];
	setp.eq.s32 	%p24, %r38, 0;
	@%p24 bra 	$L__BB34_29;
	shf.l.wrap.b32 	%r566, %r567, %r566, %r38;
	ld.local.u32 	%r286, [%rd24+16];
	shf.l.wrap.b32 	%r567, %r286, %r567, %r38;
$L__BB34_29:
	shr.u32 	%r287, %r566, 30;
	shf.l.wrap.b32 	%r288, %r567, %r566, 2;
	shl.b32 	%r289, %r567, 2;
	shr.u32 	%r290, %r288, 31;
	add.s32 	%r291, %r290, %r287;
	neg.s32 	%r292, %r291;
	setp.lt.s32 	%p25, %r34, 0;
	selp.b32 	%r568, %r292, %r291, %p25;
	xor.b32  	%r293, %r288, %r34;
	shr.s32 	%r294, %r288, 31;
	xor.b32  	%r295, %r294, %r288;
	xor.b32  	%r296, %r294, %r289;
	cvt.u64.u32 	%rd127, %r295;
	shl.b64 	%rd128, %rd127, 32;
	cvt.u64.u32 	%rd129, %r296;
	or.b64  	%rd130, %rd128, %rd129;
	cvt.rn.f64.s64 	%fd5, %rd130;
	mul.f64 	%fd6, %fd5, 0d3BF921FB54442D19;
	cvt.rn.f32.f64 	%f157, %fd6;
	neg.f32 	%f158, %f157;
	setp.lt.s32 	%p26, %r293, 0;
	selp.f32 	%f431, %f158, %f157, %p26;
	bra.uni 	$L__BB34_31;
$L__BB34_30:
	mov.f32 	%f159, 0f00000000;
	mul.rn.f32 	%f431, %f22, %f159;
	mov.b32 	%r568, 0;
$L__BB34_31:
	setp.ltu.f32 	%p27, %f24, 0f47CE4780;
	mul.rn.f32 	%f160, %f431, %f431;
	and.b32  	%r298, %r568, 1;
	setp.eq.b32 	%p28, %r298, 1;
	selp.f32 	%f161, 0f3F800000, %f431, %p28;
	fma.rn.f32 	%f162, %f160, %f161, 0f00000000;
	fma.rn.f32 	%f163, %f160, 0f37CBAC00, 0fBAB607ED;
	selp.f32 	%f164, %f163, 0fB94D4153, %p28;
	selp.f32 	%f165, 0f3D2AAABB, 0f3C0885E4, %p28;
	fma.rn.f32 	%f166, %f164, %f160, %f165;
	selp.f32 	%f167, 0fBEFFFFFF, 0fBE2AAAA8, %p28;
	fma.rn.f32 	%f168, %f166, %f160, %f167;
	fma.rn.f32 	%f169, %f168, %f162, %f161;
	and.b32  	%r299, %r568, 2;
	setp.eq.s32 	%p29, %r299, 0;
	mov.f32 	%f170, 0f00000000;
	sub.f32 	%f171, %f170, %f169;
	selp.f32 	%f28, %f169, %f171, %p29;
	@%p27 bra 	$L__BB34_39;
	setp.eq.f32 	%p30, %f24, 0f7F800000;
	@%p30 bra 	$L__BB34_38;
	mov.b32 	%r47, %f22;
	shl.b32 	%r301, %r47, 8;
	or.b32  	%r48, %r301, -2147483648;
	mov.b64 	%rd230, 0;
	mov.b32 	%r569, 0;
	mov.u64 	%rd228, __cudart_i2opi_f;
	mov.u64 	%rd229, %rd1;
$L__BB34_34:
	.pragma "nounroll";
	ld.global.nc.u32 	%r302, [%rd228];
	mad.wide.u32 	%rd133, %r302, %r48, %rd230;
	shr.u64 	%rd230, %rd133, 32;
	st.local.u32 	[%rd229], %rd133;
	add.s32 	%r569, %r569, 1;
	add.s64 	%rd229, %rd229, 4;
	add.s64 	%rd228, %rd228, 4;
	setp.ne.s32 	%p31, %r569, 6;
	@%p31 bra 	$L__BB34_34;
	shr.u32 	%r303, %r47, 23;
	st.local.u32 	[%rd1+24], %rd230;
	and.b32  	%r51, %r303, 31;
	and.b32  	%r304, %r303, 224;
	add.s32 	%r305, %r304, -128;
	shr.u32 	%r306, %r305, 5;
	mul.wide.u32 	%rd134, %r306, 4;
	sub.s64 	%rd31, %rd1, %rd134;
	ld.local.u32 	%r570, [%rd31+24];
	ld.local.u32 	%r571, [%rd31+20];
	setp.eq.s32 	%p32, %r51, 0;
	@%p32 bra 	$L__BB34_37;
	shf.l.wrap.b32 	%r570, %r571, %r570, %r51;
	ld.local.u32 	%r307, [%rd31+16];
	shf.l.wrap.b32 	%r571, %r307, %r571, %r51;
$L__BB34_37:
	shr.u32 	%r308, %r570, 30;
	shf.l.wrap.b32 	%r309, %r571, %r570, 2;
	shl.b32 	%r310, %r571, 2;
	shr.u32 	%r311, %r309, 31;
	add.s32 	%r312, %r311, %r308;
	neg.s32 	%r313, %r312;
	setp.lt.s32 	%p33, %r47, 0;
	selp.b32 	%r572, %r313, %r312, %p33;
	xor.b32  	%r314, %r309, %r47;
	shr.s32 	%r315, %r309, 31;
	xor.b32  	%r316, %r315, %r309;
	xor.b32  	%r317, %r315, %r310;
	cvt.u64.u32 	%rd135, %r316;
	shl.b64 	%rd136, %rd135, 32;
	cvt.u64.u32 	%rd137, %r317;
	or.b64  	%rd138, %rd136, %rd137;
	cvt.rn.f64.s64 	%fd7, %rd138;
	mul.f64 	%fd8, %fd7, 0d3BF921FB54442D19;
	cvt.rn.f32.f64 	%f172, %fd8;
	neg.f32 	%f173, %f172;
	setp.lt.s32 	%p34, %r314, 0;
	selp.f32 	%f432, %f173, %f172, %p34;
	bra.uni 	$L__BB34_39;
$L__BB34_38:
	mov.f32 	%f174, 0f00000000;
	mul.rn.f32 	%f432, %f22, %f174;
	mov.b32 	%r572, 0;
$L__BB34_39:
	add.s32 	%r319, %r572, 1;
	mul.rn.f32 	%f175, %f432, %f432;
	and.b32  	%r320, %r572, 1;
	setp.eq.b32 	%p35, %r320, 1;
	selp.f32 	%f176, %f432, 0f3F800000, %p35;
	fma.rn.f32 	%f177, %f175, %f176, 0f00000000;
	fma.rn.f32 	%f178, %f175, 0f37CBAC00, 0fBAB607ED;
	selp.f32 	%f179, 0fB94D4153, %f178, %p35;
	selp.f32 	%f180, 0f3C0885E4, 0f3D2AAABB, %p35;
	fma.rn.f32 	%f181, %f179, %f175, %f180;
	selp.f32 	%f182, 0fBE2AAAA8, 0fBEFFFFFF, %p35;
	fma.rn.f32 	%f183, %f181, %f175, %f182;
	fma.rn.f32 	%f184, %f183, %f177, %f176;
	and.b32  	%r321, %r319, 2;
	setp.eq.s32 	%p36, %r321, 0;
	mov.f32 	%f185, 0f00000000;
	sub.f32 	%f186, %f185, %f184;
	selp.f32 	%f187, %f184, %f186, %p36;
	mul.f32 	%f188, %f21, %f187;
	mul.f32 	%f189, %f20, %f28;
	sub.f32 	%f190, %f188, %f189;
	mul.f32 	%f191, %f20, %f187;
	fma.rn.f32 	%f192, %f21, %f28, %f191;
	add.f32 	%f193, %f19, %f190;
	add.f32 	%f194, %f18, %f192;
	st.shared.v2.f32 	[%r32], {%f193, %f194};
	sub.f32 	%f195, %f19, %f190;
	sub.f32 	%f196, %f18, %f192;
	st.shared.v2.f32 	[%r32+16], {%f195, %f196};
$L__BB34_40:
	bar.sync 	0;
	and.b32  	%r60, %r1, 7;
	setp.gt.u32 	%p37, %r60, 3;
	@%p37 bra 	$L__BB34_58;
	and.b32  	%r322, %r1, 1016;
	or.b32  	%r323, %r60, %r322;
	shl.b32 	%r324, %r323, 3;
	add.s32 	%r61, %r210, %r324;
	ld.shared.v2.f32 	{%f33, %f32}, [%r61];
	ld.shared.v2.f32 	{%f35, %f34}, [%r61+32];
	cvt.rn.f32.u32 	%f197, %r60;
	mul.f32 	%f198, %f3, %f197;
	mul.f32 	%f36, %f198, 0f3E000000;
	mul.f32 	%f199, %f36, 0f3F22F983;
	cvt.rni.s32.f32 	%r580, %f199;
	cvt.rn.f32.s32 	%f200, %r580;
	fma.rn.f32 	%f201, %f200, 0fBFC90FDA, %f36;
	fma.rn.f32 	%f202, %f200, 0fB3A22168, %f201;
	fma.rn.f32 	%f434, %f200, 0fA7C234C5, %f202;
	abs.f32 	%f38, %f36;
	setp.ltu.f32 	%p38, %f38, 0f47CE4780;
	mov.u32 	%r576, %r580;
	mov.f32 	%f433, %f434;
	@%p38 bra 	$L__BB34_49;
	setp.eq.f32 	%p39, %f38, 0f7F800000;
	@%p39 bra 	$L__BB34_48;
	mov.b32 	%r63, %f36;
	shl.b32 	%r327, %r63, 8;
	or.b32  	%r64, %r327, -2147483648;
	mov.b64 	%rd233, 0;
	mov.b32 	%r573, 0;
	mov.u64 	%rd231, __cudart_i2opi_f;
	mov.u64 	%rd232, %rd2;
$L__BB34_44:
	.pragma "nounroll";
	ld.global.nc.u32 	%r328, [%rd231];
	mad.wide.u32 	%rd141, %r328, %r64, %rd233;
	shr.u64 	%rd233, %rd141, 32;
	st.local.u32 	[%rd232], %rd141;
	add.s32 	%r573, %r573, 1;
	add.s64 	%rd232, %rd232, 4;
	add.s64 	%rd231, %rd231, 4;
	setp.ne.s32 	%p40, %r573, 6;
	@%p40 bra 	$L__BB34_44;
	shr.u32 	%r329, %r63, 23;
	st.local.u32 	[%rd2+24], %rd233;
	and.b32  	%r67, %r329, 31;
	and.b32  	%r330, %r329, 224;
	add.s32 	%r331, %r330, -128;
	shr.u32 	%r332, %r331, 5;
	mul.wide.u32 	%rd142, %r332, 4;
	sub.s64 	%rd38, %rd2, %rd142;
	ld.local.u32 	%r574, [%rd38+24];
	ld.local.u32 	%r575, [%rd38+20];
	setp.eq.s32 	%p41, %r67, 0;
	@%p41 bra 	$L__BB34_47;
	shf.l.wrap.b32 	%r574, %r575, %r574, %r67;
	ld.local.u32 	%r333, [%rd38+16];
	shf.l.wrap.b32 	%r575, %r333, %r575, %r67;
$L__BB34_47:
	shr.u32 	%r334, %r574, 30;
	shf.l.wrap.b32 	%r335, %r575, %r574, 2;
	shl.b32 	%r336, %r575, 2;
	shr.u32 	%r337, %r335, 31;
	add.s32 	%r338, %r337, %r334;
	neg.s32 	%r339, %r338;
	setp.lt.s32 	%p42, %r63, 0;
	selp.b32 	%r576, %r339, %r338, %p42;
	xor.b32  	%r340, %r335, %r63;
	shr.s32 	%r341, %r335, 31;
	xor.b32  	%r342, %r341, %r335;
	xor.b32  	%r343, %r341, %r336;
	cvt.u64.u32 	%rd143, %r342;
	shl.b64 	%rd144, %rd143, 32;
	cvt.u64.u32 	%rd145, %r343;
	or.b64  	%rd146, %rd144, %rd145;
	cvt.rn.f64.s64 	%fd9, %rd146;
	mul.f64 	%fd10, %fd9, 0d3BF921FB54442D19;
	cvt.rn.f32.f64 	%f203, %fd10;
	neg.f32 	%f204, %f203;
	setp.lt.s32 	%p43, %r340, 0;
	selp.f32 	%f433, %f204, %f203, %p43;
	bra.uni 	$L__BB34_49;
$L__BB34_48:
	mov.f32 	%f205, 0f00000000;
	mul.rn.f32 	%f433, %f36, %f205;
	mov.b32 	%r576, 0;
$L__BB34_49:
	setp.ltu.f32 	%p44, %f38, 0f47CE4780;
	mul.rn.f32 	%f206, %f433, %f433;
	and.b32  	%r345, %r576, 1;
	setp.eq.b32 	%p45, %r345, 1;
	selp.f32 	%f207, 0f3F800000, %f433, %p45;
	fma.rn.f32 	%f208, %f206, %f207, 0f00000000;
	fma.rn.f32 	%f209, %f206, 0f37CBAC00, 0fBAB607ED;
	selp.f32 	%f210, %f209, 0fB94D4153, %p45;
	selp.f32 	%f211, 0f3D2AAABB, 0f3C0885E4, %p45;
	fma.rn.f32 	%f212, %f210, %f206, %f211;
	selp.f32 	%f213, 0fBEFFFFFF, 0fBE2AAAA8, %p45;
	fma.rn.f32 	%f214, %f212, %f206, %f213;
	fma.rn.f32 	%f215, %f214, %f208, %f207;
	and.b32  	%r346, %r576, 2;
	setp.eq.s32 	%p46, %r346, 0;
	mov.f32 	%f216, 0f00000000;
	sub.f32 	%f217, %f216, %f215;
	selp.f32 	%f42, %f215, %f217, %p46;
	@%p44 bra 	$L__BB34_57;
	setp.eq.f32 	%p47, %f38, 0f7F800000;
	@%p47 bra 	$L__BB34_56;
	mov.b32 	%r76, %f36;
	shl.b32 	%r348, %r76, 8;
	or.b32  	%r77, %r348, -2147483648;
	mov.b64 	%rd236, 0;
	mov.b32 	%r577, 0;
	mov.u64 	%rd234, __cudart_i2opi_f;
	mov.u64 	%rd235, %rd1;
$L__BB34_52:
	.pragma "nounroll";
	ld.global.nc.u32 	%r349, [%rd234];
	mad.wide.u32 	%rd149, %r349, %r77, %rd236;
	shr.u64 	%rd236, %rd149, 32;
	st.local.u32 	[%rd235], %rd149;
	add.s32 	%r577, %r577, 1;
	add.s64 	%rd235, %rd235, 4;
	add.s64 	%rd234, %rd234, 4;
	setp.ne.s32 	%p48, %r577, 6;
	@%p48 bra 	$L__BB34_52;
	shr.u32 	%r350, %r76, 23;
	st.local.u32 	[%rd1+24], %rd236;
	and.b32  	%r80, %r350, 31;
	and.b32  	%r351, %r350, 224;
	add.s32 	%r352, %r351, -128;
	shr.u32 	%r353, %r352, 5;
	mul.wide.u32 	%rd150, %r353, 4;
	sub.s64 	%rd45, %rd1, %rd150;
	ld.local.u32 	%r578, [%rd45+24];
	ld.local.u32 	%r579, [%rd45+20];
	setp.eq.s32 	%p49, %r80, 0;
	@%p49 bra 	$L__BB34_55;
	shf.l.wrap.b32 	%r578, %r579, %r578, %r80;
	ld.local.u32 	%r354, [%rd45+16];
	shf.l.wrap.b32 	%r579, %r354, %r579, %r80;
$L__BB34_55:
	shr.u32 	%r355, %r578, 30;
	shf.l.wrap.b32 	%r356, %r579, %r578, 2;
	shl.b32 	%r357, %r579, 2;
	shr.u32 	%r358, %r356, 31;
	add.s32 	%r359, %r358, %r355;
	neg.s32 	%r360, %r359;
	setp.lt.s32 	%p50, %r76, 0;
	selp.b32 	%r580, %r360, %r359, %p50;
	xor.b32  	%r361, %r356, %r76;
	shr.s32 	%r362, %r356, 31;
	xor.b32  	%r363, %r362, %r356;
	xor.b32  	%r364, %r362, %r357;
	cvt.u64.u32 	%rd151, %r363;
	shl.b64 	%rd152, %rd151, 32;
	cvt.u64.u32 	%rd153, %r364;
	or.b64  	%rd154, %rd152, %rd153;
	cvt.rn.f64.s64 	%fd11, %rd154;
	mul.f64 	%fd12, %fd11, 0d3BF921FB54442D19;
	cvt.rn.f32.f64 	%f218, %fd12;
	neg.f32 	%f219, %f218;
	setp.lt.s32 	%p51, %r361, 0;
	selp.f32 	%f434, %f219, %f218, %p51;
	bra.uni 	$L__BB34_57;
$L__BB34_56:
	mov.f32 	%f220, 0f00000000;
	mul.rn.f32 	%f434, %f36, %f220;
	mov.b32 	%r580, 0;
$L__BB34_57:
	add.s32 	%r366, %r580, 1;
	mul.rn.f32 	%f221, %f434, %f434;
	and.b32  	%r367, %r580, 1;
	setp.eq.b32 	%p52, %r367, 1;
	selp.f32 	%f222, %f434, 0f3F800000, %p52;
	fma.rn.f32 	%f223, %f221, %f222, 0f00000000;
	fma.rn.f32 	%f224, %f221, 0f37CBAC00, 0fBAB607ED;
	selp.f32 	%f225, 0fB94D4153, %f224, %p52;
	selp.f32 	%f226, 0f3C0885E4, 0f3D2AAABB, %p52;
	fma.rn.f32 	%f227, %f225, %f221, %f226;
	selp.f32 	%f228, 0fBE2AAAA8, 0fBEFFFFFF, %p52;
	fma.rn.f32 	%f229, %f227, %f221, %f228;
	fma.rn.f32 	%f230, %f229, %f223, %f222;
	and.b32  	%r368, %r366, 2;
	setp.eq.s32 	%p53, %r368, 0;
	mov.f32 	%f231, 0f00000000;
	sub.f32 	%f232, %f231, %f230;
	selp.f32 	%f233, %f230, %f232, %p53;
	mul.f32 	%f234, %f35, %f233;
	mul.f32 	%f235, %f34, %f42;
	sub.f32 	%f236, %f234, %f235;
	mul.f32 	%f237, %f34, %f233;
	fma.rn.f32 	%f238, %f35, %f42, %f237;
	add.f32 	%f239, %f33, %f236;
	add.f32 	%f240, %f32, %f238;
	st.shared.v2.f32 	[%r61], {%f239, %f240};
	sub.f32 	%f241, %f33, %f236;
	sub.f32 	%f242, %f32, %f238;
	st.shared.v2.f32 	[%r61+32], {%f241, %f242};
$L__BB34_58:
	bar.sync 	0;
	and.b32  	%r89, %r1, 15;
	setp.gt.u32 	%p54, %r89, 7;
	@%p54 bra 	$L__BB34_76;
	and.b32  	%r369, %r1, 1008;
	or.b32  	%r370, %r89, %r369;
	shl.b32 	%r371, %r370, 3;
	add.s32 	%r90, %r210, %r371;
	ld.shared.v2.f32 	{%f47, %f46}, [%r90];
	ld.shared.v2.f32 	{%f49, %f48}, [%r90+64];
	cvt.rn.f32.u32 	%f243, %r89;
	mul.f32 	%f244, %f3, %f243;
	mul.f32 	%f50, %f244, 0f3D800000;
	mul.f32 	%f245, %f50, 0f3F22F983;
	cvt.rni.s32.f32 	%r588, %f245;
	cvt.rn.f32.s32 	%f246, %r588;
	fma.rn.f32 	%f247, %f246, 0fBFC90FDA, %f50;
	fma.rn.f32 	%f248, %f246, 0fB3A22168, %f247;
	fma.rn.f32 	%f436, %f246, 0fA7C234C5, %f248;
	abs.f32 	%f52, %f50;
	setp.ltu.f32 	%p55, %f52, 0f47CE4780;
	mov.u32 	%r584, %r588;
	mov.f32 	%f435, %f436;
	@%p55 bra 	$L__BB34_67;
	setp.eq.f32 	%p56, %f52, 0f7F800000;
	@%p56 bra 	$L__BB34_66;
	mov.b32 	%r92, %f50;
	shl.b32 	%r374, %r92, 8;
	or.b32  	%r93, %r374, -2147483648;
	mov.b64 	%rd239, 0;
	mov.b32 	%r581, 0;
	mov.u64 	%rd237, __cudart_i2opi_f;
	mov.u64 	%rd238, %rd2;
$L__BB34_62:
	.pragma "nounroll";
	ld.global.nc.u32 	%r375, [%rd237];
	mad.wide.u32 	%rd157, %r375, %r93, %rd239;
	shr.u64 	%rd239, %rd157, 32;
	st.local.u32 	[%rd238], %rd157;
	add.s32 	%r581, %r581, 1;
	add.s64 	%rd238, %rd238, 4;
	add.s64 	%rd237, %rd237, 4;
	setp.ne.s32 	%p57, %r581, 6;
	@%p57 bra 	$L__BB34_62;
	shr.u32 	%r376, %r92, 23;
	st.local.u32 	[%rd2+24], %rd239;
	and.b32  	%r96, %r376, 31;
	and.b32  	%r377, %r376, 224;
	add.s32 	%r378, %r377, -128;
	shr.u32 	%r379, %r378, 5;
	mul.wide.u32 	%rd158, %r379, 4;
	sub.s64 	%rd52, %rd2, %rd158;
	ld.local.u32 	%r582, [%rd52+24];
	ld.local.u32 	%r583, [%rd52+20];
	setp.eq.s32 	%p58, %r96, 0;
	@%p58 bra 	$L__BB34_65;
	shf.l.wrap.b32 	%r582, %r583, %r582, %r96;
	ld.local.u32 	%r380, [%rd52+16];
	shf.l.wrap.b32 	%r583, %r380, %r583, %r96;
$L__BB34_65:
	shr.u32 	%r381, %r582, 30;
	shf.l.wrap.b32 	%r382, %r583, %r582, 2;
	shl.b32 	%r383, %r583, 2;
	shr.u32 	%r384, %r382, 31;
	add.s32 	%r385, %r384, %r381;
	neg.s32 	%r386, %r385;
	setp.lt.s32 	%p59, %r92, 0;
	selp.b32 	%r584, %r386, %r385, %p59;
	xor.b32  	%r387, %r382, %r92;
	shr.s32 	%r388, %r382, 31;
	xor.b32  	%r389, %r388, %r382;
	xor.b32  	%r390, %r388, %r383;
	cvt.u64.u32 	%rd159, %r389;
	shl.b64 	%rd160, %rd159, 32;
	cvt.u64.u32 	%rd161, %r390;
	or.b64  	%rd162, %rd160, %rd161;
	cvt.rn.f64.s64 	%fd13, %rd162;
	mul.f64 	%fd14, %fd13, 0d3BF921FB54442D19;
	cvt.rn.f32.f64 	%f249, %fd14;
	neg.f32 	%f250, %f249;
	setp.lt.s32 	%p60, %r387, 0;
	selp.f32 	%f435, %f250, %f249, %p60;
	bra.uni 	$L__BB34_67;
$L__BB34_66:
	mov.f32 	%f251, 0f00000000;
	mul.rn.f32 	%f435, %f50, %f251;
	mov.b32 	%r584, 0;
$L__BB34_67:
	setp.ltu.f32 	%p61, %f52, 0f47CE4780;
	mul.rn.f32 	%f252, %f435, %f435;
	and.b32  	%r392, %r584, 1;
	setp.eq.b32 	%p62, %r392, 1;
	selp.f32 	%f253, 0f3F800000, %f435, %p62;
	fma.rn.f32 	%f254, %f252, %f253, 0f00000000;
	fma.rn.f32 	%f255, %f252, 0f37CBAC00, 0fBAB607ED;
	selp.f32 	%f256, %f255, 0fB94D4153, %p62;
	selp.f32 	%f257, 0f3D2AAABB, 0f3C0885E4, %p62;
	fma.rn.f32 	%f258, %f256, %f252, %f257;
	selp.f32 	%f259, 0fBEFFFFFF, 0fBE2AAAA8, %p62;
	fma.rn.f32 	%f260, %f258, %f252, %f259;
	fma.rn.f32 	%f261, %f260, %f254, %f253;
	and.b32  	%r393, %r584, 2;
	setp.eq.s32 	%p63, %r393, 0;
	mov.f32 	%f262, 0f00000000;
	sub.f32 	%f263, %f262, %f261;
	selp.f32 	%f56, %f261, %f263, %p63;
	@%p61 bra 	$L__BB34_75;
	setp.eq.f32 	%p64, %f52, 0f7F800000;
	@%p64 bra 	$L__BB34_74;
	mov.b32 	%r105, %f50;
	shl.b32 	%r395, %r105, 8;
	or.b32  	%r106, %r395, -2147483648;
	mov.b64 	%rd242, 0;
	mov.b32 	%r585, 0;
	mov.u64 	%rd240, __cudart_i2opi_f;
	mov.u64 	%rd241, %rd1;
$L__BB34_70:
	.pragma "nounroll";
	ld.global.nc.u32 	%r396, [%rd240];
	mad.wide.u32 	%rd165, %r396, %r106, %rd242;
	shr.u64 	%rd242, %rd165, 32;
	st.local.u32 	[%rd241], %rd165;
	add.s32 	%r585, %r585, 1;
	add.s64 	%rd241, %rd241, 4;
	add.s64 	%rd240, %rd240, 4;
	setp.ne.s32 	%p65, %r585, 6;
	@%p65 bra 	$L__BB34_70;
	shr.u32 	%r397, %r105, 23;
	st.local.u32 	[%rd1+24], %rd242;
	and.b32  	%r109, %r397, 31;
	and.b32  	%r398, %r397, 224;
	add.s32 	%r399, %r398, -128;
	shr.u32 	%r400, %r399, 5;
	mul.wide.u32 	%rd166, %r400, 4;
	sub.s64 	%rd59, %rd1, %rd166;
	ld.local.u32 	%r586, [%rd59+24];
	ld.local.u32 	%r587, [%rd59+20];
	setp.eq.s32 	%p66, %r109, 0;
	@%p66 bra 	$L__BB34_73;
	shf.l.wrap.b32 	%r586, %r587, %r586, %r109;
	ld.local.u32 	%r401, [%rd59+16];
	shf.l.wrap.b32 	%r587, %r401, %r587, %r109;
$L__BB34_73:
	shr.u32 	%r402, %r586, 30;
	shf.l.wrap.b32 	%r403, %r587, %r586, 2;
	shl.b32 	%r404, %r587, 2;
	shr.u32 	%r405, %r403, 31;
	add.s32 	%r406, %r405, %r402;
	neg.s32 	%r407, %r406;
	setp.lt.s32 	%p67, %r105, 0;
	selp.b32 	%r588, %r407, %r406, %p67;
	xor.b32  	%r408, %r403, %r105;
	shr.s32 	%r409, %r403, 31;
	xor.b32  	%r410, %r409, %r403;
	xor.b32  	%r411, %r409, %r404;
	cvt.u64.u32 	%rd167, %r410;
	shl.b64 	%rd168, %rd167, 32;
	cvt.u64.u32 	%rd169, %r411;
	or.b64  	%rd170, %rd168, %rd169;
	cvt.rn.f64.s64 	%fd15, %rd170;
	mul.f64 	%fd16, %fd15, 0d3BF921FB54442D19;
	cvt.rn.f32.f64 	%f264, %fd16;
	neg.f32 	%f265, %f264;
	setp.lt.s32 	%p68, %r408, 0;
	selp.f32 	%f436, %f265, %f264, %p68;
	bra.uni 	$L__BB34_75;
$L__BB34_74:
	mov.f32 	%f266, 0f00000000;
	mul.rn.f32 	%f436, %f50, %f266;
	mov.b32 	%r588, 0;
$L__BB34_75:
	add.s32 	%r413, %r588, 1;
	mul.rn.f32 	%f267, %f436, %f436;
	and.b32  	%r414, %r588, 1;
	setp.eq.b32 	%p69, %r414, 1;
	selp.f32 	%f268, %f436, 0f3F800000, %p69;
	fma.rn.f32 	%f269, %f267, %f268, 0f00000000;
	fma.rn.f32 	%f270, %f267, 0f37CBAC00, 0fBAB607ED;
	selp.f32 	%f271, 0fB94D4153, %f270, %p69;
	selp.f32 	%f272, 0f3C0885E4, 0f3D2AAABB, %p69;
	fma.rn.f32 	%f273, %f271, %f267, %f272;
	selp.f32 	%f274, 0fBE2AAAA8, 0fBEFFFFFF, %p69;
	fma.rn.f32 	%f275, %f273, %f267, %f274;
	fma.rn.f32 	%f276, %f275, %f269, %f268;
	and.b32  	%r415, %r413, 2;
	setp.eq.s32 	%p70, %r415, 0;
	mov.f32 	%f277, 0f00000000;
	sub.f32 	%f278, %f277, %f276;
	selp.f32 	%f279, %f276, %f278, %p70;
	mul.f32 	%f280, %f49, %f279;
	mul.f32 	%f281, %f48, %f56;
	sub.f32 	%f282, %f280, %f281;
	mul.f32 	%f283, %f48, %f279;
	fma.rn.f32 	%f284, %f49, %f56, %f283;
	add.f32 	%f285, %f47, %f282;
	add.f32 	%f286, %f46, %f284;
	st.shared.v2.f32 	[%r90], {%f285, %f286};
	sub.f32 	%f287, %f47, %f282;
	sub.f32 	%f288, %f46, %f284;
	st.shared.v2.f32 	[%r90+64], {%f287, %f288};
$L__BB34_76:
	bar.sync 	0;
	and.b32  	%r118, %r1, 31;
	setp.gt.u32 	%p71, %r118, 15;
	@%p71 bra 	$L__BB34_94;
	and.b32  	%r416, %r1, 992;
	or.b32  	%r417, %r118, %r416;
	shl.b32 	%r418, %r417, 3;
	add.s32 	%r119, %r210, %r418;
	ld.shared.v2.f32 	{%f61, %f60}, [%r119];
	ld.shared.v2.f32 	{%f63, %f62}, [%r119+128];
	cvt.rn.f32.u32 	%f289, %r118;
	mul.f32 	%f290, %f3, %f289;
	mul.f32 	%f64, %f290, 0f3D000000;
	mul.f32 	%f291, %f64, 0f3F22F983;
	cvt.rni.s32.f32 	%r596, %f291;
	cvt.rn.f32.s32 	%f292, %r596;
	fma.rn.f32 	%f293, %f292, 0fBFC90FDA, %f64;
	fma.rn.f32 	%f294, %f292, 0fB3A22168, %f293;
	fma.rn.f32 	%f438, %f292, 0fA7C234C5, %f294;
	abs.f32 	%f66, %f64;
	setp.ltu.f32 	%p72, %f66, 0f47CE4780;
	mov.u32 	%r592, %r596;
	mov.f32 	%f437, %f438;
	@%p72 bra 	$L__BB34_85;
	setp.eq.f32 	%p73, %f66, 0f7F800000;
	@%p73 bra 	$L__BB34_84;
	mov.b32 	%r121, %f64;
	shl.b32 	%r421, %r121, 8;
	or.b32  	%r122, %r421, -2147483648;
	mov.b64 	%rd245, 0;
	mov.b32 	%r589, 0;
	mov.u64 	%rd243, __cudart_i2opi_f;
	mov.u64 	%rd244, %rd2;
$L__BB34_80:
	.pragma "nounroll";
	ld.global.nc.u32 	%r422, [%rd243];
	mad.wide.u32 	%rd173, %r422, %r122, %rd245;
	shr.u64 	%rd245, %rd173, 32;
	st.local.u32 	[%rd244], %rd173;
	add.s32 	%r589, %r589, 1;
	add.s64 	%rd244, %rd244, 4;
	add.s64 	%rd243, %rd243, 4;
	setp.ne.s32 	%p74, %r589, 6;
	@%p74 bra 	$L__BB34_80;
	shr.u32 	%r423, %r121, 23;
	st.local.u32 	[%rd2+24], %rd245;
	and.b32  	%r125, %r423, 31;
	and.b32  	%r424, %r423, 224;
	add.s32 	%r425, %r424, -128;
	shr.u32 	%r426, %r425, 5;
	mul.wide.u32 	%rd174, %r426, 4;
	sub.s64 	%rd66, %rd2, %rd174;
	ld.local.u32 	%r590, [%rd66+24];
	ld.local.u32 	%r591, [%rd66+20];
	setp.eq.s32 	%p75, %r125, 0;
	@%p75 bra 	$L__BB34_83;
	shf.l.wrap.b32 	%r590, %r591, %r590, %r125;
	ld.local.u32 	%r427, [%rd66+16];
	shf.l.wrap.b32 	%r591, %r427, %r591, %r125;
$L__BB34_83:
	shr.u32 	%r428, %r590, 30;
	shf.l.wrap.b32 	%r429, %r591, %r590, 2;
	shl.b32 	%r430, %r591, 2;
	shr.u32 	%r431, %r429, 31;
	add.s32 	%r432, %r431, %r428;
	neg.s32 	%r433, %r432;
	setp.lt.s32 	%p76, %r121, 0;
	selp.b32 	%r592, %r433, %r432, %p76;
	xor.b32  	%r434, %r429, %r121;
	shr.s32 	%r435, %r429, 31;
	xor.b32  	%r436, %r435, %r429;
	xor.b32  	%r437, %r435, %r430;
	cvt.u64.u32 	%rd175, %r436;
	shl.b64 	%rd176, %rd175, 32;
	cvt.u64.u32 	%rd177, %r437;
	or.b64  	%rd178, %rd176, %rd177;
	cvt.rn.f64.s64 	%fd17, %rd178;
	mul.f64 	%fd18, %fd17, 0d3BF921FB54442D19;
	cvt.rn.f32.f64 	%f295, %fd18;
	neg.f32 	%f296, %f295;
	setp.lt.s32 	%p77, %r434, 0;
	selp.f32 	%f437, %f296, %f295, %p77;
	bra.uni 	$L__BB34_85;
$L__BB34_84:
	mov.f32 	%f297, 0f00000000;
	mul.rn.f32 	%f437, %f64, %f297;
	mov.b32 	%r592, 0;
$L__BB34_85:
	setp.ltu.f32 	%p78, %f66, 0f47CE4780;
	mul.rn.f32 	%f298, %f437, %f437;
	and.b32  	%r439, %r592, 1;
	setp.eq.b32 	%p79, %r439, 1;
	selp.f32 	%f299, 0f3F800000, %f437, %p79;
	fma.rn.f32 	%f300, %f298, %f299, 0f00000000;
	fma.rn.f32 	%f301, %f298, 0f37CBAC00, 0fBAB607ED;
	selp.f32 	%f302, %f301, 0fB94D4153, %p79;
	selp.f32 	%f303, 0f3D2AAABB, 0f3C0885E4, %p79;
	fma.rn.f32 	%f304, %f302, %f298, %f303;
	selp.f32 	%f305, 0fBEFFFFFF, 0fBE2AAAA8, %p79;
	fma.rn.f32 	%f306, %f304, %f298, %f305;
	fma.rn.f32 	%f307, %f306, %f300, %f299;
	and.b32  	%r440, %r592, 2;
	setp.eq.s32 	%p80, %r440, 0;
	mov.f32 	%f308, 0f00000000;
	sub.f32 	%f309, %f308, %f307;
	selp.f32 	%f70, %f307, %f309, %p80;
	@%p78 bra 	$L__BB34_93;
	setp.eq.f32 	%p81, %f66, 0f7F800000;
	@%p81 bra 	$L__BB34_92;
	mov.b32 	%r134, %f64;
	shl.b32 	%r442, %r134, 8;
	or.b32  	%r135, %r442, -2147483648;
	mov.b64 	%rd248, 0;
	mov.b32 	%r593, 0;
	mov.u64 	%rd246, __cudart_i2opi_f;
	mov.u64 	%rd247, %rd1;
$L__BB34_88:
	.pragma "nounroll";
	ld.global.nc.u32 	%r443, [%rd246];
	mad.wide.u32 	%rd181, %r443, %r135, %rd248;
	shr.u64 	%rd248, %rd181, 32;
	st.local.u32 	[%rd247], %rd181;
	add.s32 	%r593, %r593, 1;
	add.s64 	%rd247, %rd247, 4;
	add.s64 	%rd246, %rd246, 4;
	setp.ne.s32 	%p82, %r593, 6;
	@%p82 bra 	$L__BB34_88;
	shr.u32 	%r444, %r134, 23;
	st.local.u32 	[%rd1+24], %rd248;
	and.b32  	%r138, %r444, 31;
	and.b32  	%r445, %r444, 224;
	add.s32 	%r446, %r445, -128;
	shr.u32 	%r447, %r446, 5;
	mul.wide.u32 	%rd182, %r447, 4;
	sub.s64 	%rd73, %rd1, %rd182;
	ld.local.u32 	%r594, [%rd73+24];
	ld.local.u32 	%r595, [%rd73+20];
	setp.eq.s32 	%p83, %r138, 0;
	@%p83 bra 	$L__BB34_91;
	shf.l.wrap.b32 	%r594, %r595, %r594, %r138;
	ld.local.u32 	%r448, [%rd73+16];
	shf.l.wrap.b32 	%r595, %r448, %r595, %r138;
$L__BB34_91:
	shr.u32 	%r449, %r594, 30;
	shf.l.wrap.b32 	%r450, %r595, %r594, 2;
	shl.b32 	%r451, %r595, 2;
	shr.u32 	%r452, %r450, 31;
	add.s32 	%r453, %r452, %r449;
	neg.s32 	%r454, %r453;
	setp.lt.s32 	%p84, %r134, 0;
	selp.b32 	%r596, %r454, %r453, %p84;
	xor.b32  	%r455, %r450, %r134;
	shr.s32 	%r456, %r450, 31;
	xor.b32  	%r457, %r456, %r450;
	xor.b32  	%r458, %r456, %r451;
	cvt.u64.u32 	%rd183, %r457;
	shl.b64 	%rd184, %rd183, 32;
	cvt.u64.u32 	%rd185, %r458;
	or.b64  	%rd186, %rd184, %rd185;
	cvt.rn.f64.s64 	%fd19, %rd186;
	mul.f64 	%fd20, %fd19, 0d3BF921FB54442D19;
	cvt.rn.f32.f64 	%f310, %fd20;
	neg.f32 	%f311, %f310;
	setp.lt.s32 	%p85, %r455, 0;
	selp.f32 	%f438, %f311, %f310, %p85;
	bra.uni 	$L__BB34_93;
$L__BB34_92:
	mov.f32 	%f312, 0f00000000;
	mul.rn.f32 	%f438, %f64, %f312;
	mov.b32 	%r596, 0;
$L__BB34_93:
	add.s32 	%r460, %r596, 1;
	mul.rn.f32 	%f313, %f438, %f438;
	and.b32  	%r461, %r596, 1;
	setp.eq.b32 	%p86, %r461, 1;
	selp.f32 	%f314, %f438, 0f3F800000, %p86;
	fma.rn.f32 	%f315, %f313, %f314, 0f00000000;
	fma.rn.f32 	%f316, %f313, 0f37CBAC00, 0fBAB607ED;
	selp.f32 	%f317, 0fB94D4153, %f316, %p86;
	selp.f32 	%f318, 0f3C0885E4, 0f3D2AAABB, %p86;
	fma.rn.f32 	%f319, %f317, %f313, %f318;
	selp.f32 	%f320, 0fBE2AAAA8, 0fBEFFFFFF, %p86;
	fma.rn.f32 	%f321, %f319, %f313, %f320;
	fma.rn.f32 	%f322, %f321, %f315, %f314;
	and.b32  	%r462, %r460, 2;
	setp.eq.s32 	%p87, %r462, 0;
	mov.f32 	%f323, 0f00000000;
	sub.f32 	%f324, %f323, %f322;
	selp.f32 	%f325, %f322, %f324, %p87;
	mul.f32 	%f326, %f63, %f325;
	mul.f32 	%f327, %f62, %f70;
	sub.f32 	%f328, %f326, %f327;
	mul.f32 	%f329, %f62, %f325;
	fma.rn.f32 	%f330, %f63, %f70, %f329;
	add.f32 	%f331, %f61, %f328;
	add.f32 	%f332, %f60, %f330;
	st.shared.v2.f32 	[%r119], {%f331, %f332};
	sub.f32 	%f333, %f61, %f328;
	sub.f32 	%f334, %f60, %f330;
	st.shared.v2.f32 	[%r119+128], {%f333, %f334};
$L__BB34_94:
	bar.sync 	0;
	and.b32  	%r147, %r1, 63;
	setp.gt.u32 	%p88, %r147, 31;
	@%p88 bra 	$L__BB34_112;
	and.b32  	%r463, %r1, 960;
	or.b32  	%r464, %r147, %r463;
	shl.b32 	%r465, %r464, 3;
	add.s32 	%r148, %r210, %r465;
	ld.shared.v2.f32 	{%f75, %f74}, [%r148];
	ld.shared.v2.f32 	{%f77, %f76}, [%r148+256];
	cvt.rn.f32.u32 	%f335, %r147;
	mul.f32 	%f336, %f3, %f335;
	mul.f32 	%f78, %f336, 0f3C800000;
	mul.f32 	%f337, %f78, 0f3F22F983;
	cvt.rni.s32.f32 	%r604, %f337;
	cvt.rn.f32.s32 	%f338, %r604;
	fma.rn.f32 	%f339, %f338, 0fBFC90FDA, %f78;
	fma.rn.f32 	%f340, %f338, 0fB3A22168, %f339;
	fma.rn.f32 	%f440, %f338, 0fA7C234C5, %f340;
	abs.f32 	%f80, %f78;
	setp.ltu.f32 	%p89, %f80, 0f47CE4780;
	mov.u32 	%r600, %r604;
	mov.f32 	%f439, %f440;
	@%p89 bra 	$L__BB34_103;
	setp.eq.f32 	%p90, %f80, 0f7F800000;
	@%p90 bra 	$L__BB34_102;
	mov.b32 	%r150, %f78;
	shl.b32 	%r468, %r150, 8;
	or.b32  	%r151, %r468, -2147483648;
	mov.b64 	%rd251, 0;
	mov.b32 	%r597, 0;
	mov.u64 	%rd249, __cudart_i2opi_f;
	mov.u64 	%rd250, %rd2;
$L__BB34_98:
	.pragma "nounroll";
	ld.global.nc.u32 	%r469, [%rd249];
	mad.wide.u32 	%rd189, %r469, %r151, %rd251;
	shr.u64 	%rd251, %rd189, 32;
	st.local.u32 	[%rd250], %rd189;
	add.s32 	%r597, %r597, 1;
	add.s64 	%rd250, %rd250, 4;
	add.s64 	%rd249, %rd249, 4;
	setp.ne.s32 	%p91, %r597, 6;
	@%p91 bra 	$L__BB34_98;
	shr.u32 	%r470, %r150, 23;
	st.local.u32 	[%rd2+24], %rd251;
	and.b32  	%r154, %r470, 31;
	and.b32  	%r471, %r470, 224;
	add.s32 	%r472, %r471, -128;
	shr.u32 	%r473, %r472, 5;
	mul.wide.u32 	%rd190, %r473, 4;
	sub.s64 	%rd80, %rd2, %rd190;
	ld.local.u32 	%r598, [%rd80+24];
	ld.local.u32 	%r599, [%rd80+20];
	setp.eq.s32 	%p92, %r154, 0;
	@%p92 bra 	$L__BB34_101;
	shf.l.wrap.b32 	%r598, %r599, %r598, %r154;
	ld.local.u32 	%r474, [%rd80+16];
	shf.l.wrap.b32 	%r599, %r474, %r599, %r154;
$L__BB34_101:
	shr.u32 	%r475, %r598, 30;
	shf.l.wrap.b32 	%r476, %r599, %r598, 2;
	shl.b32 	%r477, %r599, 2;
	shr.u32 	%r478, %r476, 31;
	add.s32 	%r479, %r478, %r475;
	neg.s32 	%r480, %r479;
	setp.lt.s32 	%p93, %r150, 0;
	selp.b32 	%r600, %r480, %r479, %p93;
	xor.b32  	%r481, %r476, %r150;
	shr.s32 	%r482, %r476, 31;
	xor.b32  	%r483, %r482, %r476;
	xor.b32  	%r484, %r482, %r477;
	cvt.u64.u32 	%rd191, %r483;
	shl.b64 	%rd192, %rd191, 32;
	cvt.u64.u32 	%rd193, %r484;
	or.b64  	%rd194, %rd192, %rd193;
	cvt.rn.f64.s64 	%fd21, %rd194;
	mul.f64 	%fd22, %fd21, 0d3BF921FB54442D19;
	cvt.rn.f32.f64 	%f341, %fd22;
	neg.f32 	%f342, %f341;
	setp.lt.s32 	%p94, %r481, 0;
	selp.f32 	%f439, %f342, %f341, %p94;
	bra.uni 	$L__BB34_103;
$L__BB34_102:
	mov.f32 	%f343, 0f00000000;
	mul.rn.f32 	%f439, %f78, %f343;
	mov.b32 	%r600, 0;
$L__BB34_103:
	setp.ltu.f32 	%p95, %f80, 0f47CE4780;
	mul.rn.f32 	%f344, %f439, %f439;
	and.b32  	%r486, %r600, 1;
	setp.eq.b32 	%p96, %r486, 1;
	selp.f32 	%f345, 0f3F800000, %f439, %p96;
	fma.rn.f32 	%f346, %f344, %f345, 0f00000000;
	fma.rn.f32 	%f347, %f344, 0f37CBAC00, 0fBAB607ED;
	selp.f32 	%f348, %f347, 0fB94D4153, %p96;
	selp.f32 	%f349, 0f3D2AAABB, 0f3C0885E4, %p96;
	fma.rn.f32 	%f350, %f348, %f344, %f349;
	selp.f32 	%f351, 0fBEFFFFFF, 0fBE2AAAA8, %p96;
	fma.rn.f32 	%f352, %f350, %f344, %f351;
	fma.rn.f32 	%f353, %f352, %f346, %f345;
	and.b32  	%r487, %r600, 2;
	setp.eq.s32 	%p97, %r487, 0;
	mov.f32 	%f354, 0f00000000;
	sub.f32 	%f355, %f354, %f353;
	selp.f32 	%f84, %f353, %f355, %p97;
	@%p95 bra 	$L__BB34_111;
	setp.eq.f32 	%p98, %f80, 0f7F800000;
	@%p98 bra 	$L__BB34_110;
	mov.b32 	%r163, %f78;
	shl.b32 	%r489, %r163, 8;
	or.b32  	%r164, %r489, -2147483648;
	mov.b64 	%rd254, 0;
	mov.b32 	%r601, 0;
	mov.u64 	%rd252, __cudart_i2opi_f;
	mov.u64 	%rd253, %rd1;
$L__BB34_106:
	.pragma "nounroll";
	ld.global.nc.u32 	%r490, [%rd252];
	mad.wide.u32 	%rd197, %r490, %r164, %rd254;
	shr.u64 	%rd254, %rd197, 32;
	st.local.u32 	[%rd253], %rd197;
	add.s32 	%r601, %r601, 1;
	add.s64 	%rd253, %rd253, 4;
	add.s64 	%rd252, %rd252, 4;
	setp.ne.s32 	%p99, %r601, 6;
	@%p99 bra 	$L__BB34_106;
	shr.u32 	%r491, %r163, 23;
	st.local.u32 	[%rd1+24], %rd254;
	and.b32  	%r167, %r491, 31;
	and.b32  	%r492, %r491, 224;
	add.s32 	%r493, %r492, -128;
	shr.u32 	%r494, %r493, 5;
	mul.wide.u32 	%rd198, %r494, 4;
	sub.s64 	%rd87, %rd1, %rd198;
	ld.local.u32 	%r602, [%rd87+24];
	ld.local.u32 	%r603, [%rd87+20];
	setp.eq.s32 	%p100, %r167, 0;
	@%p100 bra 	$L__BB34_109;
	shf.l.wrap.b32 	%r602, %r603, %r602, %r167;
	ld.local.u32 	%r495, [%rd87+16];
	shf.l.wrap.b32 	%r603, %r495, %r603, %r167;
$L__BB34_109:
	shr.u32 	%r496, %r602, 30;
	shf.l.wrap.b32 	%r497, %r603, %r602, 2;
	shl.b32 	%r498, %r603, 2;
	shr.u32 	%r499, %r497, 31;
	add.s32 	%r500, %r499, %r496;
	neg.s32 	%r501, %r500;
	setp.lt.s32 	%p101, %r163, 0;
	selp.b32 	%r604, %r501, %r500, %p101;
	xor.b32  	%r502, %r497, %r163;
	shr.s32 	%r503, %r497, 31;
	xor.b32  	%r504, %r503, %r497;
	xor.b32  	%r505, %r503, %r498;
	cvt.u64.u32 	%rd199, %r504;
	shl.b64 	%rd200, %rd199, 32;
	cvt.u64.u32 	%rd201, %r505;
	or.b64  	%rd202, %rd200, %rd201;
	cvt.rn.f64.s64 	%fd23, %rd202;
	mul.f64 	%fd24, %fd23, 0d3BF921FB54442D19;
	cvt.rn.f32.f64 	%f356, %fd24;
	neg.f32 	%f357, %f356;
	setp.lt.s32 	%p102, %r502, 0;
	selp.f32 	%f440, %f357, %f356, %p102;
	bra.uni 	$L__BB34_111;
$L__BB34_110:
	mov.f32 	%f358, 0f00000000;
	mul.rn.f32 	%f440, %f78, %f358;
	mov.b32 	%r604, 0;
$L__BB34_111:
	add.s32 	%r507, %r604, 1;
	mul.rn.f32 	%f359, %f440, %f440;
	and.b32  	%r508, %r604, 1;
	setp.eq.b32 	%p103, %r508, 1;
	selp.f32 	%f360, %f440, 0f3F800000, %p103;
	fma.rn.f32 	%f361, %f359, %f360, 0f00000000;
	fma.rn.f32 	%f362, %f359, 0f37CBAC00, 0fBAB607ED;
	selp.f32 	%f363, 0fB94D4153, %f362, %p103;
	selp.f32 	%f364, 0f3C0885E4, 0f3D2AAABB, %p103;
	fma.rn.f32 	%f365, %f363, %f359, %f364;
	selp.f32 	%f366, 0fBE2AAAA8, 0fBEFFFFFF, %p103;
	fma.rn.f32 	%f367, %f365, %f359, %f366;
	fma.rn.f32 	%f368, %f367, %f361, %f360;
	and.b32  	%r509, %r507, 2;
	setp.eq.s32 	%p104, %r509, 0;
	mov.f32 	%f369, 0f00000000;
	sub.f32 	%f370, %f369, %f368;
	selp.f32 	%f371, %f368, %f370, %p104;
	mul.f32 	%f372, %f77, %f371;
	mul.f32 	%f373, %f76, %f84;
	sub.f32 	%f374, %f372, %f373;
	mul.f32 	%f375, %f76, %f371;
	fma.rn.f32 	%f376, %f77, %f84, %f375;
	add.f32 	%f377, %f75, %f374;
	add.f32 	%f378, %f74, %f376;
	st.shared.v2.f32 	[%r148], {%f377, %f378};
	sub.f32 	%f379, %f75, %f374;
	sub.f32 	%f380, %f74, %f376;
	st.shared.v2.f32 	[%r148+256], {%f379, %f380};
$L__BB34_112:
	bar.sync 	0;
	and.b32  	%r176, %r1, 127;
	setp.gt.u32 	%p105, %r176, 63;
	@%p105 bra 	$L__BB34_130;
	and.b32  	%r510, %r1, 896;
	or.b32  	%r511, %r176, %r510;
	shl.b32 	%r512, %r511, 3;
	add.s32 	%r177, %r210, %r512;
	ld.shared.v2.f32 	{%f89, %f88}, [%r177];
	ld.shared.v2.f32 	{%f91, %f90}, [%r177+512];
	cvt.rn.f32.u32 	%f381, %r176;
	mul.f32 	%f382, %f3, %f381;
	mul.f32 	%f92, %f382, 0f3C000000;
	mul.f32 	%f383, %f92, 0f3F22F983;
	cvt.rni.s32.f32 	%r612, %f383;
	cvt.rn.f32.s32 	%f384, %r612;
	fma.rn.f32 	%f385, %f384, 0fBFC90FDA, %f92;
	fma.rn.f32 	%f386, %f384, 0fB3A22168, %f385;
	fma.rn.f32 	%f442, %f384, 0fA7C234C5, %f386;
	abs.f32 	%f94, %f92;
	setp.ltu.f32 	%p106, %f94, 0f47CE4780;
	mov.u32 	%r608, %r612;
	mov.f32 	%f441, %f442;
	@%p106 bra 	$L__BB34_121;
	setp.eq.f32 	%p107, %f94, 0f7F800000;
	@%p107 bra 	$L__BB34_120;
	mov.b32 	%r179, %f92;
	shl.b32 	%r515, %r179, 8;
	or.b32  	%r180, %r515, -2147483648;
	mov.b64 	%rd257, 0;
	mov.b32 	%r605, 0;
	mov.u64 	%rd255, __cudart_i2opi_f;
	mov.u64 	%rd256, %rd2;
$L__BB34_116:
	.pragma "nounroll";
	ld.global.nc.u32 	%r516, [%rd255];
	mad.wide.u32 	%rd205, %r516, %r180, %rd257;
	shr.u64 	%rd257, %rd205, 32;
	st.local.u32 	[%rd256], %rd205;
	add.s32 	%r605, %r605, 1;
	add.s64 	%rd256, %rd256, 4;
	add.s64 	%rd255, %rd255, 4;
	setp.ne.s32 	%p108, %r605, 6;
	@%p108 bra 	$L__BB34_116;
	shr.u32 	%r517, %r179, 23;
	st.local.u32 	[%rd2+24], %rd257;
	and.b32  	%r183, %r517, 31;
	and.b32  	%r518, %r517, 224;
	add.s32 	%r519, %r518, -128;
	shr.u32 	%r520, %r519, 5;
	mul.wide.u32 	%rd206, %r520, 4;
	sub.s64 	%rd94, %rd2, %rd206;
	ld.local.u32 	%r606, [%rd94+24];
	ld.local.u32 	%r607, [%rd94+20];
	setp.eq.s32 	%p109, %r183, 0;
	@%p109 bra 	$L__BB34_119;
	shf.l.wrap.b32 	%r606, %r607, %r606, %r183;
	ld.local.u32 	%r521, [%rd94+16];
	shf.l.wrap.b32 	%r607, %r521, %r607, %r183;
$L__BB34_119:
	shr.u32 	%r522, %r606, 30;
	shf.l.wrap.b32 	%r523, %r607, %r606, 2;
	shl.b32 	%r524, %r607, 2;
	shr.u32 	%r525, %r523, 31;
	add.s32 	%r526, %r525, %r522;
	neg.s32 	%r527, %r526;
	setp.lt.s32 	%p110, %r179, 0;
	selp.b32 	%r608, %r527, %r526, %p110;
	xor.b32  	%r528, %r523, %r179;
	shr.s32 	%r529, %r523, 31;
	xor.b32  	%r530, %r529, %r523;
	xor.b32  	%r531, %r529, %r524;
	cvt.u64.u32 	%rd207, %r530;
	shl.b64 	%rd208, %rd207, 32;
	cvt.u64.u32 	%rd209, %r531;
	or.b64  	%rd210, %rd208, %rd209;
	cvt.rn.f64.s64 	%fd25, %rd210;
	mul.f64 	%fd26, %fd25, 0d3BF921FB54442D19;
	cvt.rn.f32.f64 	%f387, %fd26;
	neg.f32 	%f388, %f387;
	setp.lt.s32 	%p111, %r528, 0;
	selp.f32 	%f441, %f388, %f387, %p111;
	bra.uni 	$L__BB34_121;
$L__BB34_120:
	mov.f32 	%f389, 0f00000000;
	mul.rn.f32 	%f441, %f92, %f389;
	mov.b32 	%r608, 0;
$L__BB34_121:
	setp.ltu.f32 	%p112, %f94, 0f47CE4780;
	mul.rn.f32 	%f390, %f441, %f441;
	and.b32  	%r533, %r608, 1;
	setp.eq.b32 	%p113, %r533, 1;
	selp.f32 	%f391, 0f3F800000, %f441, %p113;
	fma.rn.f32 	%f392, %f390, %f391, 0f00000000;
	fma.rn.f32 	%f393, %f390, 0f37CBAC00, 0fBAB607ED;
	selp.f32 	%f394, %f393, 0fB94D4153, %p113;
	selp.f32 	%f395, 0f3D2AAABB, 0f3C0885E4, %p113;
	fma.rn.f32 	%f396, %f394, %f390, %f395;
	selp.f32 	%f397, 0fBEFFFFFF, 0fBE2AAAA8, %p113;
	fma.rn.f32 	%f398, %f396, %f390, %f397;
	fma.rn.f32 	%f399, %f398, %f392, %f391;
	and.b32  	%r534, %r608, 2;
	setp.eq.s32 	%p114, %r534, 0;
	mov.f32 	%f400, 0f00000000;
	sub.f32 	%f401, %f400, %f399;
	selp.f32 	%f98, %f399, %f401, %p114;
	@%p112 bra 	$L__BB34_129;
	setp.eq.f32 	%p115, %f94, 0f7F800000;
	@%p115 bra 	$L__BB34_128;
	mov.b32 	%r192, %f92;
	shl.b32 	%r536, %r192, 8;
	or.b32  	%r193, %r536, -2147483648;
	mov.b64 	%rd260, 0;
	mov.b32 	%r609, 0;
	mov.u64 	%rd258, __cudart_i2opi_f;
	mov.u64 	%rd259, %rd1;
$L__BB34_124:
	.pragma "nounroll";
	ld.global.nc.u32 	%r537, [%rd258];
	mad.wide.u32 	%rd213, %r537, %r193, %rd260;
	shr.u64 	%rd260, %rd213, 32;
	st.local.u32 	[%rd259], %rd213;
	add.s32 	%r609, %r609, 1;
	add.s64 	%rd259, %rd259, 4;
	add.s64 	%rd258, %rd258, 4;
	setp.ne.s32 	%p116, %r609, 6;
	@%p116 bra 	$L__BB34_124;
	shr.u32 	%r538, %r192, 23;
	st.local.u32 	[%rd1+24], %rd260;
	and.b32  	%r196, %r538, 31;
	and.b32  	%r539, %r538, 224;
	add.s32 	%r540, %r539, -128;
	shr.u32 	%r541, %r540, 5;
	mul.wide.u32 	%rd214, %r541, 4;
	sub.s64 	%rd101, %rd1, %rd214;
	ld.local.u32 	%r610, [%rd101+24];
	ld.local.u32 	%r611, [%rd101+20];
	setp.eq.s32 	%p117, %r196, 0;
	@%p117 bra 	$L__BB34_127;
	shf.l.wrap.b32 	%r610, %r611, %r610, %r196;
	ld.local.u32 	%r542, [%rd101+16];
	shf.l.wrap.b32 	%r611, %r542, %r611, %r196;
$L__BB34_127:
	shr.u32 	%r543, %r610, 30;
	shf.l.wrap.b32 	%r544, %r611, %r610, 2;
	shl.b32 	%r545, %r611, 2;
	shr.u32 	%r546, %r544, 31;
	add.s32 	%r547, %r546, %r543;
	neg.s32 	%r548, %r547;
	setp.lt.s32 	%p118, %r192, 0;
	selp.b32 	%r612, %r548, %r547, %p118;
	xor.b32  	%r549, %r544, %r192;
	shr.s32 	%r550, %r544, 31;
	xor.b32  	%r551, %r550, %r544;
	xor.b32  	%r552, %r550, %r545;
	cvt.u64.u32 	%rd215, %r551;
	shl.b64 	%rd216, %rd215, 32;
	cvt.u64.u32 	%rd217, %r552;
	or.b64  	%rd218, %rd216, %rd217;
	cvt.rn.f64.s64 	%fd27, %rd218;
	mul.f64 	%fd28, %fd27, 0d3BF921FB54442D19;
	cvt.rn.f32.f64 	%f402, %fd28;
	neg.f32 	%f403, %f402;
	setp.lt.s32 	%p119, %r549, 0;
	selp.f32 	%f442, %f403, %f402, %p119;
	bra.uni 	$L__BB34_129;
$L__BB34_128:
	mov.f32 	%f404, 0f00000000;
	mul.rn.f32 	%f442, %f92, %f404;
	mov.b32 	%r612, 0;
$L__BB34_129:
	add.s32 	%r554, %r612, 1;
	mul.rn.f32 	%f405, %f442, %f442;
	and.b32  	%r555, %r612, 1;
	setp.eq.b32 	%p120, %r555, 1;
	selp.f32 	%f406, %f442, 0f3F800000, %p120;
	fma.rn.f32 	%f407, %f405, %f406, 0f00000000;
	fma.rn.f32 	%f408, %f405, 0f37CBAC00, 0fBAB607ED;
	selp.f32 	%f409, 0fB94D4153, %f408, %p120;
	selp.f32 	%f410, 0f3C0885E4, 0f3D2AAABB, %p120;
	fma.rn.f32 	%f411, %f409, %f405, %f410;
	selp.f32 	%f412, 0fBE2AAAA8, 0fBEFFFFFF, %p120;
	fma.rn.f32 	%f413, %f411, %f405, %f412;
	fma.rn.f32 	%f414, %f413, %f407, %f406;
	and.b32  	%r556, %r554, 2;
	setp.eq.s32 	%p121, %r556, 0;
	mov.f32 	%f415, 0f00000000;
	sub.f32 	%f416, %f415, %f414;
	selp.f32 	%f417, %f414, %f416, %p121;
	mul.f32 	%f418, %f91, %f417;
	mul.f32 	%f419, %f90, %f98;
	sub.f32 	%f420, %f418, %f419;
	mul.f32 	%f421, %f90, %f417;
	fma.rn.f32 	%f422, %f91, %f98, %f421;
	add.f32 	%f423, %f89, %f420;
	add.f32 	%f424, %f88, %f422;
	st.shared.v2.f32 	[%r177], {%f423, %f424};
	sub.f32 	%f425, %f89, %f420;
	sub.f32 	%f426, %f88, %f422;
	st.shared.v2.f32 	[%r177+512], {%f425, %f426};
$L__BB34_130:
	setp.gt.u32 	%p122, %r1, 127;
	bar.sync 	0;
	@%p122 bra 	$L__BB34_132;
	ld.shared.v2.f32 	{%f427, %f428}, [%r2];
	st.global.v2.f32 	[%rd3], {%f427, %f428};
$L__BB34_132:
	ret;

}
	// .globl	_ZN17signal_processing7kernels17radix2_fft_kernelILi8EEEvP6float2i
.visible .entry _ZN17signal_processing7kernels17radix2_fft_kernelILi8EEEvP6float2i(
	.param .u64 .ptr .align 1 _ZN17signal_processing7kernels17radix2_fft_kernelILi8EEEvP6float2i_param_0,
	.param .u32 _ZN17signal_processing7kernels17radix2_fft_kernelILi8EEEvP6float2i_param_1
)
{
	.local .align 4 .b8 	__local_depot35[28];
	.reg .b64 	%SP;
	.reg .b64 	%SPL;
	.reg .pred 	%p<140>;
	.reg .b32 	%r<699>;
	.reg .b32 	%f<505>;
	.reg .b64 	%rd<297>;
	.reg .b64 	%fd<33>;

	mov.u64 	%SPL, __local_depot35;
	ld.param.u64 	%rd116, [_ZN17signal_processing7kernels17radix2_fft_kernelILi8EEEvP6float2i_param_0];
	ld.param.u32 	%r234, [_ZN17signal_processing7kernels17radix2_fft_kernelILi8EEEvP6float2i_param_1];
	cvta.to.global.u64 	%rd117, %rd116;
	add.u64 	%rd1, %SPL, 0;
	add.u64 	%rd2, %SPL, 0;
	mov.u32 	%r1, %tid.x;
	mov.u32 	%r235, %ctaid.x;
	shl.b32 	%r236, %r235, 8;
	add.s32 	%r237, %r236, %r1;
	setp.gt.u32 	%p1, %r1, 255;
	shl.b32 	%r238, %r1, 3;
	mov.u32 	%r239, _ZN17signal_processing7kernels11shared_dataE;
	add.s32 	%r2, %r239, %r238;
	mul.wide.s32 	%rd120, %r237, 8;
	add.s64 	%rd3, %rd117, %rd120;
	@%p1 bra 	$L__BB35_2;
	ld.global.v2.f32 	{%f116, %f117}, [%rd3];
	st.shared.v2.f32 	[%r2], {%f116, %f117};
$L__BB35_2:
	setp.gt.u32 	%p2, %r1, 255;
	bar.sync 	0;
	and.b32  	%r3, %r1, 1;
	ld.shared.v2.f32 	{%f1, %f2}, [%r2];
	bar.sync 	0;
	@%p2 bra 	$L__BB35_4;
	shr.u32 	%r240, %r1, 6;
	and.b32  	%r241, %r240, 1;
	shr.u32 	%r242, %r1, 4;
	and.b32  	%r243, %r242, 2;
	and.b32  	%r244, %r242, 1;
	shr.u32 	%r245, %r1, 2;
	and.b32  	%r246, %r245, 2;
	and.b32  	%r247, %r1, 4;
	shl.b32 	%r248, %r1, 2;
	and.b32  	%r249, %r248, 8;
	shl.b32 	%r250, %r3, 4;
	or.b32  	%r251, %r250, %r249;
	or.b32  	%r252, %r247, %r251;
	or.b32  	%r253, %r252, %r246;
	or.b32  	%r254, %r244, %r253;
	shl.b32 	%r255, %r254, 2;
	or.b32  	%r256, %r255, %r243;
	or.b32  	%r257, %r241, %r256;
	shl.b32 	%r258, %r257, 4;
	and.b32  	%r259, %r242, 8;
	or.b32  	%r260, %r258, %r259;
	add.s32 	%r262, %r239, %r260;
	st.shared.v2.f32 	[%r262], {%f1, %f2};
$L__BB35_4:
	bar.sync 	0;
	cvt.rn.f32.s32 	%f118, %r234;
	add.f32 	%f119, %f118, %f118;
	mul.f32 	%f3, %f119, 0f40490FDB;
	setp.ne.s32 	%p3, %r3, 0;
	@%p3 bra 	$L__BB35_22;
	ld.shared.v2.f32 	{%f5, %f4}, [%r2];
	ld.shared.v2.f32 	{%f7, %f6}, [%r2+8];
	mul.f32 	%f120, %f3, 0f00000000;
	mul.f32 	%f8, %f120, 0f3F000000;
	mul.f32 	%f121, %f8, 0f3F22F983;
	cvt.rni.s32.f32 	%r642, %f121;
	cvt.rn.f32.s32 	%f122, %r642;
	fma.rn.f32 	%f123, %f122, 0fBFC90FDA, %f8;
	fma.rn.f32 	%f124, %f122, 0fB3A22168, %f123;
	fma.rn.f32 	%f490, %f122, 0fA7C234C5, %f124;
	abs.f32 	%f10, %f8;
	setp.ltu.f32 	%p4, %f10, 0f47CE4780;
	mov.u32 	%r638, %r642;
	mov.f32 	%f489, %f490;
	@%p4 bra 	$L__BB35_13;
	setp.neu.f32 	%p5, %f10, 0f7F800000;
	@%p5 bra 	$L__BB35_8;
	mov.f32 	%f127, 0f00000000;
	mul.rn.f32 	%f489, %f8, %f127;
	mov.b32 	%r638, 0;
	bra.uni 	$L__BB35_13;
$L__BB35_8:
	mov.b32 	%r5, %f8;
	shl.b32 	%r264, %r5, 8;
	or.b32  	%r6, %r264, -2147483648;
	mov.b64 	%rd251, 0;
	mov.b32 	%r635, 0;
	mov.u64 	%rd249, __cudart_i2opi_f;
	mov.u64 	%rd250, %rd2;
$L__BB35_9:
	.pragma "nounroll";
	ld.global.nc.u32 	%r265, [%rd249];
	mad.wide.u32 	%rd123, %r265, %r6, %rd251;
	shr.u64 	%rd251, %rd123, 32;
	st.local.u32 	[%rd250], %rd123;
	add.s32 	%r635, %r635, 1;
	add.s64 	%rd250, %rd250, 4;
	add.s64 	%rd249, %rd249, 4;
	setp.ne.s32 	%p6, %r635, 6;
	@%p6 bra 	$L__BB35_9;
	shr.u32 	%r266, %r5, 23;
	st.local.u32 	[%rd2+24], %rd251;
	and.b32  	%r9, %r266, 31;
	and.b32  	%r267, %r266, 224;
	add.s32 	%r268, %r267, -128;
	shr.u32 	%r269, %r268, 5;
	mul.wide.u32 	%rd124, %r269, 4;
	sub.s64 	%rd10, %rd2, %rd124;
	ld.local.u32 	%r636, [%rd10+24];
	ld.local.u32 	%r637, [%rd10+20];
	setp.eq.s32 	%p7, %r9, 0;
	@%p7 bra 	$L__BB35_12;
	shf.l.wrap.b32 	%r636, %r637, %r636, %r9;
	ld.local.u32 	%r270, [%rd10+16];
	shf.l.wrap.b32 	%r637, %r270, %r637, %r9;
$L__BB35_12:
	shr.u32 	%r271, %r636, 30;
	shf.l.wrap.b32 	%r272, %r637, %r636, 2;
	shl.b32 	%r273, %r637, 2;
	shr.u32 	%r274, %r272, 31;
	add.s32 	%r275, %r274, %r271;
	neg.s32 	%r276, %r275;
	setp.lt.s32 	%p8, %r5, 0;
	selp.b32 	%r638, %r276, %r275, %p8;
	xor.b32  	%r277, %r272, %r5;
	shr.s32 	%r278, %r272, 31;
	xor.b32  	%r279, %r278, %r272;
	xor.b32  	%r280, %r278, %r273;
	cvt.u64.u32 	%rd125, %r279;
	shl.b64 	%rd126, %rd125, 32;
	cvt.u64.u32 	%rd127, %r280;
	or.b64  	%rd128, %rd126, %rd127;
	cvt.rn.f64.s64 	%fd1, %rd128;
	mul.f64 	%fd2, %fd1, 0d3BF921FB54442D19;
	cvt.rn.f32.f64 	%f125, %fd2;
	neg.f32 	%f126, %f125;
	setp.lt.s32 	%p9, %r277, 0;
	selp.f32 	%f489, %f126, %f125, %p9;
$L__BB35_13:
	setp.ltu.f32 	%p10, %f10, 0f47CE4780;
	mul.rn.f32 	%f128, %f489, %f489;
	and.b32  	%r282, %r638, 1;
	setp.eq.b32 	%p11, %r282, 1;
	selp.f32 	%f129, 0f3F800000, %f489, %p11;
	fma.rn.f32 	%f130, %f128, %f129, 0f00000000;
	fma.rn.f32 	%f131, %f128, 0f37CBAC00, 0fBAB607ED;
	selp.f32 	%f132, %f131, 0fB94D4153, %p11;
	selp.f32 	%f133, 0f3D2AAABB, 0f3C0885E4, %p11;
	fma.rn.f32 	%f134, %f132, %f128, %f133;
	selp.f32 	%f135, 0fBEFFFFFF, 0fBE2AAAA8, %p11;
	fma.rn.f32 	%f136, %f134, %f128, %f135;
	fma.rn.f32 	%f137, %f136, %f130, %f129;
	and.b32  	%r283, %r638, 2;
	setp.eq.s32 	%p12, %r283, 0;
	mov.f32 	%f138, 0f00000000;
	sub.f32 	%f139, %f138, %f137;
	selp.f32 	%f14, %f137, %f139, %p12;
	@%p10 bra 	$L__BB35_21;
	setp.neu.f32 	%p13, %f10, 0f7F800000;
	@%p13 bra 	$L__BB35_16;
	mov.f32 	%f142, 0f00000000;
	mul.rn.f32 	%f490, %f8, %f142;
	mov.b32 	%r642, 0;
	bra.uni 	$L__BB35_21;
$L__BB35_16:
	mov.b32 	%r18, %f8;
	shl.b32 	%r285, %r18, 8;
	or.b32  	%r19, %r285, -2147483648;
	mov.b64 	%rd254, 0;
	mov.b32 	%r639, 0;
	mov.u64 	%rd252, __cudart_i2opi_f;
	mov.u64 	%rd253, %rd1;
$L__BB35_17:
	.pragma "nounroll";
	ld.global.nc.u32 	%r286, [%rd252];
	mad.wide.u32 	%rd131, %r286, %r19, %rd254;
	shr.u64 	%rd254, %rd131, 32;
	st.local.u32 	[%rd253], %rd131;
	add.s32 	%r639, %r639, 1;
	add.s64 	%rd253, %rd253, 4;
	add.s64 	%rd252, %rd252, 4;
	setp.ne.s32 	%p14, %r639, 6;
	@%p14 bra 	$L__BB35_17;
	shr.u32 	%r287, %r18, 23;
	st.local.u32 	[%rd1+24], %rd254;
	and.b32  	%r22, %r287, 31;
	and.b32  	%r288, %r287, 224;
	add.s32 	%r289, %r288, -128;
	shr.u32 	%r290, %r289, 5;
	mul.wide.u32 	%rd132, %r290, 4;
	sub.s64 	%rd17, %rd1, %rd132;
	ld.local.u32 	%r640, [%rd17+24];
	ld.local.u32 	%r641, [%rd17+20];
	setp.eq.s32 	%p15, %r22, 0;
	@%p15 bra 	$L__BB35_20;
	shf.l.wrap.b32 	%r640, %r641, %r640, %r22;
	ld.local.u32 	%r291, [%rd17+16];
	shf.l.wrap.b32 	%r641, %r291, %r641, %r22;
$L__BB35_20:
	shr.u32 	%r292, %r640, 30;
	shf.l.wrap.b32 	%r293, %r641, %r640, 2;
	shl.b32 	%r294, %r641, 2;
	shr.u32 	%r295, %r293, 31;
	add.s32 	%r296, %r295, %r292;
	neg.s32 	%r297, %r296;
	setp.lt.s32 	%p16, %r18, 0;
	selp.b32 	%r642, %r297, %r296, %p16;
	xor.b32  	%r298, %r293, %r18;
	shr.s32 	%r299, %r293, 31;
	xor.b32  	%r300, %r299, %r293;
	xor.b32  	%r301, %r299, %r294;
	cvt.u64.u32 	%rd133, %r300;
	shl.b64 	%rd134, %rd133, 32;
	cvt.u64.u32 	%rd135, %r301;
	or.b64  	%rd136, %rd134, %rd135;
	cvt.rn.f64.s64 	%fd3, %rd136;
	mul.f64 	%fd4, %fd3, 0d3BF921FB54442D19;
	cvt.rn.f32.f64 	%f140, %fd4;
	neg.f32 	%f141, %f140;
	setp.lt.s32 	%p17, %r298, 0;
	selp.f32 	%f490, %f141, %f140, %p17;
$L__BB35_21:
	add.s32 	%r303, %r642, 1;
	mul.rn.f32 	%f143, %f490, %f490;
	and.b32  	%r304, %r642, 1;
	setp.eq.b32 	%p18, %r304, 1;
	selp.f32 	%f144, %f490, 0f3F800000, %p18;
	fma.rn.f32 	%f145, %f143, %f144, 0f00000000;
	fma.rn.f32 	%f146, %f143, 0f37CBAC00, 0fBAB607ED;
	selp.f32 	%f147, 0fB94D4153, %f146, %p18;
	selp.f32 	%f148, 0f3C0885E4, 0f3D2AAABB, %p18;
	fma.rn.f32 	%f149, %f147, %f143, %f148;
	selp.f32 	%f150, 0fBE2AAAA8, 0fBEFFFFFF, %p18;
	fma.rn.f32 	%f151, %f149, %f143, %f150;
	fma.rn.f32 	%f152, %f151, %f145, %f144;
	and.b32  	%r305, %r303, 2;
	setp.eq.s32 	%p19, %r305, 0;
	mov.f32 	%f153, 0f00000000;
	sub.f32 	%f154, %f153, %f152;
	selp.f32 	%f155, %f152, %f154, %p19;
	mul.f32 	%f156, %f7, %f155;
	mul.f32 	%f157, %f6, %f14;
	sub.f32 	%f158, %f156, %f157;
	mul.f32 	%f159, %f6, %f155;
	fma.rn.f32 	%f160, %f7, %f14, %f159;
	add.f32 	%f161, %f5, %f158;
	add.f32 	%f162, %f4, %f160;
	st.shared.v2.f32 	[%r2], {%f161, %f162};
	sub.f32 	%f163, %f5, %f158;
	sub.f32 	%f164, %f4, %f160;
	st.shared.v2.f32 	[%r2+8], {%f163, %f164};
$L__BB35_22:
	bar.sync 	0;
	and.b32  	%r31, %r1, 3;
	setp.gt.u32 	%p20, %r31, 1;
	@%p20 bra 	$L__BB35_40;
	and.b32  	%r306, %r1, 1020;
	or.b32  	%r307, %r31, %r306;
	shl.b32 	%r308, %r307, 3;
	add.s32 	%r32, %r239, %r308;
	ld.shared.v2.f32 	{%f19, %f18}, [%r32];
	ld.shared.v2.f32 	{%f21, %f20}, [%r32+16];
	cvt.rn.f32.u32 	%f165, %r31;
	mul.f32 	%f166, %f3, %f165;
	mul.f32 	%f22, %f166, 0f3E800000;
	mul.f32 	%f167, %f22, 0f3F22F983;
	cvt.rni.s32.f32 	%r650, %f167;
	cvt.rn.f32.s32 	%f168, %r650;
	fma.rn.f32 	%f169, %f168, 0fBFC90FDA, %f22;
	fma.rn.f32 	%f170, %f168, 0fB3A22168, %f169;
	fma.rn.f32 	%f492, %f168, 0fA7C234C5, %f170;
	abs.f32 	%f24, %f22;
	setp.ltu.f32 	%p21, %f24, 0f47CE4780;
	mov.u32 	%r646, %r650;
	mov.f32 	%f491, %f492;
	@%p21 bra 	$L__BB35_31;
	setp.eq.f32 	%p22, %f24, 0f7F800000;
	@%p22 bra 	$L__BB35_30;
	mov.b32 	%r34, %f22;
	shl.b32 	%r311, %r34, 8;
	or.b32  	%r35, %r311, -2147483648;
	mov.b64 	%rd257, 0;
	mov.b32 	%r643, 0;
	mov.u64 	%rd255, __cudart_i2opi_f;
	mov.u64 	%rd256, %rd2;
$L__BB35_26:
	.pragma "nounroll";
	ld.global.nc.u32 	%r312, [%rd255];
	mad.wide.u32 	%rd139, %r312, %r35, %rd257;
	shr.u64 	%rd257, %rd139, 32;
	st.local.u32 	[%rd256], %rd139;
	add.s32 	%r643, %r643, 1;
	add.s64 	%rd256, %rd256, 4;
	add.s64 	%rd255, %rd255, 4;
	setp.ne.s32 	%p23, %r643, 6;
	@%p23 bra 	$L__BB35_26;
	shr.u32 	%r313, %r34, 23;
	st.local.u32 	[%rd2+24], %rd257;
	and.b32  	%r38, %r313, 31;
	and.b32  	%r314, %r313, 224;
	add.s32 	%r315, %r314, -128;
	shr.u32 	%r316, %r315, 5;
	mul.wide.u32 	%rd140, %r316, 4;
	sub.s64 	%rd24, %rd2, %rd140;
	ld.local.u32 	%r644, [%rd24+24];
	ld.local.u32 	%r645, [%rd24+20];
	setp.eq.s32 	%p24, %r38, 0;
	@%p24 bra 	$L__BB35_29;
	shf.l.wrap.b32 	%r644, %r645, %r644, %r38;
	ld.local.u32 	%r317, [%rd24+16];
	shf.l.wrap.b32 	%r645, %r317, %r645, %r38;
$L__BB35_29:
	shr.u32 	%r318, %r644, 30;
	shf.l.wrap.b32 	%r319, %r645, %r644, 2;
	shl.b32 	%r320, %r645, 2;
	shr.u32 	%r321, %r319, 31;
	add.s32 	%r322, %r321, %r318;
	neg.s32 	%r323, %r322;
	setp.lt.s32 	%p25, %r34, 0;
	selp.b32 	%r646, %r323, %r322, %p25;
	xor.b32  	%r324, %r319, %r34;
	shr.s32 	%r325, %r319, 31;
	xor.b32  	%r326, %r325, %r319;
	xor.b32  	%r327, %r325, %r320;
	cvt.u64.u32 	%rd141, %r326;
	shl.b64 	%rd142, %rd141, 32;
	cvt.u64.u32 	%rd143, %r327;
	or.b64  	%rd144, %rd142, %rd143;
	cvt.rn.f64.s64 	%fd5, %rd144;
	mul.f64 	%fd6, %fd5, 0d3BF921FB54442D19;
	cvt.rn.f32.f64 	%f171, %fd6;
	neg.f32 	%f172, %f171;
	setp.lt.s32 	%p26, %r324, 0;
	selp.f32 	%f491, %f172, %f171, %p26;
	bra.uni 	$L__BB35_31;
$L__BB35_30:
	mov.f32 	%f173, 0f00000000;
	mul.rn.f32 	%f491, %f22, %f173;
	mov.b32 	%r646, 0;
$L__BB35_31:
	setp.ltu.f32 	%p27, %f24, 0f47CE4780;
	mul.rn.f32 	%f174, %f491, %f491;
	and.b32  	%r329, %r646, 1;
	setp.eq.b32 	%p28, %r329, 1;
	selp.f32 	%f175, 0f3F800000, %f491, %p28;
	fma.rn.f32 	%f176, %f174, %f175, 0f00000000;
	fma.rn.f32 	%f177, %f174, 0f37CBAC00, 0fBAB607ED;
	selp.f32 	%f178, %f177, 0fB94D4153, %p28;
	selp.f32 	%f179, 0f3D2AAABB, 0f3C0885E4, %p28;
	fma.rn.f32 	%f180, %f178, %f174, %f179;
	selp.f32 	%f181, 0fBEFFFFFF, 0fBE2AAAA8, %p28;
	fma.rn.f32 	%f182, %f180, %f174, %f181;
	fma.rn.f32 	%f183, %f182, %f176, %f175;
	and.b32  	%r330, %r646, 2;
	setp.eq.s32 	%p29, %r330, 0;
	mov.f32 	%f184, 0f00000000;
	sub.f32 	%f185, %f184, %f183;
	selp.f32 	%f28, %f183, %f185, %p29;
	@%p27 bra 	$L__BB35_39;
	setp.eq.f32 	%p30, %f24, 0f7F800000;
	@%p30 bra 	$L__BB35_38;
	mov.b32 	%r47, %f22;
	shl.b32 	%r332, %r47, 8;
	or.b32  	%r48, %r332, -2147483648;
	mov.b64 	%rd260, 0;
	mov.b32 	%r647, 0;
	mov.u64 	%rd258, __cudart_i2opi_f;
	mov.u64 	%rd259, %rd1;
$L__BB35_34:
	.pragma "nounroll";
	ld.global.nc.u32 	%r333, [%rd258];
	mad.wide.u32 	%rd147, %r333, %r48, %rd260;
	shr.u64 	%rd260, %rd147, 32;
	st.local.u32 	[%rd259], %rd147;
	add.s32 	%r647, %r647, 1;
	add.s64 	%rd259, %rd259, 4;
	add.s64 	%rd258, %rd258, 4;
	setp.ne.s32 	%p31, %r647, 6;
	@%p31 bra 	$L__BB35_34;
	shr.u32 	%r334, %r47, 23;
	st.local.u32 	[%rd1+24], %rd260;
	and.b32  	%r51, %r334, 31;
	and.b32  	%r335, %r334, 224;
	add.s32 	%r336, %r335, -128;
	shr.u32 	%r337, %r336, 5;
	mul.wide.u32 	%rd148, %r337, 4;
	sub.s64 	%rd31, %rd1, %rd148;
	ld.local.u32 	%r648, [%rd31+24];
	ld.local.u32 	%r649, [%rd31+20];
	setp.eq.s32 	%p32, %r51, 0;
	@%p32 bra 	$L__BB35_37;
	shf.l.wrap.b32 	%r648, %r649, %r648, %r51;
	ld.local.u32 	%r338, [%rd31+16];
	shf.l.wrap.b32 	%r649, %r338, %r649, %r51;
$L__BB35_37:
	shr.u32 	%r339, %r648, 30;
	shf.l.wrap.b32 	%r340, %r649, %r648, 2;
	shl.b32 	%r341, %r649, 2;
	shr.u32 	%r342, %r340, 31;
	add.s32 	%r343, %r342, %r339;
	neg.s32 	%r344, %r343;
	setp.lt.s32 	%p33, %r47, 0;
	selp.b32 	%r650, %r344, %r343, %p33;
	xor.b32  	%r345, %r340, %r47;
	shr.s32 	%r346, %r340, 31;
	xor.b32  	%r347, %r346, %r340;
	xor.b32  	%r348, %r346, %r341;
	cvt.u64.u32 	%rd149, %r347;
	shl.b64 	%rd150, %rd149, 32;
	cvt.u64.u32 	%rd151, %r348;
	or.b64  	%rd152, %rd150, %rd151;
	cvt.rn.f64.s64 	%fd7, %rd152;
	mul.f64 	%fd8, %fd7, 0d3BF921FB54442D19;
	cvt.rn.f32.f64 	%f186, %fd8;
	neg.f32 	%f187, %f186;
	setp.lt.s32 	%p34, %r345, 0;
	selp.f32 	%f492, %f187, %f186, %p34;
	bra.uni 	$L__BB35_39;
$L__BB35_38:
	mov.f32 	%f188, 0f00000000;
	mul.rn.f32 	%f492, %f22, %f188;
	mov.b32 	%r650, 0;
$L__BB35_39:
	add.s32 	%r350, %r650, 1;
	mul.rn.f32 	%f189, %f492, %f492;
	and.b32  	%r351, %r650, 1;
	setp.eq.b32 	%p35, %r351, 1;
	selp.f32 	%f190, %f492, 0f3F800000, %p35;
	fma.rn.f32 	%f191, %f189, %f190, 0f00000000;
	fma.rn.f32 	%f192, %f189, 0f37CBAC00, 0fBAB607ED;
	selp.f32 	%f193, 0fB94D4153, %f192, %p35;
	selp.f32 	%f194, 0f3C0885E4, 0f3D2AAABB, %p35;
	fma.rn.f32 	%f195, %f193, %f189, %f194;
	selp.f32 	%f196, 0fBE2AAAA8, 0fBEFFFFFF, %p35;
	fma.rn.f32 	%f197, %f195, %f189, %f196;
	fma.rn.f32 	%f198, %f197, %f191, %f190;
	and.b32  	%r352, %r350, 2;
	setp.eq.s32 	%p36, %r352, 0;
	mov.f32 	%f199, 0f00000000;
	sub.f32 	%f200, %f199, %f198;
	selp.f32 	%f201, %f198, %f200, %p36;
	mul.f32 	%f202, %f21, %f201;
	mul.f32 	%f203, %f20, %f28;
	sub.f32 	%f204, %f202, %f203;
	mul.f32 	%f205, %f20, %f201;
	fma.rn.f32 	%f206, %f21, %f28, %f205;
	add.f32 	%f207, %f19, %f204;
	add.f32 	%f208, %f18, %f206;
	st.shared.v2.f32 	[%r32], {%f207, %f208};
	sub.f32 	%f209, %f19, %f204;
	sub.f32 	%f210, %f18, %f206;
	st.shared.v2.f32 	[%r32+16], {%f209, %f210};
$L__BB35_40:
	bar.sync 	0;
	and.b32  	%r60, %r1, 7;
	setp.gt.u32 	%p37, %r60, 3;
	@%p37 bra 	$L__BB35_58;
	and.b32  	%r353, %r1, 1016;
	or.b32  	%r354, %r60, %r353;
	shl.b32 	%r355, %r354, 3;
	add.s32 	%r61, %r239, %r355;
	ld.shared.v2.f32 	{%f33, %f32}, [%r61];
	ld.shared.v2.f32 	{%f35, %f34}, [%r61+32];
	cvt.rn.f32.u32 	%f211, %r60;
	mul.f32 	%f212, %f3, %f211;
	mul.f32 	%f36, %f212, 0f3E000000;
	mul.f32 	%f213, %f36, 0f3F22F983;
	cvt.rni.s32.f32 	%r658, %f213;
	cvt.rn.f32.s32 	%f214, %r658;
	fma.rn.f32 	%f215, %f214, 0fBFC90FDA, %f36;
	fma.rn.f32 	%f216, %f214, 0fB3A22168, %f215;
	fma.rn.f32 	%f494, %f214, 0fA7C234C5, %f216;
	abs.f32 	%f38, %f36;
	setp.ltu.f32 	%p38, %f38, 0f47CE4780;
	mov.u32 	%r654, %r658;
	mov.f32 	%f493, %f494;
	@%p38 bra 	$L__BB35_49;
	setp.eq.f32 	%p39, %f38, 0f7F800000;
	@%p39 bra 	$L__BB35_48;
	mov.b32 	%r63, %f36;
	shl.b32 	%r358, %r63, 8;
	or.b32  	%r64, %r358, -2147483648;
	mov.b64 	%rd263, 0;
	mov.b32 	%r651, 0;
	mov.u64 	%rd261, __cudart_i2opi_f;
	mov.u64 	%rd262, %rd2;
$L__BB35_44:
	.pragma "nounroll";
	ld.global.nc.u32 	%r359, [%rd261];
	mad.wide.u32 	%rd155, %r359, %r64, %rd263;
	shr.u64 	%rd263, %rd155, 32;
	st.local.u32 	[%rd262], %rd155;
	add.s32 	%r651, %r651, 1;
	add.s64 	%rd262, %rd262, 4;
	add.s64 	%rd261, %rd261, 4;
	setp.ne.s32 	%p40, %r651, 6;
	@%p40 bra 	$L__BB35_44;
	shr.u32 	%r360, %r63, 23;
	st.local.u32 	[%rd2+24], %rd263;
	and.b32  	%r67, %r360, 31;
	and.b32  	%r361, %r360, 224;
	add.s32 	%r362, %r361, -128;
	shr.u32 	%r363, %r362, 5;
	mul.wide.u32 	%rd156, %r363, 4;
	sub.s64 	%rd38, %rd2, %rd156;
	ld.local.u32 	%r652, [%rd38+24];
	ld.local.u32 	%r653, [%rd38+20];
	setp.eq.s32 	%p41, %r67, 0;
	@%p41 bra 	$L__BB35_47;
	shf.l.wrap.b32 	%r652, %r653, %r652, %r67;
	ld.local.u32 	%r364, [%rd38+16];
	shf.l.wrap.b32 	%r653, %r364, %r653, %r67;
$L__BB35_47:
	shr.u32 	%r365, %r652, 30;
	shf.l.wrap.b32 	%r366, %r653, %r652, 2;
	shl.b32 	%r367, %r653, 2;
	shr.u32 	%r368, %r366, 31;
	add.s32 	%r369, %r368, %r365;
	neg.s32 	%r370, %r369;
	setp.lt.s32 	%p42, %r63, 0;
	selp.b32 	%r654, %r370, %r369, %p42;
	xor.b32  	%r371, %r366, %r63;
	shr.s32 	%r372, %r366, 31;
	xor.b32  	%r373, %r372, %r366;
	xor.b32  	%r374, %r372, %r367;
	cvt.u64.u32 	%rd157, %r373;
	shl.b64 	%rd158, %rd157, 32;
	cvt.u64.u32 	%rd159, %r374;
	or.b64  	%rd160, %rd158, %rd159;
	cvt.rn.f64.s64 	%fd9, %rd160;
	mul.f64 	%fd10, %fd9, 0d3BF921FB54442D19;
	cvt.rn.f32.f64 	%f217, %fd10;
	neg.f32 	%f218, %f217;
	setp.lt.s32 	%p43, %r371, 0;
	selp.f32 	%f493, %f218, %f217, %p43;
	bra.uni 	$L__BB35_49;
$L__BB35_48:
	mov.f32 	%f219, 0f00000000;
	mul.rn.f32 	%f493, %f36, %f219;
	mov.b32 	%r654, 0;
$L__BB35_49:
	setp.ltu.f32 	%p44, %f38, 0f47CE4780;
	mul.rn.f32 	%f220, %f493, %f493;
	and.b32  	%r376, %r654, 1;
	setp.eq.b32 	%p45, %r376, 1;
	selp.f32 	%f221, 0f3F800000, %f493, %p45;
	fma.rn.f32 	%f222, %f220, %f221, 0f00000000;
	fma.rn.f32 	%f223, %f220, 0f37CBAC00, 0fBAB607ED;
	selp.f32 	%f224, %f223, 0fB94D4153, %p45;
	selp.f32 	%f225, 0f3D2AAABB, 0f3C0885E4, %p45;
	fma.rn.f32 	%f226, %f224, %f220, %f225;
	selp.f32 	%f227, 0fBEFFFFFF, 0fBE2AAAA8, %p45;
	fma.rn.f32 	%f228, %f226, %f220, %f227;
	fma.rn.f32 	%f229, %f228, %f222, %f221;
	and.b32  	%r377, %r654, 2;
	setp.eq.s32 	%p46, %r377, 0;
	mov.f32 	%f230, 0f00000000;
	sub.f32 	%f231, %f230, %f229;
	selp.f32 	%f42, %f229, %f231, %p46;
	@%p44 bra 	$L__BB35_57;
	setp.eq.f32 	%p47, %f38, 0f7F800000;
	@%p47 bra 	$L__BB35_56;
	mov.b32 	%r76, %f36;
	shl.b32 	%r379, %r76, 8;
	or.b32  	%r77, %r379, -2147483648;
	mov.b64 	%rd266, 0;
	mov.b32 	%r655, 0;
	mov.u64 	%rd264, __cudart_i2opi_f;
	mov.u64 	%rd265, %rd1;
$L__BB35_52:
	.pragma "nounroll";
	ld.global.nc.u32 	%r380, [%rd264];
	mad.wide.u32 	%rd163, %r380, %r77, %rd266;
	shr.u64 	%rd266, %rd163, 32;
	st.local.u32 	[%rd265], %rd163;
	add.s32 	%r655, %r655, 1;
	add.s64 	%rd265, %rd265, 4;
	add.s64 	%rd264, %rd264, 4;
	setp.ne.s32 	%p48, %r655, 6;
	@%p48 bra 	$L__BB35_52;
	shr.u32 	%r381, %r76, 23;
	st.local.u32 	[%rd1+24], %rd266;
	and.b32  	%r80, %r381, 31;
	and.b32  	%r382, %r381, 224;
	add.s32 	%r383, %r382, -128;
	shr.u32 	%r384, %r383, 5;
	mul.wide.u32 	%rd164, %r384, 4;
	sub.s64 	%rd45, %rd1, %rd164;
	ld.local.u32 	%r656, [%rd45+24];
	ld.local.u32 	%r657, [%rd45+20];
	setp.eq.s32 	%p49, %r80, 0;
	@%p49 bra 	$L__BB35_55;
	shf.l.wrap.b32 	%r656, %r657, %r656, %r80;
	ld.local.u32 	%r385, [%rd45+16];
	shf.l.wrap.b32 	%r657, %r385, %r657, %r80;
$L__BB35_55:
	shr.u32 	%r386, %r656, 30;
	shf.l.wrap.b32 	%r387, %r657, %r656, 2;
	shl.b32 	%r388, %r657, 2;
	shr.u32 	%r389, %r387, 31;
	add.s32 	%r390, %r389, %r386;
	neg.s32 	%r391, %r390;
	setp.lt.s32 	%p50, %r76, 0;
	selp.b32 	%r658, %r391, %r390, %p50;
	xor.b32  	%r392, %r387, %r76;
	shr.s32 	%r393, %r387, 31;
	xor.b32  	%r394, %r393, %r387;
	xor.b32  	%r395, %r393, %r388;
	cvt.u64.u32 	%rd165, %r394;
	shl.b64 	%rd166, %rd165, 32;
	cvt.u64.u32 	%rd167, %r395;
	or.b64  	%rd168, %rd166, %rd167;
	cvt.rn.f64.s64 	%fd11, %rd168;
	mul.f64 	%fd12, %fd11, 0d3BF921FB54442D19;
	cvt.rn.f32.f64 	%f232, %fd12;
	neg.f32 	%f233, %f232;
	setp.lt.s32 	%p51, %r392, 0;
	selp.f32 	%f494, %f233, %f232, %p51;
	bra.uni 	$L__BB35_57;
$L__BB35_56:
	mov.f32 	%f234, 0f00000000;
	mul.rn.f32 	%f494, %f36, %f234;
	mov.b32 	%r658, 0;
$L__BB35_57:
	add.s32 	%r397, %r658, 1;
	mul.rn.f32 	%f235, %f494, %f494;
	and.b32  	%r398, %r658, 1;
	setp.eq.b32 	%p52, %r398, 1;
	selp.f32 	%f236, %f494, 0f3F800000, %p52;
	fma.rn.f32 	%f237, %f235, %f236, 0f00000000;
	fma.rn.f32 	%f238, %f235, 0f37CBAC00, 0fBAB607ED;
	selp.f32 	%f239, 0fB94D4153, %f238, %p52;
	selp.f32 	%f240, 0f3C0885E4, 0f3D2AAABB, %p52;
	fma.rn.f32 	%f241, %f239, %f235, %f240;
	selp.f32 	%f242, 0fBE2AAAA8, 0fBEFFFFFF, %p52;
	fma.rn.f32 	%f243, %f241, %f235, %f242;
	fma.rn.f32 	%f244, %f243, %f237, %f236;
	and.b32  	%r399, %r397, 2;
	setp.eq.s32 	%p53, %r399, 0;
	mov.f32 	%f245, 0f00000000;
	sub.f32 	%f246, %f245, %f244;
	selp.f32 	%f247, %f244, %f246, %p53;
	mul.f32 	%f248, %f35, %f247;
	mul.f32 	%f249, %f34, %f42;
	sub.f32 	%f250, %f248, %f249;
	mul.f32 	%f251, %f34, %f247;
	fma.rn.f32 	%f252, %f35, %f42, %f251;
	add.f32 	%f253, %f33, %f250;
	add.f32 	%f254, %f32, %f252;
	st.shared.v2.f32 	[%r61], {%f253, %f254};
	sub.f32 	%f255, %f33, %f250;
	sub.f32 	%f256, %f32, %f252;
	st.shared.v2.f32 	[%r61+32], {%f255, %f256};
$L__BB35_58:
	bar.sync 	0;
	and.b32  	%r89, %r1, 15;
	setp.gt.u32 	%p54, %r89, 7;
	@%p54 bra 	$L__BB35_76;
	and.b32  	%r400, %r1, 1008;
	or.b32  	%r401, %r89, %r400;
	shl.b32 	%r402, %r401, 3;
	add.s32 	%r90, %r239, %r402;
	ld.shared.v2.f32 	{%f47, %f46}, [%r90];
	ld.shared.v2.f32 	{%f49, %f48}, [%r90+64];
	cvt.rn.f32.u32 	%f257, %r89;
	mul.f32 	%f258, %f3, %f257;
	mul.f32 	%f50, %f258, 0f3D800000;
	mul.f32 	%f259, %f50, 0f3F22F983;
	cvt.rni.s32.f32 	%r666, %f259;
	cvt.rn.f32.s32 	%f260, %r666;
	fma.rn.f32 	%f261, %f260, 0fBFC90FDA, %f50;
	fma.rn.f32 	%f262, %f260, 0fB3A22168, %f261;
	fma.rn.f32 	%f496, %f260, 0fA7C234C5, %f262;
	abs.f32 	%f52, %f50;
	setp.ltu.f32 	%p55, %f52, 0f47CE4780;
	mov.u32 	%r662, %r666;
	mov.f32 	%f495, %f496;
	@%p55 bra 	$L__BB35_67;
	setp.eq.f32 	%p56, %f52, 0f7F800000;
	@%p56 bra 	$L__BB35_66;
	mov.b32 	%r92, %f50;
	shl.b32 	%r405, %r92, 8;
	or.b32  	%r93, %r405, -2147483648;
	mov.b64 	%rd269, 0;
	mov.b32 	%r659, 0;
	mov.u64 	%rd267, __cudart_i2opi_f;
	mov.u64 	%rd268, %rd2;
$L__BB35_62:
	.pragma "nounroll";
	ld.global.nc.u32 	%r406, [%rd267];
	mad.wide.u32 	%rd171, %r406, %r93, %rd269;
	shr.u64 	%rd269, %rd171, 32;
	st.local.u32 	[%rd268], %rd171;
	add.s32 	%r659, %r659, 1;
	add.s64 	%rd268, %rd268, 4;
	add.s64 	%rd267, %rd267, 4;
	setp.ne.s32 	%p57, %r659, 6;
	@%p57 bra 	$L__BB35_62;
	shr.u32 	%r407, %r92, 23;
	st.local.u32 	[%rd2+24], %rd269;
	and.b32  	%r96, %r407, 31;
	and.b32  	%r408, %r407, 224;
	add.s32 	%r409, %r408, -128;
	shr.u32 	%r410, %r409, 5;
	mul.wide.u32 	%rd172, %r410, 4;
	sub.s64 	%rd52, %rd2, %rd172;
	ld.local.u32 	%r660, [%rd52+24];
	ld.local.u32 	%r661, [%rd52+20];
	setp.eq.s32 	%p58, %r96, 0;
	@%p58 bra 	$L__BB35_65;
	shf.l.wrap.b32 	%r660, %r661, %r660, %r96;
	ld.local.u32 	%r411, [%rd52+16];
	shf.l.wrap.b32 	%r661, %r411, %r661, %r96;
$L__BB35_65:
	shr.u32 	%r412, %r660, 30;
	shf.l.wrap.b32 	%r413, %r661, %r660, 2;
	shl.b32 	%r414, %r661, 2;
	shr.u32 	%r415, %r413, 31;
	add.s32 	%r416, %r415, %r412;
	neg.s32 	%r417, %r416;
	setp.lt.s32 	%p59, %r92, 0;
	selp.b32 	%r662, %r417, %r416, %p59;
	xor.b32  	%r418, %r413, %r92;
	shr.s32 	%r419, %r413, 31;
	xor.b32  	%r420, %r419, %r413;
	xor.b32  	%r421, %r419, %r414;
	cvt.u64.u32 	%rd173, %r420;
	shl.b64 	%rd174, %rd173, 32;
	cvt.u64.u32 	%rd175, %r421;
	or.b64  	%rd176, %rd174, %rd175;
	cvt.rn.f64.s64 	%fd13, %rd176;
	mul.f64 	%fd14, %fd13, 0d3BF921FB54442D19;
	cvt.rn.f32.f64 	%f263, %fd14;
	neg.f32 	%f264, %f263;
	setp.lt.s32 	%p60, %r418, 0;
	selp.f32 	%f495, %f264, %f263, %p60;
	bra.uni 	$L__BB35_67;
$L__BB35_66:
	mov.f32 	%f265, 0f00000000;
	mul.rn.f32 	%f495, %f50, %f265;
	mov.b32 	%r662, 0;
$L__BB35_67:
	setp.ltu.f32 	%p61, %f52, 0f47CE4780;
	mul.rn.f32 	%f266, %f495, %f495;
	and.b32  	%r423, %r662, 1;
	setp.eq.b32 	%p62, %r423, 1;
	selp.f32 	%f267, 0f3F800000, %f495, %p62;
	fma.rn.f32 	%f268, %f266, %f267, 0f00000000;
	fma.rn.f32 	%f269, %f266, 0f37CBAC00, 0fBAB607ED;
	selp.f32 	%f270, %f269, 0fB94D4153, %p62;
	selp.f32 	%f271, 0f3D2AAABB, 0f3C0885E4, %p62;
	fma.rn.f32 	%f272, %f270, %f266, %f271;
	selp.f32 	%f273, 0fBEFFFFFF, 0fBE2AAAA8, %p62;
	fma.rn.f32 	%f274, %f272, %f266, %f273;
	fma.rn.f32 	%f275, %f274, %f268, %f267;
	and.b32  	%r424, %r662, 2;
	setp.eq.s32 	%p63, %r424, 0;
	mov.f32 	%f276, 0f00000000;
	sub.f32 	%f277, %f276, %f275;
	selp.f32 	%f56, %f275, %f277, %p63;
	@%p61 bra 	$L__BB35_75;
	setp.eq.f32 	%p64, %f52, 0f7F800000;
	@%p64 bra 	$L__BB35_74;
	mov.b32 	%r105, %f50;
	shl.b32 	%r426, %r105, 8;
	or.b32  	%r106, %r426, -2147483648;
	mov.b64 	%rd272, 0;
	mov.b32 	%r663, 0;
	mov.u64 	%rd270, __cudart_i2opi_f;
	mov.u64 	%rd271, %rd1;
$L__BB35_70:
	.pragma "nounroll";
	ld.global.nc.u32 	%r427, [%rd270];
	mad.wide.u32 	%rd179, %r427, %r106, %rd272;
	shr.u64 	%rd272, %rd179, 32;
	st.local.u32 	[%rd271], %rd179;
	add.s32 	%r663, %r663, 1;
	add.s64 	%rd271, %rd271, 4;
	add.s64 	%rd270, %rd270, 4;
	setp.ne.s32 	%p65, %r663, 6;
	@%p65 bra 	$L__BB35_70;
	shr.u32 	%r428, %r105, 23;
	st.local.u32 	[%rd1+24], %rd272;
	and.b32  	%r109, %r428, 31;
	and.b32  	%r429, %r428, 224;
	add.s32 	%r430, %r429, -128;
	shr.u32 	%r431, %r430, 5;
	mul.wide.u32 	%rd180, %r431, 4;
	sub.s64 	%rd59, %rd1, %rd180;
	ld.local.u32 	%r664, [%rd59+24];
	ld.local.u32 	%r665, [%rd59+20];
	setp.eq.s32 	%p66, %r109, 0;
	@%p66 bra 	$L__BB35_73;
	shf.l.wrap.b32 	%r664, %r665, %r664, %r109;
	ld.local.u32 	%r432, [%rd59+16];
	shf.l.wrap.b32 	%r665, %r432, %r665, %r109;
$L__BB35_73:
	shr.u32 	%r433, %r664, 30;
	shf.l.wrap.b32 	%r434, %r665, %r664, 2;
	shl.b32 	%r435, %r665, 2;
	shr.u32 	%r436, %r434, 31;
	add.s32 	%r437, %r436, %r433;
	neg.s32 	%r438, %r437;
	setp.lt.s32 	%p67, %r105, 0;
	selp.b32 	%r666, %r438, %r437, %p67;
	xor.b32  	%r439, %r434, %r105;
	shr.s32 	%r440, %r434, 31;
	xor.b32  	%r441, %r440, %r434;
	xor.b32  	%r442, %r440, %r435;
	cvt.u64.u32 	%rd181, %r441;
	shl.b64 	%rd182, %rd181, 32;
	cvt.u64.u32 	%rd183, %r442;
	or.b64  	%rd184, %rd182, %rd183;
	cvt.rn.f64.s64 	%fd15, %rd184;
	mul.f64 	%fd16, %fd15, 0d3BF921FB54442D19;
	cvt.rn.f32.f64 	%f278, %fd16;
	neg.f32 	%f279, %f278;
	setp.lt.s32 	%p68, %r439, 0;
	selp.f32 	%f496, %f279, %f278, %p68;
	bra.uni 	$L__BB35_75;
$L__BB35_74:
	mov.f32 	%f280, 0f00000000;
	mul.rn.f32 	%f496, %f50, %f280;
	mov.b32 	%r666, 0;
$L__BB35_75:
	add.s32 	%r444, %r666, 1;
	mul.rn.f32 	%f281, %f496, %f496;
	and.b32  	%r445, %r666, 1;
	setp.eq.b32 	%p69, %r445, 1;
	selp.f32 	%f282, %f496, 0f3F800000, %p69;
	fma.rn.f32 	%f283, %f281, %f282, 0f00000000;
	fma.rn.f32 	%f284, %f281, 0f37CBAC00, 0fBAB607ED;
	selp.f32 	%f285, 0fB94D4153, %f284, %p69;
	selp.f32 	%f286, 0f3C0885E4, 0f3D2AAABB, %p69;
	fma.rn.f32 	%f287, %f285, %f281, %f286;
	selp.f32 	%f288, 0fBE2AAAA8, 0fBEFFFFFF, %p69;
	fma.rn.f32 	%f289, %f287, %f281, %f288;
	fma.rn.f32 	%f290, %f289, %f283, %f282;
	and.b32  	%r446, %r444, 2;
	setp.eq.s32 	%p70, %r446, 0;
	mov.f32 	%f291, 0f00000000;
	sub.f32 	%f292, %f291, %f290;
	selp.f32 	%f293, %f290, %f292, %p70;
	mul.f32 	%f294, %f49, %f293;
	mul.f32 	%f295, %f48, %f56;
	sub.f32 	%f296, %f294, %f295;
	mul.f32 	%f297, %f48, %f293;
	fma.rn.f32 	%f298, %f49, %f56, %f297;
	add.f32 	%f299, %f47, %f296;
	add.f32 	%f300, %f46, %f298;
	st.shared.v2.f32 	[%r90], {%f299, %f300};
	sub.f32 	%f301, %f47, %f296;
	sub.f32 	%f302, %f46, %f298;
	st.shared.v2.f32 	[%r90+64], {%f301, %f302};
$L__BB35_76:
	bar.sync 	0;
	and.b32  	%r118, %r1, 31;
	setp.gt.u32 	%p71, %r118, 15;
	@%p71 bra 	$L__BB35_94;
	and.b32  	%r447, %r1, 992;
	or.b32  	%r448, %r118, %r447;
	shl.b32 	%r449, %r448, 3;
	add.s32 	%r119, %r239, %r449;
	ld.shared.v2.f32 	{%f61, %f60}, [%r119];
	ld.shared.v2.f32 	{%f63, %f62}, [%r119+128];
	cvt.rn.f32.u32 	%f303, %r118;
	mul.f32 	%f304, %f3, %f303;
	mul.f32 	%f64, %f304, 0f3D000000;
	mul.f32 	%f305, %f64, 0f3F22F983;
	cvt.rni.s32.f32 	%r674, %f305;
	cvt.rn.f32.s32 	%f306, %r674;
	fma.rn.f32 	%f307, %f306, 0fBFC90FDA, %f64;
	fma.rn.f32 	%f308, %f306, 0fB3A22168, %f307;
	fma.rn.f32 	%f498, %f306, 0fA7C234C5, %f308;
	abs.f32 	%f66, %f64;
	setp.ltu.f32 	%p72, %f66, 0f47CE4780;
	mov.u32 	%r670, %r674;
	mov.f32 	%f497, %f498;
	@%p72 bra 	$L__BB35_85;
	setp.eq.f32 	%p73, %f66, 0f7F800000;
	@%p73 bra 	$L__BB35_84;
	mov.b32 	%r121, %f64;
	shl.b32 	%r452, %r121, 8;
	or.b32  	%r122, %r452, -2147483648;
	mov.b64 	%rd275, 0;
	mov.b32 	%r667, 0;
	mov.u64 	%rd273, __cudart_i2opi_f;
	mov.u64 	%rd274, %rd2;
$L__BB35_80:
	.pragma "nounroll";
	ld.global.nc.u32 	%r453, [%rd273];
	mad.wide.u32 	%rd187, %r453, %r122, %rd275;
	shr.u64 	%rd275, %rd187, 32;
	st.local.u32 	[%rd274], %rd187;
	add.s32 	%r667, %r667, 1;
	add.s64 	%rd274, %rd274, 4;
	add.s64 	%rd273, %rd273, 4;
	setp.ne.s32 	%p74, %r667, 6;
	@%p74 bra 	$L__BB35_80;
	shr.u32 	%r454, %r121, 23;
	st.local.u32 	[%rd2+24], %rd275;
	and.b32  	%r125, %r454, 31;
	and.b32  	%r455, %r454, 224;
	add.s32 	%r456, %r455, -128;
	shr.u32 	%r457, %r456, 5;
	mul.wide.u32 	%rd188, %r457, 4;
	sub.s64 	%rd66, %rd2, %rd188;
	ld.local.u32 	%r668, [%rd66+24];
	ld.local.u32 	%r669, [%rd66+20];
	setp.eq.s32 	%p75, %r125, 0;
	@%p75 bra 	$L__BB35_83;
	shf.l.wrap.b32 	%r668, %r669, %r668, %r125;
	ld.local.u32 	%r458, [%rd66+16];
	shf.l.wrap.b32 	%r669, %r458, %r669, %r125;
$L__BB35_83:
	shr.u32 	%r459, %r668, 30;
	shf.l.wrap.b32 	%r460, %r669, %r668, 2;
	shl.b32 	%r461, %r669, 2;
	shr.u32 	%r462, %r460, 31;
	add.s32 	%r463, %r462, %r459;
	neg.s32 	%r464, %r463;
	setp.lt.s32 	%p76, %r121, 0;
	selp.b32 	%r670, %r464, %r463, %p76;
	xor.b32  	%r465, %r460, %r121;
	shr.s32 	%r466, %r460, 31;
	xor.b32  	%r467, %r466, %r460;
	xor.b32  	%r468, %r466, %r461;
	cvt.u64.u32 	%rd189, %r467;
	shl.b64 	%rd190, %rd189, 32;
	cvt.u64.u32 	%rd191, %r468;
	or.b64  	%rd192, %rd190, %rd191;
	cvt.rn.f64.s64 	%fd17, %rd192;
	mul.f64 	%fd18, %fd17, 0d3BF921FB54442D19;
	cvt.rn.f32.f64 	%f309, %fd18;
	neg.f32 	%f310, %f309;
	setp.lt.s32 	%p77, %r465, 0;
	selp.f32 	%f497, %f310, %f309, %p77;
	bra.uni 	$L__BB35_85;
$L__BB35_84:
	mov.f32 	%f311, 0f00000000;
	mul.rn.f32 	%f497, %f64, %f311;
	mov.b32 	%r670, 0;
$L__BB35_85:
	setp.ltu.f32 	%p78, %f66, 0f47CE4780;
	mul.rn.f32 	%f312, %f497, %f497;
	and.b32  	%r470, %r670, 1;
	setp.eq.b32 	%p79, %r470, 1;
	selp.f32 	%f313, 0f3F800000, %f497, %p79;
	fma.rn.f32 	%f314, %f312, %f313, 0f00000000;
	fma.rn.f32 	%f315, %f312, 0f37CBAC00, 0fBAB607ED;
	selp.f32 	%f316, %f315, 0fB94D4153, %p79;
	selp.f32 	%f317, 0f3D2AAABB, 0f3C0885E4, %p79;
	fma.rn.f32 	%f318, %f316, %f312, %f317;
	selp.f32 	%f319, 0fBEFFFFFF, 0fBE2AAAA8, %p79;
	fma.rn.f32 	%f320, %f318, %f312, %f319;
	fma.rn.f32 	%f321, %f320, %f314, %f313;
	and.b32  	%r471, %r670, 2;
	setp.eq.s32 	%p80, %r471, 0;
	mov.f32 	%f322, 0f00000000;
	sub.f32 	%f323, %f322, %f321;
	selp.f32 	%f70, %f321, %f323, %p80;
	@%p78 bra 	$L__BB35_93;
	setp.eq.f32 	%p81, %f66, 0f7F800000;
	@%p81 bra 	$L__BB35_92;
	mov.b32 	%r134, %f64;
	shl.b32 	%r473, %r134, 8;
	or.b32  	%r135, %r473, -2147483648;
	mov.b64 	%rd278, 0;
	mov.b32 	%r671, 0;
	mov.u64 	%rd276, __cudart_i2opi_f;
	mov.u64 	%rd277, %rd1;
$L__BB35_88:
	.pragma "nounroll";
	ld.global.nc.u32 	%r474, [%rd276];
	mad.wide.u32 	%rd195, %r474, %r135, %rd278;
	shr.u64 	%rd278, %rd195, 32;
	st.local.u32 	[%rd277], %rd195;
	add.s32 	%r671, %r671, 1;
	add.s64 	%rd277, %rd277, 4;
	add.s64 	%rd276, %rd276, 4;
	setp.ne.s32 	%p82, %r671, 6;
	@%p82 bra 	$L__BB35_88;
	shr.u32 	%r475, %r134, 23;
	st.local.u32 	[%rd1+24], %rd278;
	and.b32  	%r138, %r475, 31;
	and.b32  	%r476, %r475, 224;
	add.s32 	%r477, %r476, -128;
	shr.u32 	%r478, %r477, 5;
	mul.wide.u32 	%rd196, %r478, 4;
	sub.s64 	%rd73, %rd1, %rd196;
	ld.local.u32 	%r672, [%rd73+24];
	ld.local.u32 	%r673, [%rd73+20];
	setp.eq.s32 	%p83, %r138, 0;
	@%p83 bra 	$L__BB35_91;
	shf.l.wrap.b32 	%r672, %r673, %r672, %r138;
	ld.local.u32 	%r479, [%rd73+16];
	shf.l.wrap.b32 	%r673, %r479, %r673, %r138;
$L__BB35_91:
	shr.u32 	%r480, %r672, 30;
	shf.l.wrap.b32 	%r481, %r673, %r672, 2;
	shl.b32 	%r482, %r673, 2;
	shr.u32 	%r483, %r481, 31;
	add.s32 	%r484, %r483, %r480;
	neg.s32 	%r485, %r484;
	setp.lt.s32 	%p84, %r134, 0;
	selp.b32 	%r674, %r485, %r484, %p84;
	xor.b32  	%r486, %r481, %r134;
	shr.s32 	%r487, %r481, 31;
	xor.b32  	%r488, %r487, %r481;
	xor.b32  	%r489, %r487, %r482;
	cvt.u64.u32 	%rd197, %r488;
	shl.b64 	%rd198, %rd197, 32;
	cvt.u64.u32 	%rd199, %r489;
	or.b64  	%rd200, %rd198, %rd199;
	cvt.rn.f64.s64 	%fd19, %rd200;
	mul.f64 	%fd20, %fd19, 0d3BF921FB54442D19;
	cvt.rn.f32.f64 	%f324, %fd20;
	neg.f32 	%f325, %f324;
	setp.lt.s32 	%p85, %r486, 0;
	selp.f32 	%f498, %f325, %f324, %p85;
	bra.uni 	$L__BB35_93;
$L__BB35_92:
	mov.f32 	%f326, 0f00000000;
	mul.rn.f32 	%f498, %f64, %f326;
	mov.b32 	%r674, 0;
$L__BB35_93:
	add.s32 	%r491, %r674, 1;
	mul.rn.f32 	%f327, %f498, %f498;
	and.b32  	%r492, %r674, 1;
	setp.eq.b32 	%p86, %r492, 1;
	selp.f32 	%f328, %f498, 0f3F800000, %p86;
	fma.rn.f32 	%f329, %f327, %f328, 0f00000000;
	fma.rn.f32 	%f330, %f327, 0f37CBAC00, 0fBAB607ED;
	selp.f32 	%f331, 0fB94D4153, %f330, %p86;
	selp.f32 	%f332, 0f3C0885E4, 0f3D2AAABB, %p86;
	fma.rn.f32 	%f333, %f331, %f327, %f332;
	selp.f32 	%f334, 0fBE2AAAA8, 0fBEFFFFFF, %p86;
	fma.rn.f32 	%f335, %f333, %f327, %f334;
	fma.rn.f32 	%f336, %f335, %f329, %f328;
	and.b32  	%r493, %r491, 2;
	setp.eq.s32 	%p87, %r493, 0;
	mov.f32 	%f337, 0f00000000;
	sub.f32 	%f338, %f337, %f336;
	selp.f32 	%f339, %f336, %f338, %p87;
	mul.f32 	%f340, %f63, %f339;
	mul.f32 	%f341, %f62, %f70;
	sub.f32 	%f342, %f340, %f341;
	mul.f32 	%f343, %f62, %f339;
	fma.rn.f32 	%f344, %f63, %f70, %f343;
	add.f32 	%f345, %f61, %f342;
	add.f32 	%f346, %f60, %f344;
	st.shared.v2.f32 	[%r119], {%f345, %f346};
	sub.f32 	%f347, %f61, %f342;
	sub.f32 	%f348, %f60, %f344;
	st.shared.v2.f32 	[%r119+128], {%f347, %f348};
$L__BB35_94:
	bar.sync 	0;
	and.b32  	%r147, %r1, 63;
	setp.gt.u32 	%p88, %r147, 31;
	@%p88 bra 	$L__BB35_112;
	and.b32  	%r494, %r1, 960;
	or.b32  	%r495, %r147, %r494;
	shl.b32 	%r496, %r495, 3;
	add.s32 	%r148, %r239, %r496;
	ld.shared.v2.f32 	{%f75, %f74}, [%r148];
	ld.shared.v2.f32 	{%f77, %f76}, [%r148+256];
	cvt.rn.f32.u32 	%f349, %r147;
	mul.f32 	%f350, %f3, %f349;
	mul.f32 	%f78, %f350, 0f3C800000;
	mul.f32 	%f351, %f78, 0f3F22F983;
	cvt.rni.s32.f32 	%r682, %f351;
	cvt.rn.f32.s32 	%f352, %r682;
	fma.rn.f32 	%f353, %f352, 0fBFC90FDA, %f78;
	fma.rn.f32 	%f354, %f352, 0fB3A22168, %f353;
	fma.rn.f32 	%f500, %f352, 0fA7C234C5, %f354;
	abs.f32 	%f80, %f78;
	setp.ltu.f32 	%p89, %f80, 0f47CE4780;
	mov.u32 	%r678, %r682;
	mov.f32 	%f499, %f500;
	@%p89 bra 	$L__BB35_103;
	setp.eq.f32 	%p90, %f80, 0f7F800000;
	@%p90 bra 	$L__BB35_102;
	mov.b32 	%r150, %f78;
	shl.b32 	%r499, %r150, 8;
	or.b32  	%r151, %r499, -2147483648;
	mov.b64 	%rd281, 0;
	mov.b32 	%r675, 0;
	mov.u64 	%rd279, __cudart_i2opi_f;
	mov.u64 	%rd280, %rd2;
$L__BB35_98:
	.pragma "nounroll";
	ld.global.nc.u32 	%r500, [%rd279];
	mad.wide.u32 	%rd203, %r500, %r151, %rd281;
	shr.u64 	%rd281, %rd203, 32;
	st.local.u32 	[%rd280], %rd203;
	add.s32 	%r675, %r675, 1;
	add.s64 	%rd280, %rd280, 4;
	add.s64 	%rd279, %rd279, 4;
	setp.ne.s32 	%p91, %r675, 6;
	@%p91 bra 	$L__BB35_98;
	shr.u32 	%r501, %r150, 23;
	st.local.u32 	[%rd2+24], %rd281;
	and.b32  	%r154, %r501, 31;
	and.b32  	%r502, %r501, 224;
	add.s32 	%r503, %r502, -128;
	shr.u32 	%r504, %r503, 5;
	mul.wide.u32 	%rd204, %r504, 4;
	sub.s64 	%rd80, %rd2, %rd204;
	ld.local.u32 	%r676, [%rd80+24];
	ld.local.u32 	%r677, [%rd80+20];
	setp.eq.s32 	%p92, %r154, 0;
	@%p92 bra 	$L__BB35_101;
	shf.l.wrap.b32 	%r676, %r677, %r676, %r154;
	ld.local.u32 	%r505, [%rd80+16];
	shf.l.wrap.b32 	%r677, %r505, %r677, %r154;
$L__BB35_101:
	shr.u32 	%r506, %r676, 30;
	shf.l.wrap.b32 	%r507, %r677, %r676, 2;
	shl.b32 	%r508, %r677, 2;
	shr.u32 	%r509, %r507, 31;
	add.s32 	%r510, %r509, %r506;
	neg.s32 	%r511, %r510;
	setp.lt.s32 	%p93, %r150, 0;
	selp.b32 	%r678, %r511, %r510, %p93;
	xor.b32  	%r512, %r507, %r150;
	shr.s32 	%r513, %r507, 31;
	xor.b32  	%r514, %r513, %r507;
	xor.b32  	%r515, %r513, %r508;
	cvt.u64.u32 	%rd205, %r514;
	shl.b64 	%rd206, %rd205, 32;
	cvt.u64.u32 	%rd207, %r515;
	or.b64  	%rd208, %rd206, %rd207;
	cvt.rn.f64.s64 	%fd21, %rd208;
	mul.f64 	%fd22, %fd21, 0d3BF921FB54442D19;
	cvt.rn.f32.f64 	%f355, %fd22;
	neg.f32 	%f356, %f355;
	setp.lt.s32 	%p94, %r512, 0;
	selp.f32 	%f499, %f356, %f355, %p94;
	bra.uni 	$L__BB35_103;
$L__BB35_102:
	mov.f32 	%f357, 0f00000000;
	mul.rn.f32 	%f499, %f78, %f357;
	mov.b32 	%r678, 0;
$L__BB35_103:
	setp.ltu.f32 	%p95, %f80, 0f47CE4780;
	mul.rn.f32 	%f358, %f499, %f499;
	and.b32  	%r517, %r678, 1;
	setp.eq.b32 	%p96, %r517, 1;
	selp.f32 	%f359, 0f3F800000, %f499, %p96;
	fma.rn.f32 	%f360, %f358, %f359, 0f00000000;
	fma.rn.f32 	%f361, %f358, 0f37CBAC00, 0fBAB607ED;
	selp.f32 	%f362, %f361, 0fB94D4153, %p96;
	selp.f32 	%f363, 0f3D2AAABB, 0f3C0885E4, %p96;
	fma.rn.f32 	%f364, %f362, %f358, %f363;
	selp.f32 	%f365, 0fBEFFFFFF, 0fBE2AAAA8, %p96;
	fma.rn.f32 	%f366, %f364, %f358, %f365;
	fma.rn.f32 	%f367, %f366, %f360, %f359;
	and.b32  	%r518, %r678, 2;
	setp.eq.s32 	%p97, %r518, 0;
	mov.f32 	%f368, 0f00000000;
	sub.f32 	%f369, %f368, %f367;
	selp.f32 	%f84, %f367, %f369, %p97;
	@%p95 bra 	$L__BB35_111;
	setp.eq.f32 	%p98, %f80, 0f7F800000;
	@%p98 bra 	$L__BB35_110;
	mov.b32 	%r163, %f78;
	shl.b32 	%r520, %r163, 8;
	or.b32  	%r164, %r520, -2147483648;
	mov.b64 	%rd284, 0;
	mov.b32 	%r679, 0;
	mov.u64 	%rd282, __cudart_i2opi_f;
	mov.u64 	%rd283, %rd1;
$L__BB35_106:
	.pragma "nounroll";
	ld.global.nc.u32 	%r521, [%rd282];
	mad.wide.u32 	%rd211, %r521, %r164, %rd284;
	shr.u64 	%rd284, %rd211, 32;
	st.local.u32 	[%rd283], %rd211;
	add.s32 	%r679, %r679, 1;
	add.s64 	%rd283, %rd283, 4;
	add.s64 	%rd282, %rd282, 4;
	setp.ne.s32 	%p99, %r679, 6;
	@%p99 bra 	$L__BB35_106;
	shr.u32 	%r522, %r163, 23;
	st.local.u32 	[%rd1+24], %rd284;
	and.b32  	%r167, %r522, 31;
	and.b32  	%r523, %r522, 224;
	add.s32 	%r524, %r523, -128;
	shr.u32 	%r525, %r524, 5;
	mul.wide.u32 	%rd212, %r525, 4;
	sub.s64 	%rd87, %rd1, %rd212;
	ld.local.u32 	%r680, [%rd87+24];
	ld.local.u32 	%r681, [%rd87+20];
	setp.eq.s32 	%p100, %r167, 0;
	@%p100 bra 	$L__BB35_109;
	shf.l.wrap.b32 	%r680, %r681, %r680, %r167;
	ld.local.u32 	%r526, [%rd87+16];
	shf.l.wrap.b32 	%r681, %r526, %r681, %r167;
$L__BB35_109:
	shr.u32 	%r527, %r680, 30;
	shf.l.wrap.b32 	%r528, %r681, %r680, 2;
	shl.b32 	%r529, %r681, 2;
	shr.u32 	%r530, %r528, 31;
	add.s32 	%r531, %r530, %r527;
	neg.s32 	%r532, %r531;
	setp.lt.s32 	%p101, %r163, 0;
	selp.b32 	%r682, %r532, %r531, %p101;
	xor.b32  	%r533, %r528, %r163;
	shr.s32 	%r534, %r528, 31;
	xor.b32  	%r535, %r534, %r528;
	xor.b32  	%r536, %r534, %r529;
	cvt.u64.u32 	%rd213, %r535;
	shl.b64 	%rd214, %rd213, 32;
	cvt.u64.u32 	%rd215, %r536;
	or.b64  	%rd216, %rd214, %rd215;
	cvt.rn.f64.s64 	%fd23, %rd216;
	mul.f64 	%fd24, %fd23, 0d3BF921FB54442D19;
	cvt.rn.f32.f64 	%f370, %fd24;
	neg.f32 	%f371, %f370;
	setp.lt.s32 	%p102, %r533, 0;
	selp.f32 	%f500, %f371, %f370, %p102;
	bra.uni 	$L__BB35_111;
$L__BB35_110:
	mov.f32 	%f372, 0f00000000;
	mul.rn.f32 	%f500, %f78, %f372;
	mov.b32 	%r682, 0;
$L__BB35_111:
	add.s32 	%r538, %r682, 1;
	mul.rn.f32 	%f373, %f500, %f500;
	and.b32  	%r539, %r682, 1;
	setp.eq.b32 	%p103, %r539, 1;
	selp.f32 	%f374, %f500, 0f3F800000, %p103;
	fma.rn.f32 	%f375, %f373, %f374, 0f00000000;
	fma.rn.f32 	%f376, %f373, 0f37CBAC00, 0fBAB607ED;
	selp.f32 	%f377, 0fB94D4153, %f376, %p103;
	selp.f32 	%f378, 0f3C0885E4, 0f3D2AAABB, %p103;
	fma.rn.f32 	%f379, %f377, %f373, %f378;
	selp.f32 	%f380, 0fBE2AAAA8, 0fBEFFFFFF, %p103;
	fma.rn.f32 	%f381, %f379, %f373, %f380;
	fma.rn.f32 	%f382, %f381, %f375, %f374;
	and.b32  	%r540, %r538, 2;
	setp.eq.s32 	%p104, %r540, 0;
	mov.f32 	%f383, 0f00000000;
	sub.f32 	%f384, %f383, %f382;
	selp.f32 	%f385, %f382, %f384, %p104;
	mul.f32 	%f386, %f77, %f385;
	mul.f32 	%f387, %f76, %f84;
	sub.f32 	%f388, %f386, %f387;
	mul.f32 	%f389, %f76, %f385;
	fma.rn.f32 	%f390, %f77, %f84, %f389;
	add.f32 	%f391, %f75, %f388;
	add.f32 	%f392, %f74, %f390;
	st.shared.v2.f32 	[%r148], {%f391, %f392};
	sub.f32 	%f393, %f75, %f388;
	sub.f32 	%f394, %f74, %f390;
	st.shared.v2.f32 	[%r148+256], {%f393, %f394};
$L__BB35_112:
	bar.sync 	0;
	and.b32  	%r176, %r1, 127;
	setp.gt.u32 	%p105, %r176, 63;
	@%p105 bra 	$L__BB35_130;
	and.b32  	%r541, %r1, 896;
	or.b32  	%r542, %r176, %r541;
	shl.b32 	%r543, %r542, 3;
	add.s32 	%r177, %r239, %r543;
	ld.shared.v2.f32 	{%f89, %f88}, [%r177];
	ld.shared.v2.f32 	{%f91, %f90}, [%r177+512];
	cvt.rn.f32.u32 	%f395, %r176;
	mul.f32 	%f396, %f3, %f395;
	mul.f32 	%f92, %f396, 0f3C000000;
	mul.f32 	%f397, %f92, 0f3F22F983;
	cvt.rni.s32.f32 	%r690, %f397;
	cvt.rn.f32.s32 	%f398, %r690;
	fma.rn.f32 	%f399, %f398, 0fBFC90FDA, %f92;
	fma.rn.f32 	%f400, %f398, 0fB3A22168, %f399;
	fma.rn.f32 	%f502, %f398, 0fA7C234C5, %f400;
	abs.f32 	%f94, %f92;
	setp.ltu.f32 	%p106, %f94, 0f47CE4780;
	mov.u32 	%r686, %r690;
	mov.f32 	%f501, %f502;
	@%p106 bra 	$L__BB35_121;
	setp.eq.f32 	%p107, %f94, 0f7F800000;
	@%p107 bra 	$L__BB35_120;
	mov.b32 	%r179, %f92;
	shl.b32 	%r546, %r179, 8;
	or.b32  	%r180, %r546, -2147483648;
	mov.b64 	%rd287, 0;
	mov.b32 	%r683, 0;
	mov.u64 	%rd285, __cudart_i2opi_f;
	mov.u64 	%rd286, %rd2;
$L__BB35_116:
	.pragma "nounroll";
	ld.global.nc.u32 	%r547, [%rd285];
	mad.wide.u32 	%rd219, %r547, %r180, %rd287;
	shr.u64 	%rd287, %rd219, 32;
	st.local.u32 	[%rd286], %rd219;
	add.s32 	%r683, %r683, 1;
	add.s64 	%rd286, %rd286, 4;
	add.s64 	%rd285, %rd285, 4;
	setp.ne.s32 	%p108, %r683, 6;
	@%p108 bra 	$L__BB35_116;
	shr.u32 	%r548, %r179, 23;
	st.local.u32 	[%rd2+24], %rd287;
	and.b32  	%r183, %r548, 31;
	and.b32  	%r549, %r548, 224;
	add.s32 	%r550, %r549, -128;
	shr.u32 	%r551, %r550, 5;
	mul.wide.u32 	%rd220, %r551, 4;
	sub.s64 	%rd94, %rd2, %rd220;
	ld.local.u32 	%r684, [%rd94+24];
	ld.local.u32 	%r685, [%rd94+20];
	setp.eq.s32 	%p109, %r183, 0;
	@%p109 bra 	$L__BB35_119;
	shf.l.wrap.b32 	%r684, %r685, %r684, %r183;
	ld.local.u32 	%r552, [%rd94+16];
	shf.l.wrap.b32 	%r685, %r552, %r685, %r183;
$L__BB35_119:
	shr.u32 	%r553, %r684, 30;
	shf.l.wrap.b32 	%r554, %r685, %r684, 2;
	shl.b32 	%r555, %r685, 2;
	shr.u32 	%r556, %r554, 31;
	add.s32 	%r557, %r556, %r553;
	neg.s32 	%r558, %r557;
	setp.lt.s32 	%p110, %r179, 0;
	selp.b32 	%r686, %r558, %r557, %p110;
	xor.b32  	%r559, %r554, %r179;
	shr.s32 	%r560, %r554, 31;
	xor.b32  	%r561, %r560, %r554;
	xor.b32  	%r562, %r560, %r555;
	cvt.u64.u32 	%rd221, %r561;
	shl.b64 	%rd222, %rd221, 32;
	cvt.u64.u32 	%rd223, %r562;
	or.b64  	%rd224, %rd222, %rd223;
	cvt.rn.f64.s64 	%fd25, %rd224;
	mul.f64 	%fd26, %fd25, 0d3BF921FB54442D19;
	cvt.rn.f32.f64 	%f401, %fd26;
	neg.f32 	%f402, %f401;
	setp.lt.s32 	%p111, %r559, 0;
	selp.f32 	%f501, %f402, %f401, %p111;
	bra.uni 	$L__BB35_121;
$L__BB35_120:
	mov.f32 	%f403, 0f00000000;
	mul.rn.f32 	%f501, %f92, %f403;
	mov.b32 	%r686, 0;
$L__BB35_121:
	setp.ltu.f32 	%p112, %f94, 0f47CE4780;
	mul.rn.f32 	%f404, %f501, %f501;
	and.b32  	%r564, %r686, 1;
	setp.eq.b32 	%p113, %r564, 1;
	selp.f32 	%f405, 0f3F800000, %f501, %p113;
	fma.rn.f32 	%f406, %f404, %f405, 0f00000000;
	fma.rn.f32 	%f407, %f404, 0f37CBAC00, 0fBAB607ED;
	selp.f32 	%f408, %f407, 0fB94D4153, %p113;
	selp.f32 	%f409, 0f3D2AAABB, 0f3C0885E4, %p113;
	fma.rn.f32 	%f410, %f408, %f404, %f409;
	selp.f32 	%f411, 0fBEFFFFFF, 0fBE2AAAA8, %p113;
	fma.rn.f32 	%f412, %f410, %f404, %f411;
	fma.rn.f32 	%f413, %f412, %f406, %f405;
	and.b32  	%r565, %r686, 2;
	setp.eq.s32 	%p114, %r565, 0;
	mov.f32 	%f414, 0f00000000;
	sub.f32 	%f415, %f414, %f413;
	selp.f32 	%f98, %f413, %f415, %p114;
	@%p112 bra 	$L__BB35_129;
	setp.eq.f32 	%p115, %f94, 0f7F800000;
	@%p115 bra 	$L__BB35_128;
	mov.b32 	%r192, %f92;
	shl.b32 	%r567, %r192, 8;
	or.b32  	%r193, %r567, -2147483648;
	mov.b64 	%rd290, 0;
	mov.b32 	%r687, 0;
	mov.u64 	%rd288, __cudart_i2opi_f;
	mov.u64 	%rd289, %rd1;
$L__BB35_124:
	.pragma "nounroll";
	ld.global.nc.u32 	%r568, [%rd288];
	mad.wide.u32 	%rd227, %r568, %r193, %rd290;
	shr.u64 	%rd290, %rd227, 32;
	st.local.u32 	[%rd289], %rd227;
	add.s32 	%r687, %r687, 1;
	add.s64 	%rd289, %rd289, 4;
	add.s64 	%rd288, %rd288, 4;
	setp.ne.s32 	%p116, %r687, 6;
	@%p116 bra 	$L__BB35_124;
	shr.u32 	%r569, %r192, 23;
	st.local.u32 	[%rd1+24], %rd290;
	and.b32  	%r196, %r569, 31;
	and.b32  	%r570, %r569, 224;
	add.s32 	%r571, %r570, -128;
	shr.u32 	%r572, %r571, 5;
	mul.wide.u32 	%rd228, %r572, 4;
	sub.s64 	%rd101, %rd1, %rd228;
	ld.local.u32 	%r688, [%rd101+24];
	ld.local.u32 	%r689, [%rd101+20];
	setp.eq.s32 	%p117, %r196, 0;
	@%p117 bra 	$L__BB35_127;
	shf.l.wrap.b32 	%r688, %r689, %r688, %r196;
	ld.local.u32 	%r573, [%rd101+16];
	shf.l.wrap.b32 	%r689, %r573, %r689, %r196;
$L__BB35_127:
	shr.u32 	%r574, %r688, 30;
	shf.l.wrap.b32 	%r575, %r689, %r688, 2;
	shl.b32 	%r576, %r689, 2;
	shr.u32 	%r577, %r575, 31;
	add.s32 	%r578, %r577, %r574;
	neg.s32 	%r579, %r578;
	setp.lt.s32 	%p118, %r192, 0;
	selp.b32 	%r690, %r579, %r578, %p118;
	xor.b32  	%r580, %r575, %r192;
	shr.s32 	%r581, %r575, 31;
	xor.b32  	%r582, %r581, %r575;
	xor.b32  	%r583, %r581, %r576;
	cvt.u64.u32 	%rd229, %r582;
	shl.b64 	%rd230, %rd229, 32;
	cvt.u64.u32 	%rd231, %r583;
	or.b64  	%rd232, %rd230, %rd231;
	cvt.rn.f64.s64 	%fd27, %rd232;
	mul.f64 	%fd28, %fd27, 0d3BF921FB54442D19;
	cvt.rn.f32.f64 	%f416, %fd28;
	neg.f32 	%f417, %f416;
	setp.lt.s32 	%p119, %r580, 0;
	selp.f32 	%f502, %f417, %f416, %p119;
	bra.uni 	$L__BB35_129;
$L__BB35_128:
	mov.f32 	%f418, 0f00000000;
	mul.rn.f32 	%f502, %f92, %f418;
	mov.b32 	%r690, 0;
$L__BB35_129:
	add.s32 	%r585, %r690, 1;
	mul.rn.f32 	%f419, %f502, %f502;
	and.b32  	%r586, %r690, 1;
	setp.eq.b32 	%p120, %r586, 1;
	selp.f32 	%f420, %f502, 0f3F800000, %p120;
	fma.rn.f32 	%f421, %f419, %f420, 0f00000000;
	fma.rn.f32 	%f422, %f419, 0f37CBAC00, 0fBAB607ED;
	selp.f32 	%f423, 0fB94D4153, %f422, %p120;
	selp.f32 	%f424, 0f3C0885E4, 0f3D2AAABB, %p120;
	fma.rn.f32 	%f425, %f423, %f419, %f424;
	selp.f32 	%f426, 0fBE2AAAA8, 0fBEFFFFFF, %p120;
	fma.rn.f32 	%f427, %f425, %f419, %f426;
	fma.rn.f32 	%f428, %f427, %f421, %f420;
	and.b32  	%r587, %r585, 2;
	setp.eq.s32 	%p121, %r587, 0;
	mov.f32 	%f429, 0f00000000;
	sub.f32 	%f430, %f429, %f428;
	selp.f32 	%f431, %f428, %f430, %p121;
	mul.f32 	%f432, %f91, %f431;
	mul.f32 	%f433, %f90, %f98;
	sub.f32 	%f434, %f432, %f433;
	mul.f32 	%f435, %f90, %f431;
	fma.rn.f32 	%f436, %f91, %f98, %f435;
	add.f32 	%f437, %f89, %f434;
	add.f32 	%f438, %f88, %f436;
	st.shared.v2.f32 	[%r177], {%f437, %f438};
	sub.f32 	%f439, %f89, %f434;
	sub.f32 	%f440, %f88, %f436;
	st.shared.v2.f32 	[%r177+512], {%f439, %f440};
$L__BB35_130:
	bar.sync 	0;
	and.b32  	%r205, %r1, 255;
	setp.gt.u32 	%p122, %r205, 127;
	@%p122 bra 	$L__BB35_148;
	and.b32  	%r588, %r1, 768;
	or.b32  	%r589, %r205, %r588;
	shl.b32 	%r590, %r589, 3;
	add.s32 	%r206, %r239, %r590;
	ld.shared.v2.f32 	{%f103, %f102}, [%r206];
	ld.shared.v2.f32 	{%f105, %f104}, [%r206+1024];
	cvt.rn.f32.u32 	%f441, %r205;
	mul.f32 	%f442, %f3, %f441;
	mul.f32 	%f106, %f442, 0f3B800000;
	mul.f32 	%f443, %f106, 0f3F22F983;
	cvt.rni.s32.f32 	%r698, %f443;
	cvt.rn.f32.s32 	%f444, %r698;
	fma.rn.f32 	%f445, %f444, 0fBFC90FDA, %f106;
	fma.rn.f32 	%f446, %f444, 0fB3A22168, %f445;
	fma.rn.f32 	%f504, %f444, 0fA7C234C5, %f446;
	abs.f32 	%f108, %f106;
	setp.ltu.f32 	%p123, %f108, 0f47CE4780;
	mov.u32 	%r694, %r698;
	mov.f32 	%f503, %f504;
	@%p123 bra 	$L__BB35_139;
	setp.eq.f32 	%p124, %f108, 0f7F800000;
	@%p124 bra 	$L__BB35_138;
	mov.b32 	%r208, %f106;
	shl.b32 	%r593, %r208, 8;
	or.b32  	%r209, %r593, -2147483648;
	mov.b64 	%rd293, 0;
	mov.b32 	%r691, 0;
	mov.u64 	%rd291, __cudart_i2opi_f;
	mov.u64 	%rd292, %rd2;
$L__BB35_134:
	.pragma "nounroll";
	ld.global.nc.u32 	%r594, [%rd291];
	mad.wide.u32 	%rd235, %r594, %r209, %rd293;
	shr.u64 	%rd293, %rd235, 32;
	st.local.u32 	[%rd292], %rd235;
	add.s32 	%r691, %r691, 1;
	add.s64 	%rd292, %rd292, 4;
	add.s64 	%rd291, %rd291, 4;
	setp.ne.s32 	%p125, %r691, 6;
	@%p125 bra 	$L__BB35_134;
	shr.u32 	%r595, %r208, 23;
	st.local.u32 	[%rd2+24], %rd293;
	and.b32  	%r212, %r595, 31;
	and.b32  	%r596, %r595, 224;
	add.s32 	%r597, %r596, -128;
	shr.u32 	%r598, %r597, 5;
	mul.wide.u32 	%rd236, %r598, 4;
	sub.s64 	%rd108, %rd2, %rd236;
	ld.local.u32 	%r692, [%rd108+24];
	ld.local.u32 	%r693, [%rd108+20];
	setp.eq.s32 	%p126, %r212, 0;
	@%p126 bra 	$L__BB35_137;
	shf.l.wrap.b32 	%r692, %r693, %r692, %r212;
	ld.local.u32 	%r599, [%rd108+16];
	shf.l.wrap.b32 	%r693, %r599, %r693, %r212;
$L__BB35_137:
	shr.u32 	%r600, %r692, 30;
	shf.l.wrap.b32 	%r601, %r693, %r692, 2;
	shl.b32 	%r602, %r693, 2;
	shr.u32 	%r603, %r601, 31;
	add.s32 	%r604, %r603, %r600;
	neg.s32 	%r605, %r604;
	setp.lt.s32 	%p127, %r208, 0;
	selp.b32 	%r694, %r605, %r604, %p127;
	xor.b32  	%r606, %r601, %r208;
	shr.s32 	%r607, %r601, 31;
	xor.b32  	%r608, %r607, %r601;
	xor.b32  	%r609, %r607, %r602;
	cvt.u64.u32 	%rd237, %r608;
	shl.b64 	%rd238, %rd237, 32;
	cvt.u64.u32 	%rd239, %r609;
	or.b64  	%rd240, %rd238, %rd239;
	cvt.rn.f64.s64 	%fd29, %rd240;
	mul.f64 	%fd30, %fd29, 0d3BF921FB54442D19;
	cvt.rn.f32.f64 	%f447, %fd30;
	neg.f32 	%f448, %f447;
	setp.lt.s32 	%p128, %r606, 0;
	selp.f32 	%f503, %f448, %f447, %p128;
	bra.uni 	$L__BB35_139;
$L__BB35_138:
	mov.f32 	%f449, 0f00000000;
	mul.rn.f32 	%f503, %f106, %f449;
	mov.b32 	%r694, 0;
$L__BB35_139:
	setp.ltu.f32 	%p129, %f108, 0f47CE4780;
	mul.rn.f32 	%f450, %f503, %f503;
	and.b32  	%r611, %r694, 1;
	setp.eq.b32 	%p130, %r611, 1;
	selp.f32 	%f451, 0f3F800000, %f503, %p130;
	fma.rn.f32 	%f452, %f450, %f451, 0f00000000;
	fma.rn.f32 	%f453, %f450, 0f37CBAC00, 0fBAB607ED;
	selp.f32 	%f454, %f453, 0fB94D4153, %p130;
	selp.f32 	%f455, 0f3D2AAABB, 0f3C0885E4, %p130;
	fma.rn.f32 	%f456, %f454, %f450, %f455;
	selp.f32 	%f457, 0fBEFFFFFF, 0fBE2AAAA8, %p130;
	fma.rn.f32 	%f458, %f456, %f450, %f457;
	fma.rn.f32 	%f459, %f458, %f452, %f451;
	and.b32  	%r612, %r694, 2;
	setp.eq.s32 	%p131, %r612, 0;
	mov.f32 	%f460, 0f00000000;
	sub.f32 	%f461, %f460, %f459;
	selp.f32 	%f112, %f459, %f461, %p131;
	@%p129 bra 	$L__BB35_147;
	setp.eq.f32 	%p132, %f108, 0f7F800000;
	@%p132 bra 	$L__BB35_146;
	mov.b32 	%r221, %f106;
	shl.b32 	%r614, %r221, 8;
	or.b32  	%r222, %r614, -2147483648;
	mov.b64 	%rd296, 0;
	mov.b32 	%r695, 0;
	mov.u64 	%rd294, __cudart_i2opi_f;
	mov.u64 	%rd295, %rd1;
$L__BB35_142:
	.pragma "nounroll";
	ld.global.nc.u32 	%r615, [%rd294];
	mad.wide.u32 	%rd243, %r615, %r222, %rd296;
	shr.u64 	%rd296, %rd243, 32;
	st.local.u32 	[%rd295], %rd243;
	add.s32 	%r695, %r695, 1;
	add.s64 	%rd295, %rd295, 4;
	add.s64 	%rd294, %rd294, 4;
	setp.ne.s32 	%p133, %r695, 6;
	@%p133 bra 	$L__BB35_142;
	shr.u32 	%r616, %r221, 23;
	st.local.u32 	[%rd1+24], %rd296;
	and.b32  	%r225, %r616, 31;
	and.b32  	%r617, %r616, 224;
	add.s32 	%r618, %r617, -128;
	shr.u32 	%r619, %r618, 5;
	mul.wide.u32 	%rd244, %r619, 4;
	sub.s64 	%rd115, %rd1, %rd244;
	ld.local.u32 	%r696, [%rd115+24];
	ld.local.u32 	%r697, [%rd115+20];
	setp.eq.s32 	%p134, %r225, 0;
	@%p134 bra 	$L__BB35_145;
	shf.l.wrap.b32 	%r696, %r697, %r696, %r225;
	ld.local.u32 	%r620, [%rd115+16];
	shf.l.wrap.b32 	%r697, %r620, %r697, %r225;
$L__BB35_145:
	shr.u32 	%r621, %r696, 30;
	shf.l.wrap.b32 	%r622, %r697, %r696, 2;
	shl.b32 	%r623, %r697, 2;
	shr.u32 	%r624, %r622, 31;
	add.s32 	%r625, %r624, %r621;
	neg.s32 	%r626, %r625;
	setp.lt.s32 	%p135, %r221, 0;
	selp.b32 	%r698, %r626, %r625, %p135;
	xor.b32  	%r627, %r622, %r221;
	shr.s32 	%r628, %r622, 31;
	xor.b32  	%r629, %r628, %r622;
	xor.b32  	%r630, %r628, %r623;
	cvt.u64.u32 	%rd245, %r629;
	shl.b64 	%rd246, %rd245, 32;
	cvt.u64.u32 	%rd247, %r630;
	or.b64  	%rd248, %rd246, %rd247;
	cvt.rn.f64.s64 	%fd31, %rd248;
	mul.f64 	%fd32, %fd31, 0d3BF921FB54442D19;
	cvt.rn.f32.f64 	%f462, %fd32;
	neg.f32 	%f463, %f462;
	setp.lt.s32 	%p136, %r627, 0;
	selp.f32 	%f504, %f463, %f462, %p136;
	bra.uni 	$L__BB35_147;
$L__BB35_146:
	mov.f32 	%f464, 0f00000000;
	mul.rn.f32 	%f504, %f106, %f464;
	mov.b32 	%r698, 0;
$L__BB35_147:
	add.s32 	%r632, %r698, 1;
	mul.rn.f32 	%f465, %f504, %f504;
	and.b32  	%r633, %r698, 1;
	setp.eq.b32 	%p137, %r633, 1;
	selp.f32 	%f466, %f504, 0f3F800000, %p137;
	fma.rn.f32 	%f467, %f465, %f466, 0f00000000;
	fma.rn.f32 	%f468, %f465, 0f37CBAC00, 0fBAB607ED;
	selp.f32 	%f469, 0fB94D4153, %f468, %p137;
	selp.f32 	%f470, 0f3C0885E4, 0f3D2AAABB, %p137;
	fma.rn.f32 	%f471, %f469, %f465, %f470;
	selp.f32 	%f472, 0fBE2AAAA8, 0fBEFFFFFF, %p137;
	fma.rn.f32 	%f473, %f471, %f465, %f472;
	fma.rn.f32 	%f474, %f473, %f467, %f466;
	and.b32  	%r634, %r632, 2;
	setp.eq.s32 	%p138, %r634, 0;
	mov.f32 	%f475, 0f00000000;
	sub.f32 	%f476, %f475, %f474;
	selp.f32 	%f477, %f474, %f476, %p138;
	mul.f32 	%f478, %f105, %f477;
	mul.f32 	%f479, %f104, %f112;
	sub.f32 	%f480, %f478, %f479;
	mul.f32 	%f481, %f104, %f477;
	fma.rn.f32 	%f482, %f105, %f112, %f481;
	add.f32 	%f483, %f103, %f480;
	add.f32 	%f484, %f102, %f482;
	st.shared.v2.f32 	[%r206], {%f483, %f484};
	sub.f32 	%f485, %f103, %f480;
	sub.f32 	%f486, %f102, %f482;
	st.shared.v2.f32 	[%r206+1024], {%f485, %f486};
$L__BB35_148:
	setp.gt.u32 	%p139, %r1, 255;
	bar.sync 	0;
	@%p139 bra 	$L__BB35_150;
	ld.shared.v2.f32 	{%f487, %f488}, [%r2];
	st.global.v2.f32 	[%rd3], {%f487, %f488};
$L__BB35_150:
	ret;

}
	// .globl	_ZN17signal_processing7kernels17radix2_fft_kernelILi9EEEvP6float2i
.visible .entry _ZN17signal_processing7kernels17radix2_fft_kernelILi9EEEvP6float2i(
	.param .u64 .ptr .align 1 _ZN17signal_processing7kernels17radix2_fft_kernelILi9EEEvP6float2i_param_0,
	.param .u32 _ZN17signal_processing7kernels17radix2_fft_kernelILi9EEEvP6float2i_param_1
)
{
	.local .align 4 .b8 	__local_depot36[28];
	.reg .b64 	%SP;
	.reg .b64 	%SPL;
	.reg .pred 	%p<157>;
	.reg .b32 	%r<787>;
	.reg .b32 	%f<567>;
	.reg .b64 	%rd<333>;
	.reg .b64 	%fd<37>;

	mov.u64 	%SPL, __local_depot36;
	ld.param.u64 	%rd130, [_ZN17signal_processing7kernels17radix2_fft_kernelILi9EEEvP6float2i_param_0];
	ld.param.u32 	%r263, [_ZN17signal_processing7kernels17radix2_fft_kernelILi9EEEvP6float2i_param_1];
	cvta.to.global.u64 	%rd131, %rd130;
	add.u64 	%rd1, %SPL, 0;
	add.u64 	%rd2, %SPL, 0;
	mov.u32 	%r1, %tid.x;
	mov.u32 	%r264, %ctaid.x;
	shl.b32 	%r265, %r264, 9;
	add.s32 	%r266, %r265, %r1;
	setp.gt.u32 	%p1, %r1, 511;
	shl.b32 	%r267, %r1, 3;
	mov.u32 	%r268, _ZN17signal_processing7kernels11shared_dataE;
	add.s32 	%r2, %r268, %r267;
	mul.wide.s32 	%rd134, %r266, 8;
	add.s64 	%rd3, %rd131, %rd134;
	@%p1 bra 	$L__BB36_2;
	ld.global.v2.f32 	{%f130, %f131}, [%rd3];
	st.shared.v2.f32 	[%r2], {%f130, %f131};
$L__BB36_2:
	setp.gt.u32 	%p2, %r1, 511;
	bar.sync 	0;
	and.b32  	%r3, %r1, 1;
	ld.shared.v2.f32 	{%f1, %f2}, [%r2];
	bar.sync 	0;
	@%p2 bra 	$L__BB36_4;
	shr.u32 	%r269, %r1, 8;
	and.b32  	%r270, %r269, 1;
	shr.u32 	%r271, %r1, 6;
	and.b32  	%r272, %r271, 2;
	and.b32  	%r273, %r271, 1;
	shr.u32 	%r274, %r1, 4;
	and.b32  	%r275, %r274, 2;
	and.b32  	%r276, %r274, 1;
	shr.u32 	%r277, %r1, 2;
	and.b32  	%r278, %r277, 2;
	and.b32  	%r279, %r1, 4;
	shl.b32 	%r280, %r1, 2;
	and.b32  	%r281, %r280, 8;
	shl.b32 	%r282, %r3, 4;
	or.b32  	%r283, %r282, %r281;
	or.b32  	%r284, %r279, %r283;
	or.b32  	%r285, %r284, %r278;
	or.b32  	%r286, %r276, %r285;
	shl.b32 	%r287, %r286, 2;
	or.b32  	%r288, %r287, %r275;
	or.b32  	%r289, %r273, %r288;
	shl.b32 	%r290, %r289, 2;
	or.b32  	%r291, %r290, %r272;
	or.b32  	%r292, %r270, %r291;
	shl.b32 	%r293, %r292, 3;
	add.s32 	%r295, %r268, %r293;
	st.shared.v2.f32 	[%r295], {%f1, %f2};
$L__BB36_4:
	bar.sync 	0;
	cvt.rn.f32.s32 	%f132, %r263;
	add.f32 	%f133, %f132, %f132;
	mul.f32 	%f3, %f133, 0f40490FDB;
	setp.ne.s32 	%p3, %r3, 0;
	@%p3 bra 	$L__BB36_22;
	ld.shared.v2.f32 	{%f5, %f4}, [%r2];
	ld.shared.v2.f32 	{%f7, %f6}, [%r2+8];
	mul.f32 	%f134, %f3, 0f00000000;
	mul.f32 	%f8, %f134, 0f3F000000;
	mul.f32 	%f135, %f8, 0f3F22F983;
	cvt.rni.s32.f32 	%r722, %f135;
	cvt.rn.f32.s32 	%f136, %r722;
	fma.rn.f32 	%f137, %f136, 0fBFC90FDA, %f8;
	fma.rn.f32 	%f138, %f136, 0fB3A22168, %f137;
	fma.rn.f32 	%f550, %f136, 0fA7C234C5, %f138;
	abs.f32 	%f10, %f8;
	setp.ltu.f32 	%p4, %f10, 0f47CE4780;
	mov.u32 	%r718, %r722;
	mov.f32 	%f549, %f550;
	@%p4 bra 	$L__BB36_13;
	setp.neu.f32 	%p5, %f10, 0f7F800000;
	@%p5 bra 	$L__BB36_8;
	mov.f32 	%f141, 0f00000000;
	mul.rn.f32 	%f549, %f8, %f141;
	mov.b32 	%r718, 0;
	bra.uni 	$L__BB36_13;
$L__BB36_8:
	mov.b32 	%r5, %f8;
	shl.b32 	%r297, %r5, 8;
	or.b32  	%r6, %r297, -2147483648;
	mov.b64 	%rd281, 0;
	mov.b32 	%r715, 0;
	mov.u64 	%rd279, __cudart_i2opi_f;
	mov.u64 	%rd280, %rd2;
$L__BB36_9:
	.pragma "nounroll";
	ld.global.nc.u32 	%r298, [%rd279];
	mad.wide.u32 	%rd137, %r298, %r6, %rd281;
	shr.u64 	%rd281, %rd137, 32;
	st.local.u32 	[%rd280], %rd137;
	add.s32 	%r715, %r715, 1;
	add.s64 	%rd280, %rd280, 4;
	add.s64 	%rd279, %rd279, 4;
	setp.ne.s32 	%p6, %r715, 6;
	@%p6 bra 	$L__BB36_9;
	shr.u32 	%r299, %r5, 23;
	st.local.u32 	[%rd2+24], %rd281;
	and.b32  	%r9, %r299, 31;
	and.b32  	%r300, %r299, 224;
	add.s32 	%r301, %r300, -128;
	shr.u32 	%r302, %r301, 5;
	mul.wide.u32 	%rd138, %r302, 4;
	sub.s64 	%rd10, %rd2, %rd138;
	ld.local.u32 	%r716, [%rd10+24];
	ld.local.u32 	%r717, [%rd10+20];
	setp.eq.s32 	%p7, %r9, 0;
	@%p7 bra 	$L__BB36_12;
	shf.l.wrap.b32 	%r716, %r717, %r716, %r9;
	ld.local.u32 	%r303, [%rd10+16];
	shf.l.wrap.b32 	%r717, %r303, %r717, %r9;
$L__BB36_12:
	shr.u32 	%r304, %r716, 30;
	shf.l.wrap.b32 	%r305, %r717, %r716, 2;
	shl.b32 	%r306, %r717, 2;
	shr.u32 	%r307, %r305, 31;
	add.s32 	%r308, %r307, %r304;
	neg.s32 	%r309, %r308;
	setp.lt.s32 	%p8, %r5, 0;
	selp.b32 	%r718, %r309, %r308, %p8;
	xor.b32  	%r310, %r305, %r5;
	shr.s32 	%r311, %r305, 31;
	xor.b32  	%r312, %r311, %r305;
	xor.b32  	%r313, %r311, %r306;
	cvt.u64.u32 	%rd139, %r312;
	shl.b64 	%rd140, %rd139, 32;
	cvt.u64.u32 	%rd141, %r313;
	or.b64  	%rd142, %rd140, %rd141;
	cvt.rn.f64.s64 	%fd1, %rd142;
	mul.f64 	%fd2, %fd1, 0d3BF921FB54442D19;
	cvt.rn.f32.f64 	%f139, %fd2;
	neg.f32 	%f140, %f139;
	setp.lt.s32 	%p9, %r310, 0;
	selp.f32 	%f549, %f140, %f139, %p9;
$L__BB36_13:
	setp.ltu.f32 	%p10, %f10, 0f47CE4780;
	mul.rn.f32 	%f142, %f549, %f549;
	and.b32  	%r315, %r718, 1;
	setp.eq.b32 	%p11, %r315, 1;
	selp.f32 	%f143, 0f3F800000, %f549, %p11;
	fma.rn.f32 	%f144, %f142, %f143, 0f00000000;
	fma.rn.f32 	%f145, %f142, 0f37CBAC00, 0fBAB607ED;
	selp.f32 	%f146, %f145, 0fB94D4153, %p11;
	selp.f32 	%f147, 0f3D2AAABB, 0f3C0885E4, %p11;
	fma.rn.f32 	%f148, %f146, %f142, %f147;
	selp.f32 	%f149, 0fBEFFFFFF, 0fBE2AAAA8, %p11;
	fma.rn.f32 	%f150, %f148, %f142, %f149;
	fma.rn.f32 	%f151, %f150, %f144, %f143;
	and.b32  	%r316, %r718, 2;
	setp.eq.s32 	%p12, %r316, 0;
	mov.f32 	%f152, 0f00000000;
	sub.f32 	%f153, %f152, %f151;
	selp.f32 	%f14, %f151, %f153, %p12;
	@%p10 bra 	$L__BB36_21;
	setp.neu.f32 	%p13, %f10, 0f7F800000;
	@%p13 bra 	$L__BB36_16;
	mov.f32 	%f156, 0f00000000;
	mul.rn.f32 	%f550, %f8, %f156;
	mov.b32 	%r722, 0;
	bra.uni 	$L__BB36_21;
$L__BB36_16:
	mov.b32 	%r18, %f8;
	shl.b32 	%r318, %r18, 8;
	or.b32  	%r19, %r318, -2147483648;
	mov.b64 	%rd284, 0;
	mov.b32 	%r719, 0;
	mov.u64 	%rd282, __cudart_i2opi_f;
	mov.u64 	%rd283, %rd1;
$L__BB36_17:
	.pragma "nounroll";
	ld.global.nc.u32 	%r319, [%rd282];
	mad.wide.u32 	%rd145, %r319, %r19, %rd284;
	shr.u64 	%rd284, %rd145, 32;
	st.local.u32 	[%rd283], %rd145;
	add.s32 	%r719, %r719, 1;
	add.s64 	%rd283, %rd283, 4;
	add.s64 	%rd282, %rd282, 4;
	setp.ne.s32 	%p14, %r719, 6;
	@%p14 bra 	$L__BB36_17;
	shr.u32 	%r320, %r18, 23;
	st.local.u32 	[%rd1+24], %rd284;
	and.b32  	%r22, %r320, 31;
	and.b32  	%r321, %r320, 224;
	add.s32 	%r322, %r321, -128;
	shr.u32 	%r323, %r322, 5;
	mul.wide.u32 	%rd146, %r323, 4;
	sub.s64 	%rd17, %rd1, %rd146;
	ld.local.u32 	%r720, [%rd17+24];
	ld.local.u32 	%r721, [%rd17+20];
	setp.eq.s32 	%p15, %r22, 0;
	@%p15 bra 	$L__BB36_20;
	shf.l.wrap.b32 	%r720, %r721, %r720, %r22;
	ld.local.u32 	%r324, [%rd17+16];
	shf.l.wrap.b32 	%r721, %r324, %r721, %r22;
$L__BB36_20:
	shr.u32 	%r325, %r720, 30;
	shf.l.wrap.b32 	%r326, %r721, %r720, 2;
	shl.b32 	%r327, %r721, 2;
	shr.u32 	%r328, %r326, 31;
	add.s32 	%r329, %r328, %r325;
	neg.s32 	%r330, %r329;
	setp.lt.s32 	%p16, %r18, 0;
	selp.b32 	%r722, %r330, %r329, %p16;
	xor.b32  	%r331, %r326, %r18;
	shr.s32 	%r332, %r326, 31;
	xor.b32  	%r333, %r332, %r326;
	xor.b32  	%r334, %r332, %r327;
	cvt.u64.u32 	%rd147, %r333;
	shl.b64 	%rd148, %rd147, 32;
	cvt.u64.u32 	%rd149, %r334;
	or.b64  	%rd150, %rd148, %rd149;
	cvt.rn.f64.s64 	%fd3, %rd150;
	mul.f64 	%fd4, %fd3, 0d3BF921FB54442D19;
	cvt.rn.f32.f64 	%f154, %fd4;
	neg.f32 	%f155, %f154;
	setp.lt.s32 	%p17, %r331, 0;
	selp.f32 	%f550, %f155, %f154, %p17;
$L__BB36_21:
	add.s32 	%r336, %r722, 1;
	mul.rn.f32 	%f157, %f550, %f550;
	and.b32  	%r337, %r722, 1;
	setp.eq.b32 	%p18, %r337, 1;
	selp.f32 	%f158, %f550, 0f3F800000, %p18;
	fma.rn.f32 	%f159, %f157, %f158, 0f00000000;
	fma.rn.f32 	%f160, %f157, 0f37CBAC00, 0fBAB607ED;
	selp.f32 	%f161, 0fB94D4153, %f160, %p18;
	selp.f32 	%f162, 0f3C0885E4, 0f3D2AAABB, %p18;
	fma.rn.f32 	%f163, %f161, %f157, %f162;
	selp.f32 	%f164, 0fBE2AAAA8, 0fBEFFFFFF, %p18;
	fma.rn.f32 	%f165, %f163, %f157, %f164;
	fma.rn.f32 	%f166, %f165, %f159, %f158;
	and.b32  	%r338, %r336, 2;
	setp.eq.s32 	%p19, %r338, 0;
	mov.f32 	%f167, 0f00000000;
	sub.f32 	%f168, %f167, %f166;
	selp.f32 	%f169, %f166, %f168, %p19;
	mul.f32 	%f170, %f7, %f169;
	mul.f32 	%f171, %f6, %f14;
	sub.f32 	%f172, %f170, %f171;
	mul.f32 	%f173, %f6, %f169;
	fma.rn.f32 	%f174, %f7, %f14, %f173;
	add.f32 	%f175, %f5, %f172;
	add.f32 	%f176, %f4, %f174;
	st.shared.v2.f32 	[%r2], {%f175, %f176};
	sub.f32 	%f177, %f5, %f172;
	sub.f32 	%f178, %f4, %f174;
	st.shared.v2.f32 	[%r2+8], {%f177, %f178};
$L__BB36_22:
	bar.sync 	0;
	and.b32  	%r31, %r1, 3;
	setp.gt.u32 	%p20, %r31, 1;
	@%p20 bra 	$L__BB36_40;
	and.b32  	%r339, %r1, 1020;
	or.b32  	%r340, %r31, %r339;
	shl.b32 	%r341, %r340, 3;
	add.s32 	%r32, %r268, %r341;
	ld.shared.v2.f32 	{%f19, %f18}, [%r32];
	ld.shared.v2.f32 	{%f21, %f20}, [%r32+16];
	cvt.rn.f32.u32 	%f179, %r31;
	mul.f32 	%f180, %f3, %f179;
	mul.f32 	%f22, %f180, 0f3E800000;
	mul.f32 	%f181, %f22, 0f3F22F983;
	cvt.rni.s32.f32 	%r730, %f181;
	cvt.rn.f32.s32 	%f182, %r730;
	fma.rn.f32 	%f183, %f182, 0fBFC90FDA, %f22;
	fma.rn.f32 	%f184, %f182, 0fB3A22168, %f183;
	fma.rn.f32 	%f552, %f182, 0fA7C234C5, %f184;
	abs.f32 	%f24, %f22;
	setp.ltu.f32 	%p21, %f24, 0f47CE4780;
	mov.u32 	%r726, %r730;
	mov.f32 	%f551, %f552;
	@%p21 bra 	$L__BB36_31;
	setp.eq.f32 	%p22, %f24, 0f7F800000;
	@%p22 bra 	$L__BB36_30;
	mov.b32 	%r34, %f22;
	shl.b32 	%r344, %r34, 8;
	or.b32  	%r35, %r344, -2147483648;
	mov.b64 	%rd287, 0;
	mov.b32 	%r723, 0;
	mov.u64 	%rd285, __cudart_i2opi_f;
	mov.u64 	%rd286, %rd2;
$L__BB36_26:
	.pragma "nounroll";
	ld.global.nc.u32 	%r345, [%rd285];
	mad.wide.u32 	%rd153, %r345, %r35, %rd287;
	shr.u64 	%rd287, %rd153, 32;
	st.local.u32 	[%rd286], %rd153;
	add.s32 	%r723, %r723, 1;
	add.s64 	%rd286, %rd286, 4;
	add.s64 	%rd285, %rd285, 4;
	setp.ne.s32 	%p23, %r723, 6;
	@%p23 bra 	$L__BB36_26;
	shr.u32 	%r346, %r34, 23;
	st.local.u32 	[%rd2+24], %rd287;
	and.b32  	%r38, %r346, 31;
	and.b32  	%r347, %r346, 224;
	add.s32 	%r348, %r347, -128;
	shr.u32 	%r349, %r348, 5;
	mul.wide.u32 	%rd154, %r349, 4;
	sub.s64 	%rd24, %rd2, %rd154;
	ld.local.u32 	%r724, [%rd24+24];
	ld.local.u32 	%r725, [%rd24+20];
	setp.eq.s32 	%p24, %r38, 0;
	@%p24 bra 	$L__BB36_29;
	shf.l.wrap.b32 	%r724, %r725, %r724, %r38;
	ld.local.u32 	%r350, [%rd24+16];
	shf.l.wrap.b32 	%r725, %r350, %r725, %r38;
$L__BB36_29:
	shr.u32 	%r351, %r724, 30;
	shf.l.wrap.b32 	%r352, %r725, %r724, 2;
	shl.b32 	%r353, %r725, 2;
	shr.u32 	%r354, %r352, 31;
	add.s32 	%r355, %r354, %r351;
	neg.s32 	%r356, %r355;
	setp.lt.s32 	%p25, %r34, 0;
	selp.b32 	%r726, %r356, %r355, %p25;
	xor.b32  	%r357, %r352, %r34;
	shr.s32 	%r358, %r352, 31;
	xor.b32  	%r359, %r358, %r352;
	xor.b32  	%r360, %r358, %r353;
	cvt.u64.u32 	%rd155, %r359;
	shl.b64 	%rd156, %rd155, 32;
	cvt.u64.u32 	%rd157, %r360;
	or.b64  	%rd158, %rd156, %rd157;
	cvt.rn.f64.s64 	%fd5, %rd158;
	mul.f64 	%fd6, %fd5, 0d3BF921FB54442D19;
	cvt.rn.f32.f64 	%f185, %fd6;
	neg.f32 	%f186, %f185;
	setp.lt.s32 	%p26, %r357, 0;
	selp.f32 	%f551, %f186, %f185, %p26;
	bra.uni 	$L__BB36_31;
$L__BB36_30:
	mov.f32 	%f187, 0f00000000;
	mul.rn.f32 	%f551, %f22, %f187;
	mov.b32 	%r726, 0;
$L__BB36_31:
	setp.ltu.f32 	%p27, %f24, 0f47CE4780;
	mul.rn.f32 	%f188, %f551, %f551;
	and.b32  	%r362, %r726, 1;
	setp.eq.b32 	%p28, %r362, 1;
	selp.f32 	%f189, 0f3F800000, %f551, %p28;
	fma.rn.f32 	%f190, %f188, %f189, 0f00000000;
	fma.rn.f32 	%f191, %f188, 0f37CBAC00, 0fBAB607ED;
	selp.f32 	%f192, %f191, 0fB94D4153, %p28;
	selp.f32 	%f193, 0f3D2AAABB, 0f3C0885E4, %p28;
	fma.rn.f32 	%f194, %f192, %f188, %f193;
	selp.f32 	%f195, 0fBEFFFFFF, 0fBE2AAAA8, %p28;
	fma.rn.f32 	%f196, %f194, %f188, %f195;
	fma.rn.f32 	%f197, %f196, %f190, %f189;
	and.b32  	%r363, %r726, 2;
	setp.eq.s32 	%p29, %r363, 0;
	mov.f32 	%f198, 0f00000000;
	sub.f32 	%f199, %f198, %f197;
	selp.f32 	%f28, %f197, %f199, %p29;
	@%p27 bra 	$L__BB36_39;
	setp.eq.f32 	%p30, %f24, 0f7F800000;
	@%p30 bra 	$L__BB36_38;
	mov.b32 	%r47, %f22;
	shl.b32 	%r365, %r47, 8;
	or.b32  	%r48, %r365, -2147483648;
	mov.b64 	%rd290, 0;
	mov.b32 	%r727, 0;
	mov.u64 	%rd288, __cudart_i2opi_f;
	mov.u64 	%rd289, %rd1;
$L__BB36_34:
	.pragma "nounroll";
	ld.global.nc.u32 	%r366, [%rd288];
	mad.wide.u32 	%rd161, %r366, %r48, %rd290;
	shr.u64 	%rd290, %rd161, 32;
	st.local.u32 	[%rd289], %rd161;
	add.s32 	%r727, %r727, 1;
	add.s64 	%rd289, %rd289, 4;
	add.s64 	%rd288, %rd288, 4;
	setp.ne.s32 	%p31, %r727, 6;
	@%p31 bra 	$L__BB36_34;
	shr.u32 	%r367, %r47, 23;
	st.local.u32 	[%rd1+24], %rd290;
	and.b32  	%r51, %r367, 31;
	and.b32  	%r368, %r367, 224;
	add.s32 	%r369, %r368, -128;
	shr.u32 	%r370, %r369, 5;
	mul.wide.u32 	%rd162, %r370, 4;
	sub.s64 	%rd31, %rd1, %rd162;
	ld.local.u32 	%r728, [%rd31+24];
	ld.local.u32 	%r729, [%rd31+20];
	setp.eq.s32 	%p32, %r51, 0;
	@%p32 bra 	$L__BB36_37;
	shf.l.wrap.b32 	%r728, %r729, %r728, %r51;
	ld.local.u32 	%r371, [%rd31+16];
	shf.l.wrap.b32 	%r729, %r371, %r729, %r51;
$L__BB36_37:
	shr.u32 	%r372, %r728, 30;
	shf.l.wrap.b32 	%r373, %r729, %r728, 2;
	shl.b32 	%r374, %r729, 2;
	shr.u32 	%r375, %r373, 31;
	add.s32 	%r376, %r375, %r372;
	neg.s32 	%r377, %r376;
	setp.lt.s32 	%p33, %r47, 0;
	selp.b32 	%r730, %r377, %r376, %p33;
	xor.b32  	%r378, %r373, %r47;
	shr.s32 	%r379, %r373, 31;
	xor.b32  	%r380, %r379, %r373;
	xor.b32  	%r381, %r379, %r374;
	cvt.u64.u32 	%rd163, %r380;
	shl.b64 	%rd164, %rd163, 32;
	cvt.u64.u32 	%rd165, %r381;
	or.b64  	%rd166, %rd164, %rd165;
	cvt.rn.f64.s64 	%fd7, %rd166;
	mul.f64 	%fd8, %fd7, 0d3BF921FB54442D19;
	cvt.rn.f32.f64 	%f200, %fd8;
	neg.f32 	%f201, %f200;
	setp.lt.s32 	%p34, %r378, 0;
	selp.f32 	%f552, %f201, %f200, %p34;
	bra.uni 	$L__BB36_39;
$L__BB36_38:
	mov.f32 	%f202, 0f00000000;
	mul.rn.f32 	%f552, %f22, %f202;
	mov.b32 	%r730, 0;
$L__BB36_39:
	add.s32 	%r383, %r730, 1;
	mul.rn.f32 	%f203, %f552, %f552;
	and.b32  	%r384, %r730, 1;
	setp.eq.b32 	%p35, %r384, 1;
	selp.f32 	%f204, %f552, 0f3F800000, %p35;
	fma.rn.f32 	%f205, %f203, %f204, 0f00000000;
	fma.rn.f32 	%f206, %f203, 0f37CBAC00, 0fBAB607ED;
	selp.f32 	%f207, 0fB94D4153, %f206, %p35;
	selp.f32 	%f208, 0f3C0885E4, 0f3D2AAABB, %p35;
	fma.rn.f32 	%f209, %f207, %f203, %f208;
	selp.f32 	%f210, 0fBE2AAAA8, 0fBEFFFFFF, %p35;
	fma.rn.f32 	%f211, %f209, %f203, %f210;
	fma.rn.f32 	%f212, %f211, %f205, %f204;
	and.b32  	%r385, %r383, 2;
	setp.eq.s32 	%p36, %r385, 0;
	mov.f32 	%f213, 0f00000000;
	sub.f32 	%f214, %f213, %f212;
	selp.f32 	%f215, %f212, %f214, %p36;
	mul.f32 	%f216, %f21, %f215;
	mul.f32 	%f217, %f20, %f28;
	sub.f32 	%f218, %f216, %f217;
	mul.f32 	%f219, %f20, %f215;
	fma.rn.f32 	%f220, %f21, %f28, %f219;
	add.f32 	%f221, %f19, %f218;
	add.f32 	%f222, %f18, %f220;
	st.shared.v2.f32 	[%r32], {%f221, %f222};
	sub.f32 	%f223, %f19, %f218;
	sub.f32 	%f224, %f18, %f220;
	st.shared.v2.f32 	[%r32+16], {%f223, %f224};
$L__BB36_40:
	bar.sync 	0;
	and.b32  	%r60, %r1, 7;
	setp.gt.u32 	%p37, %r60, 3;
	@%p37 bra 	$L__BB36_58;
	and.b32  	%r386, %r1, 1016;
	or.b32  	%r387, %r60, %r386;
	shl.b32 	%r388, %r387, 3;
	add.s32 	%r61, %r268, %r388;
	ld.shared.v2.f32 	{%f33, %f32}, [%r61];
	ld.shared.v2.f32 	{%f35, %f34}, [%r61+32];
	cvt.rn.f32.u32 	%f225, %r60;
	mul.f32 	%f226, %f3, %f225;
	mul.f32 	%f36, %f226, 0f3E000000;
	mul.f32 	%f227, %f36, 0f3F22F983;
	cvt.rni.s32.f32 	%r738, %f227;
	cvt.rn.f32.s32 	%f228, %r738;
	fma.rn.f32 	%f229, %f228, 0fBFC90FDA, %f36;
	fma.rn.f32 	%f230, %f228, 0fB3A22168, %f229;
	fma.rn.f32 	%f554, %f228, 0fA7C234C5, %f230;
	abs.f32 	%f38, %f36;
	setp.ltu.f32 	%p38, %f38, 0f47CE4780;
	mov.u32 	%r734, %r738;
	mov.f32 	%f553, %f554;
	@%p38 bra 	$L__BB36_49;
	setp.eq.f32 	%p39, %f38, 0f7F800000;
	@%p39 bra 	$L__BB36_48;
	mov.b32 	%r63, %f36;
	shl.b32 	%r391, %r63, 8;
	or.b32  	%r64, %r391, -2147483648;
	mov.b64 	%rd293, 0;
	mov.b32 	%r731, 0;
	mov.u64 	%rd291, __cudart_i2opi_f;
	mov.u64 	%rd292, %rd2;
$L__BB36_44:
	.pragma "nounroll";
	ld.global.nc.u32 	%r392, [%rd291];
	mad.wide.u32 	%rd169, %r392, %r64, %rd293;
	shr.u64 	%rd293, %rd169, 32;
	st.local.u32 	[%rd292], %rd169;
	add.s32 	%r731, %r731, 1;
	add.s64 	%rd292, %rd292, 4;
	add.s64 	%rd291, %rd291, 4;
	setp.ne.s32 	%p40, %r731, 6;
	@%p40 bra 	$L__BB36_44;
	shr.u32 	%r393, %r63, 23;
	st.local.u32 	[%rd2+24], %rd293;
	and.b32  	%r67, %r393, 31;
	and.b32  	%r394, %r393, 224;
	add.s32 	%r395, %r394, -128;
	shr.u32 	%r396, %r395, 5;
	mul.wide.u32 	%rd170, %r396, 4;
	sub.s64 	%rd38, %rd2, %rd170;
	ld.local.u32 	%r732, [%rd38+24];
	ld.local.u32 	%r733, [%rd38+20];
	setp.eq.s32 	%p41, %r67, 0;
	@%p41 bra 	$L__BB36_47;
	shf.l.wrap.b32 	%r732, %r733, %r732, %r67;
	ld.local.u32 	%r397, [%rd38+16];
	shf.l.wrap.b32 	%r733, %r397, %r733, %r67;
$L__BB36_47:
	shr.u32 	%r398, %r732, 30;
	shf.l.wrap.b32 	%r399, %r733, %r732, 2;
	shl.b32 	%r400, %r733, 2;
	shr.u32 	%r401, %r399, 31;
	add.s32 	%r402, %r401, %r398;
	neg.s32 	%r403, %r402;
	setp.lt.s32 	%p42, %r63, 0;
	selp.b32 	%r734, %r403, %r402, %p42;
	xor.b32  	%r404, %r399, %r63;
	shr.s32 	%r405, %r399, 31;
	xor.b32  	%r406, %r405, %r399;
	xor.b32  	%r407, %r405, %r400;
	cvt.u64.u32 	%rd171, %r406;
	shl.b64 	%rd172, %rd171, 32;
	cvt.u64.u32 	%rd173, %r407;
	or.b64  	%rd174, %rd172, %rd173;
	cvt.rn.f64.s64 	%fd9, %rd174;
	mul.f64 	%fd10, %fd9, 0d3BF921FB54442D19;
	cvt.rn.f32.f64 	%f231, %fd10;
	neg.f32 	%f232, %f231;
	setp.lt.s32 	%p43, %r404, 0;
	selp.f32 	%f553, %f232, %f231, %p43;
	bra.uni 	$L__BB36_49;
$L__BB36_48:
	mov.f32 	%f233, 0f00000000;
	mul.rn.f32 	%f553, %f36, %f233;
	mov.b32 	%r734, 0;
$L__BB36_49:
	setp.ltu.f32 	%p44, %f38, 0f47CE4780;
	mul.rn.f32 	%f234, %f553, %f553;
	and.b32  	%r409, %r734, 1;
	setp.eq.b32 	%p45, %r409, 1;
	selp.f32 	%f235, 0f3F800000, %f553, %p45;
	fma.rn.f32 	%f236, %f234, %f235, 0f00000000;
	fma.rn.f32 	%f237, %f234, 0f37CBAC00, 0fBAB607ED;
	selp.f32 	%f238, %f237, 0fB94D4153, %p45;
	selp.f32 	%f239, 0f3D2AAABB, 0f3C0885E4, %p45;
	fma.rn.f32 	%f240, %f238, %f234, %f239;
	selp.f32 	%f241, 0fBEFFFFFF, 0fBE2AAAA8, %p45;
	fma.rn.f32 	%f242, %f240, %f234, %f241;
	fma.rn.f32 	%f243, %f242, %f236, %f235;
	and.b32  	%r410, %r734, 2;
	setp.eq.s32 	%p46, %r410, 0;
	mov.f32 	%f244, 0f00000000;
	sub.f32 	%f245, %f244, %f243;
	selp.f32 	%f42, %f243, %f245, %p46;
	@%p44 bra 	$L__BB36_57;
	setp.eq.f32 	%p47, %f38, 0f7F800000;
	@%p47 bra 	$L__BB36_56;
	mov.b32 	%r76, %f36;
	shl.b32 	%r412, %r76, 8;
	or.b32  	%r77, %r412, -2147483648;
	mov.b64 	%rd296, 0;
	mov.b32 	%r735, 0;
	mov.u64 	%rd294, __cudart_i2opi_f;
	mov.u64 	%rd295, %rd1;
$L__BB36_52:
	.pragma "nounroll";
	ld.global.nc.u32 	%r413, [%rd294];
	mad.wide.u32 	%rd177, %r413, %r77, %rd296;
	shr.u64 	%rd296, %rd177, 32;
	st.local.u32 	[%rd295], %rd177;
	add.s32 	%r735, %r735, 1;
	add.s64 	%rd295, %rd295, 4;
	add.s64 	%rd294, %rd294, 4;
	setp.ne.s32 	%p48, %r735, 6;
	@%p48 bra 	$L__BB36_52;
	shr.u32 	%r414, %r76, 23;
	st.local.u32 	[%rd1+24], %rd296;
	and.b32  	%r80, %r414, 31;
	and.b32  	%r415, %r414, 224;
	add.s32 	%r416, %r415, -128;
	shr.u32 	%r417, %r416, 5;
	mul.wide.u32 	%rd178, %r417, 4;
	sub.s64 	%rd45, %rd1, %rd178;
	ld.local.u32 	%r736, [%rd45+24];
	ld.local.u32 	%r737, [%rd45+20];
	setp.eq.s32 	%p49, %r80, 0;
	@%p49 bra 	$L__BB36_55;
	shf.l.wrap.b32 	%r736, %r737, %r736, %r80;
	ld.local.u32 	%r418, [%rd45+16];
	shf.l.wrap.b32 	%r737, %r418, %r737, %r80;
$L__BB36_55:
	shr.u32 	%r419, %r736, 30;
	shf.l.wrap.b32 	%r420, %r737, %r736, 2;
	shl.b32 	%r421, %r737, 2;
	shr.u32 	%r422, %r420, 31;
	add.s32 	%r423, %r422, %r419;
	neg.s32 	%r424, %r423;
	setp.lt.s32 	%p50, %r76, 0;
	selp.b32 	%r738, %r424, %r423, %p50;
	xor.b32  	%r425, %r420, %r76;
	shr.s32 	%r426, %r420, 31;
	xor.b32  	%r427, %r426, %r420;
	xor.b32  	%r428, %r426, %r421;
	cvt.u64.u32 	%rd179, %r427;
	shl.b64 	%rd180, %rd179, 32;
	cvt.u64.u32 	%rd181, %r428;
	or.b64  	%rd182, %rd180, %rd181;
	cvt.rn.f64.s64 	%fd11, %rd182;
	mul.f64 	%fd12, %fd11, 0d3BF921FB54442D19;
	cvt.rn.f32.f64 	%f246, %fd12;
	neg.f32 	%f247, %f246;
	setp.lt.s32 	%p51, %r425, 0;
	selp.f32 	%f554, %f247, %f246, %p51;
	bra.uni 	$L__BB36_57;
$L__BB36_56:
	mov.f32 	%f248, 0f00000000;
	mul.rn.f32 	%f554, %f36, %f248;
	mov.b32 	%r738, 0;
$L__BB36_57:
	add.s32 	%r430, %r738, 1;
	mul.rn.f32 	%f249, %f554, %f554;
	and.b32  	%r431, %r738, 1;
	setp.eq.b32 	%p52, %r431, 1;
	selp.f32 	%f250, %f554, 0f3F800000, %p52;
	fma.rn.f32 	%f251, %f249, %f250, 0f00000000;
	fma.rn.f32 	%f252, %f249, 0f37CBAC00, 0fBAB607ED;
	selp.f32 	%f253, 0fB94D4153, %f252, %p52;
	selp.f32 	%f254, 0f3C0885E4, 0f3D2AAABB, %p52;
	fma.rn.f32 	%f255, %f253, %f249, %f254;
	selp.f32 	%f256, 0fBE2AAAA8, 0fBEFFFFFF, %p52;
	fma.rn.f32 	%f257, %f255, %f249, %f256;
	fma.rn.f32 	%f258, %f257, %f251, %f250;
	and.b32  	%r432, %r430, 2;
	setp.eq.s32 	%p53, %r432, 0;
	mov.f32 	%f259, 0f00000000;
	sub.f32 	%f260, %f259, %f258;
	selp.f32 	%f261, %f258, %f260, %p53;
	mul.f32 	%f262, %f35, %f261;
	mul.f32 	%f263, %f34, %f42;
	sub.f32 	%f264, %f262, %f263;
	mul.f32 	%f265, %f34, %f261;
	fma.rn.f32 	%f266, %f35, %f42, %f265;
	add.f32 	%f267, %f33, %f264;
	add.f32 	%f268, %f32, %f266;
	st.shared.v2.f32 	[%r61], {%f267, %f268};
	sub.f32 	%f269, %f33, %f264;
	sub.f32 	%f270, %f32, %f266;
	st.shared.v2.f32 	[%r61+32], {%f269, %f270};
$L__BB36_58:
	bar.sync 	0;
	and.b32  	%r89, %r1, 15;
	setp.gt.u32 	%p54, %r89, 7;
	@%p54 bra 	$L__BB36_76;
	and.b32  	%r433, %r1, 1008;
	or.b32  	%r434, %r89, %r433;
	shl.b32 	%r435, %r434, 3;
	add.s32 	%r90, %r268, %r435;
	ld.shared.v2.f32 	{%f47, %f46}, [%r90];
	ld.shared.v2.f32 	{%f49, %f48}, [%r90+64];
	cvt.rn.f32.u32 	%f271, %r89;
	mul.f32 	%f272, %f3, %f271;
	mul.f32 	%f50, %f272, 0f3D800000;
	mul.f32 	%f273, %f50, 0f3F22F983;
	cvt.rni.s32.f32 	%r746, %f273;
	cvt.rn.f32.s32 	%f274, %r746;
	fma.rn.f32 	%f275, %f274, 0fBFC90FDA, %f50;
	fma.rn.f32 	%f276, %f274, 0fB3A22168, %f275;
	fma.rn.f32 	%f556, %f274, 0fA7C234C5, %f276;
	abs.f32 	%f52, %f50;
	setp.ltu.f32 	%p55, %f52, 0f47CE4780;
	mov.u32 	%r742, %r746;
	mov.f32 	%f555, %f556;
	@%p55 bra 	$L__BB36_67;
	setp.eq.f32 	%p56, %f52, 0f7F800000;
	@%p56 bra 	$L__BB36_66;
	mov.b32 	%r92, %f50;
	shl.b32 	%r438, %r92, 8;
	or.b32  	%r93, %r438, -2147483648;
	mov.b64 	%rd299, 0;
	mov.b32 	%r739, 0;
	mov.u64 	%rd297, __cudart_i2opi_f;
	mov.u64 	%rd298, %rd2;
$L__BB36_62:
	.pragma "nounroll";
	ld.global.nc.u32 	%r439, [%rd297];
	mad.wide.u32 	%rd185, %r439, %r93, %rd299;
	shr.u64 	%rd299, %rd185, 32;
	st.local.u32 	[%rd298], %rd185;
	add.s32 	%r739, %r739, 1;
	add.s64 	%rd298, %rd298, 4;
	add.s64 	%rd297, %rd297, 4;
	setp.ne.s32 	%p57, %r739, 6;
	@%p57 bra 	$L__BB36_62;
	shr.u32 	%r440, %r92, 23;
	st.local.u32 	[%rd2+24], %rd299;
	and.b32  	%r96, %r440, 31;
	and.b32  	%r441, %r440, 224;
	add.s32 	%r442, %r441, -128;
	shr.u32 	%r443, %r442, 5;
	mul.wide.u32 	%rd186, %r443, 4;
	sub.s64 	%rd52, %rd2, %rd186;
	ld.local.u32 	%r740, [%rd52+24];
	ld.local.u32 	%r741, [%rd52+20];
	setp.eq.s32 	%p58, %r96, 0;
	@%p58 bra 	$L__BB36_65;
	shf.l.wrap.b32 	%r740, %r741, %r740, %r96;
	ld.local.u32 	%r444, [%rd52+16];
	shf.l.wrap.b32 	%r741, %r444, %r741, %r96;
$L__BB36_65:
	shr.u32 	%r445, %r740, 30;
	shf.l.wrap.b32 	%r446, %r741, %r740, 2;
	shl.b32 	%r447, %r741, 2;
	shr.u32 	%r448, %r446, 31;
	add.s32 	%r449, %r448, %r445;
	neg.s32 	%r450, %r449;
	setp.lt.s32 	%p59, %r92, 0;
	selp.b32 	%r742, %r450, %r449, %p59;
	xor.b32  	%r451, %r446, %r92;
	shr.s32 	%r452, %r446, 31;
	xor.b32  	%r453, %r452, %r446;
	xor.b32  	%r454, %r452, %r447;
	cvt.u64.u32 	%rd187, %r453;
	shl.b64 	%rd188, %rd187, 32;
	cvt.u64.u32 	%rd189, %r454;
	or.b64  	%rd190, %rd188, %rd189;
	cvt.rn.f64.s64 	%fd13, %rd190;
	mul.f64 	%fd14, %fd13, 0d3BF921FB54442D19;
	cvt.rn.f32.f64 	%f277, %fd14;
	neg.f32 	%f278, %f277;
	setp.lt.s32 	%p60, %r451, 0;
	selp.f32 	%f555, %f278, %f277, %p60;
	bra.uni 	$L__BB36_67;
$L__BB36_66:
	mov.f32 	%f279, 0f00000000;
	mul.rn.f32 	%f555, %f50, %f279;
	mov.b32 	%r742, 0;
$L__BB36_67:
	setp.ltu.f32 	%p61, %f52, 0f47CE4780;
	mul.rn.f32 	%f280, %f555, %f555;
	and.b32  	%r456, %r742, 1;
	setp.eq.b32 	%p62, %r456, 1;
	selp.f32 	%f281, 0f3F800000, %f555, %p62;
	fma.rn.f32 	%f282, %f280, %f281, 0f00000000;
	fma.rn.f32 	%f283, %f280, 0f37CBAC00, 0fBAB607ED;
	selp.f32 	%f284, %f283, 0fB94D4153, %p62;
	selp.f32 	%f285, 0f3D2AAABB, 0f3C0885E4, %p62;
	fma.rn.f32 	%f286, %f284, %f280, %f285;
	selp.f32 	%f287, 0fBEFFFFFF, 0fBE2AAAA8, %p62;
	fma.rn.f32 	%f288, %f286, %f280, %f287;
	fma.rn.f32 	%f289, %f288, %f282, %f281;
	and.b32  	%r457, %r742, 2;
	setp.eq.s32 	%p63, %r457, 0;
	mov.f32 	%f290, 0f00000000;
	sub.f32 	%f291, %f290, %f289;
	selp.f32 	%f56, %f289, %f291, %p63;
	@%p61 bra 	$L__BB36_75;
	setp.eq.f32 	%p64, %f52, 0f7F800000;
	@%p64 bra 	$L__BB36_74;
	mov.b32 	%r105, %f50;
	shl.b32 	%r459, %r105, 8;
	or.b32  	%r106, %r459, -2147483648;
	mov.b64 	%rd302, 0;
	mov.b32 	%r743, 0;
	mov.u64 	%rd300, __cudart_i2opi_f;
	mov.u64 	%rd301, %rd1;
$L__BB36_70:
	.pragma "nounroll";
	ld.global.nc.u32 	%r460, [%rd300];
	mad.wide.u32 	%rd193, %r460, %r106, %rd302;
	shr.u64 	%rd302, %rd193, 32;
	st.local.u32 	[%rd301], %rd193;
	add.s32 	%r743, %r743, 1;
	add.s64 	%rd301, %rd301, 4;
	add.s64 	%rd300, %rd300, 4;
	setp.ne.s32 	%p65, %r743, 6;
	@%p65 bra 	$L__BB36_70;
	shr.u32 	%r461, %r105, 23;
	st.local.u32 	[%rd1+24], %rd302;
	and.b32  	%r109, %r461, 31;
	and.b32  	%r462, %r461, 224;
	add.s32 	%r463, %r462, -128;
	shr.u32 	%r464, %r463, 5;
	mul.wide.u32 	%rd194, %r464, 4;
	sub.s64 	%rd59, %rd1, %rd194;
	ld.local.u32 	%r744, [%rd59+24];
	ld.local.u32 	%r745, [%rd59+20];
	setp.eq.s32 	%p66, %r109, 0;
	@%p66 bra 	$L__BB36_73;
	shf.l.wrap.b32 	%r744, %r745, %r744, %r109;
	ld.local.u32 	%r465, [%rd59+16];
	shf.l.wrap.b32 	%r745, %r465, %r745, %r109;
$L__BB36_73:
	shr.u32 	%r466, %r744, 30;
	shf.l.wrap.b32 	%r467, %r745, %r744, 2;
	shl.b32 	%r468, %r745, 2;
	shr.u32 	%r469, %r467, 31;
	add.s32 	%r470, %r469, %r466;
	neg.s32 	%r471, %r470;
	setp.lt.s32 	%p67, %r105, 0;
	selp.b32 	%r746, %r471, %r470, %p67;
	xor.b32  	%r472, %r467, %r105;
	shr.s32 	%r473, %r467, 31;
	xor.b32  	%r474, %r473, %r467;
	xor.b32  	%r475, %r473, %r468;
	cvt.u64.u32 	%rd195, %r474;
	shl.b64 	%rd196, %rd195, 32;
	cvt.u64.u32 	%rd197, %r475;
	or.b64  	%rd198, %rd196, %rd197;
	cvt.rn.f64.s64 	%fd15, %rd198;
	mul.f64 	%fd16, %fd15, 0d3BF921FB54442D19;
	cvt.rn.f32.f64 	%f292, %fd16;
	neg.f32 	%f293, %f292;
	setp.lt.s32 	%p68, %r472, 0;
	selp.f32 	%f556, %f293, %f292, %p68;
	bra.uni 	$L__BB36_75;
$L__BB36_74:
	mov.f32 	%f294, 0f00000000;
	mul.rn.f32 	%f556, %f50, %f294;
	mov.b32 	%r746, 0;
$L__BB36_75:
	add.s32 	%r477, %r746, 1;
	mul.rn.f32 	%f295, %f556, %f556;
	and.b32  	%r478, %r746, 1;
	setp.eq.b32 	%p69, %r478, 1;
	selp.f32 	%f296, %f556, 0f3F800000, %p69;
	fma.rn.f32 	%f297, %f295, %f296, 0f00000000;
	fma.rn.f32 	%f298, %f295, 0f37CBAC00, 0fBAB607ED;
	selp.f32 	%f299, 0fB94D4153, %f298, %p69;
	selp.f32 	%f300, 0f3C0885E4, 0f3D2AAABB, %p69;
	fma.rn.f32 	%f301, %f299, %f295, %f300;
	selp.f32 	%f302, 0fBE2AAAA8, 0fBEFFFFFF, %p69;
	fma.rn.f32 	%f303, %f301, %f295, %f302;
	fma.rn.f32 	%f304, %f303, %f297, %f296;
	and.b32  	%r479, %r477, 2;
	setp.eq.s32 	%p70, %r479, 0;
	mov.f32 	%f305, 0f00000000;
	sub.f32 	%f306, %f305, %f304;
	selp.f32 	%f307, %f304, %f306, %p70;
	mul.f32 	%f308, %f49, %f307;
	mul.f32 	%f309, %f48, %f56;
	sub.f32 	%f310, %f308, %f309;
	mul.f32 	%f311, %f48, %f307;
	fma.rn.f32 	%f312, %f49, %f56, %f311;
	add.f32 	%f313, %f47, %f310;
	add.f32 	%f314, %f46, %f312;
	st.shared.v2.f32 	[%r90], {%f313, %f314};
	sub.f32 	%f315, %f47, %f310;
	sub.f32 	%f316, %f46, %f312;
	st.shared.v2.f32 	[%r90+64], {%f315, %f316};
$L__BB36_76:
	bar.sync 	0;
	and.b32  	%r118, %r1, 31;
	setp.gt.u32 	%p71, %r118, 15;
	@%p71 bra 	$L__BB36_94;
	and.b32  	%r480, %r1, 992;
	or.b32  	%r481, %r118, %r480;
	shl.b32 	%r482, %r481, 3;
	add.s32 	%r119, %r268, %r482;
	ld.shared.v2.f32 	{%f61, %f60}, [%r119];
	ld.shared.v2.f32 	{%f63, %f62}, [%r119+128];
	cvt.rn.f32.u32 	%f317, %r118;
	mul.f32 	%f318, %f3, %f317;
	mul.f32 	%f64, %f318, 0f3D000000;
	mul.f32 	%f319, %f64, 0f3F22F983;
	cvt.rni.s32.f32 	%r754, %f319;
	cvt.rn.f32.s32 	%f320, %r754;
	fma.rn.f32 	%f321, %f320, 0fBFC90FDA, %f64;
	fma.rn.f32 	%f322, %f320, 0fB3A22168, %f321;
	fma.rn.f32 	%f558, %f320, 0fA7C234C5, %f322;
	abs.f32 	%f66, %f64;
	setp.ltu.f32 	%p72, %f66, 0f47CE4780;
	mov.u32 	%r750, %r754;
	mov.f32 	%f557, %f558;
	@%p72 bra 	$L__BB36_85;
	setp.eq.f32 	%p73, %f66, 0f7F800000;
	@%p73 bra 	$L__BB36_84;
	mov.b32 	%r121, %f64;
	shl.b32 	%r485, %r121, 8;
	or.b32  	%r122, %r485, -2147483648;
	mov.b64 	%rd305, 0;
	mov.b32 	%r747, 0;
	mov.u64 	%rd303, __cudart_i2opi_f;
	mov.u64 	%rd304, %rd2;
$L__BB36_80:
	.pragma "nounroll";
	ld.global.nc.u32 	%r486, [%rd303];
	mad.wide.u32 	%rd201, %r486, %r122, %rd305;
	shr.u64 	%rd305, %rd201, 32;
	st.local.u32 	[%rd304], %rd201;
	add.s32 	%r747, %r747, 1;
	add.s64 	%rd304, %rd304, 4;
	add.s64 	%rd303, %rd303, 4;
	setp.ne.s32 	%p74, %r747, 6;
	@%p74 bra 	$L__BB36_80;
	shr.u32 	%r487, %r121, 23;
	st.local.u32 	[%rd2+24], %rd305;
	and.b32  	%r125, %r487, 31;
	and.b32  	%r488, %r487, 224;
	add.s32 	%r489, %r488, -128;
	shr.u32 	%r490, %r489, 5;
	mul.wide.u32 	%rd202, %r490, 4;
	sub.s64 	%rd66, %rd2, %rd202;
	ld.local.u32 	%r748, [%rd66+24];
	ld.local.u32 	%r749, [%rd66+20];
	setp.eq.s32 	%p75, %r125, 0;
	@%p75 bra 	$L__BB36_83;
	shf.l.wrap.b32 	%r748, %r749, %r748, %r125;
	ld.local.u32 	%r491, [%rd66+16];
	shf.l.wrap.b32 	%r749, %r491, %r749, %r125;
$L__BB36_83:
	shr.u32 	%r492, %r748, 30;
	shf.l.wrap.b32 	%r493, %r749, %r748, 2;
	shl.b32 	%r494, %r749, 2;
	shr.u32 	%r495, %r493, 31;
	add.s32 	%r496, %r495, %r492;
	neg.s32 	%r497, %r496;
	setp.lt.s32 	%p76, %r121, 0;
	selp.b32 	%r750, %r497, %r496, %p76;
	xor.b32  	%r498, %r493, %r121;
	shr.s32 	%r499, %r493, 31;
	xor.b32  	%r500, %r499, %r493;
	xor.b32  	%r501, %r499, %r494;
	cvt.u64.u32 	%rd203, %r500;
	shl.b64 	%rd204, %rd203, 32;
	cvt.u64.u32 	%rd205, %r501;
	or.b64  	%rd206, %rd204, %rd205;
	cvt.rn.f64.s64 	%fd17, %rd206;
	mul.f64 	%fd18, %fd17, 0d3BF921FB54442D19;
	cvt.rn.f32.f64 	%f323, %fd18;
	neg.f32 	%f324, %f323;
	setp.lt.s32 	%p77, %r498, 0;
	selp.f32 	%f557, %f324, %f323, %p77;
	bra.uni 	$L__BB36_85;
$L__BB36_84:
	mov.f32 	%f325, 0f00000000;
	mul.rn.f32 	%f557, %f64, %f325;
	mov.b32 	%r750, 0;
$L__BB36_85:
	setp.ltu.f32 	%p78, %f66, 0f47CE4780;
	mul.rn.f32 	%f326, %f557, %f557;
	and.b32  	%r503, %r750, 1;
	setp.eq.b32 	%p79, %r503, 1;
	selp.f32 	%f327, 0f3F800000, %f557, %p79;
	fma.rn.f32 	%f328, %f326, %f327, 0f00000000;
	fma.rn.f32 	%f329, %f326, 0f37CBAC00, 0fBAB607ED;
	selp.f32 	%f330, %f329, 0fB94D4153, %p79;
	selp.f32 	%f331, 0f3D2AAABB, 0f3C0885E4, %p79;
	fma.rn.f32 	%f332, %f330, %f326, %f331;
	selp.f32 	%f333, 0fBEFFFFFF, 0fBE2AAAA8, %p79;
	fma.rn.f32 	%f334, %f332, %f326, %f333;
	fma.rn.f32 	%f335, %f334, %f328, %f327;
	and.b32  	%r504, %r750, 2;
	setp.eq.s32 	%p80, %r504, 0;
	mov.f32 	%f336, 0f00000000;
	sub.f32 	%f337, %f336, %f335;
	selp.f32 	%f70, %f335, %f337, %p80;
	@%p78 bra 	$L__BB36_93;
	setp.eq.f32 	%p81, %f66, 0f7F800000;
	@%p81 bra 	$L__BB36_92;
	mov.b32 	%r134, %f64;
	shl.b32 	%r506, %r134, 8;
	or.b32  	%r135, %r506, -2147483648;
	mov.b64 	%rd308, 0;
	mov.b32 	%r751, 0;
	mov.u64 	%rd306, __cudart_i2opi_f;
	mov.u64 	%rd307, %rd1;
$L__BB36_88:
	.pragma "nounroll";
	ld.global.nc.u32 	%r507, [%rd306];
	mad.wide.u32 	%rd209, %r507, %r135, %rd308;
	shr.u64 	%rd308, %rd209, 32;
	st.local.u32 	[%rd307], %rd209;
	add.s32 	%r751, %r751, 1;
	add.s64 	%rd307, %rd307, 4;
	add.s64 	%rd306, %rd306, 4;
	setp.ne.s32 	%p82, %r751, 6;
	@%p82 bra 	$L__BB36_88;
	shr.u32 	%r508, %r134, 23;
	st.local.u32 	[%rd1+24], %rd308;
	and.b32  	%r138, %r508, 31;
	and.b32  	%r509, %r508, 224;
	add.s32 	%r510, %r509, -128;
	shr.u32 	%r511, %r510, 5;
	mul.wide.u32 	%rd210, %r511, 4;
	sub.s64 	%rd73, %rd1, %rd210;
	ld.local.u32 	%r752, [%rd73+24];
	ld.local.u32 	%r753, [%rd73+20];
	setp.eq.s32 	%p83, %r138, 0;
	@%p83 bra 	$L__BB36_91;
	shf.l.wrap.b32 	%r752, %r753, %r752, %r138;
	ld.local.u32 	%r512, [%rd73+16];
	shf.l.wrap.b32 	%r753, %r512, %r753, %r138;
$L__BB36_91:
	shr.u32 	%r513, %r752, 30;
	shf.l.wrap.b32 	%r514, %r753, %r752, 2;
	shl.b32 	%r515, %r753, 2;
	shr.u32 	%r516, %r514, 31;
	add.s32 	%r517, %r516, %r513;
	neg.s32 	%r518, %r517;
	setp.lt.s32 	%p84, %r134, 0;
	selp.b32 	%r754, %r518, %r517, %p84;
	xor.b32  	%r519, %r514, %r134;
	shr.s32 	%r520, %r514, 31;
	xor.b32  	%r521, %r520, %r514;
	xor.b32  	%r522, %r520, %r515;
	cvt.u64.u32 	%rd211, %r521;
	shl.b64 	%rd212, %rd211, 32;
	cvt.u64.u32 	%rd213, %r522;
	or.b64  	%rd214, %rd212, %rd213;
	cvt.rn.f64.s64 	%fd19, %rd214;
	mul.f64 	%fd20, %fd19, 0d3BF921FB54442D19;
	cvt.rn.f32.f64 	%f338, %fd20;
	neg.f32 	%f339, %f338;
	setp.lt.s32 	%p85, %r519, 0;
	selp.f32 	%f558, %f339, %f338, %p85;
	bra.uni 	$L__BB36_93;
$L__BB36_92:
	mov.f32 	%f340, 0f00000000;
	mul.rn.f32 	%f558, %f64, %f340;
	mov.b32 	%r754, 0;
$L__BB36_93:
	add.s32 	%r524, %r754, 1;
	mul.rn.f32 	%f341, %f558, %f558;
	and.b32  	%r525, %r754, 1;
	setp.eq.b32 	%p86, %r525, 1;
	selp.f32 	%f342, %f558, 0f3F800000, %p86;
	fma.rn.f32 	%f343, %f341, %f342, 0f00000000;
	fma.rn.f32 	%f344, %f341, 0f37CBAC00, 0fBAB607ED;
	selp.f32 	%f345, 0fB94D4153, %f344, %p86;
	selp.f32 	%f346, 0f3C0885E4, 0f3D2AAABB, %p86;
	fma.rn.f32 	%f347, %f345, %f341, %f346;
	selp.f32 	%f348, 0fBE2AAAA8, 0fBEFFFFFF, %p86;
	fma.rn.f32 	%f349, %f347, %f341, %f348;
	fma.rn.f32 	%f350, %f349, %f343, %f342;
	and.b32  	%r526, %r524, 2;
	setp.eq.s32 	%p87, %r526, 0;
	mov.f32 	%f351, 0f00000000;
	sub.f32 	%f352, %f351, %f350;
	selp.f32 	%f353, %f350, %f352, %p87;
	mul.f32 	%f354, %f63, %f353;
	mul.f32 	%f355, %f62, %f70;
	sub.f32 	%f356, %f354, %f355;
	mul.f32 	%f357, %f62, %f353;
	fma.rn.f32 	%f358, %f63, %f70, %f357;
	add.f32 	%f359, %f61, %f356;
	add.f32 	%f360, %f60, %f358;
	st.shared.v2.f32 	[%r119], {%f359, %f360};
	sub.f32 	%f361, %f61, %f356;
	sub.f32 	%f362, %f60, %f358;
	st.shared.v2.f32 	[%r119+128], {%f361, %f362};
$L__BB36_94:
	bar.sync 	0;
	and.b32  	%r147, %r1, 63;
	setp.gt.u32 	%p88, %r147, 31;
	@%p88 bra 	$L__BB36_112;
	and.b32  	%r527, %r1, 960;
	or.b32  	%r528, %r147, %r527;
	shl.b32 	%r529, %r528, 3;
	add.s32 	%r148, %r268, %r529;
	ld.shared.v2.f32 	{%f75, %f74}, [%r148];
	ld.shared.v2.f32 	{%f77, %f76}, [%r148+256];
	cvt.rn.f32.u32 	%f363, %r147;
	mul.f32 	%f364, %f3, %f363;
	mul.f32 	%f78, %f364, 0f3C800000;
	mul.f32 	%f365, %f78, 0f3F22F983;
	cvt.rni.s32.f32 	%r762, %f365;
	cvt.rn.f32.s32 	%f366, %r762;
	fma.rn.f32 	%f367, %f366, 0fBFC90FDA, %f78;
	fma.rn.f32 	%f368, %f366, 0fB3A22168, %f367;
	fma.rn.f32 	%f560, %f366, 0fA7C234C5, %f368;
	abs.f32 	%f80, %f78;
	setp.ltu.f32 	%p89, %f80, 0f47CE4780;
	mov.u32 	%r758, %r762;
	mov.f32 	%f559, %f560;
	@%p89 bra 	$L__BB36_103;
	setp.eq.f32 	%p90, %f80, 0f7F800000;
	@%p90 bra 	$L__BB36_102;
	mov.b32 	%r150, %f78;
	shl.b32 	%r532, %r150, 8;
	or.b32  	%r151, %r532, -2147483648;
	mov.b64 	%rd311, 0;
	mov.b32 	%r755, 0;
	mov.u64 	%rd309, __cudart_i2opi_f;
	mov.u64 	%rd310, %rd2;
$L__BB36_98:
	.pragma "nounroll";
	ld.global.nc.u32 	%r533, [%rd309];
	mad.wide.u32 	%rd217, %r533, %r151, %rd311;
	shr.u64 	%rd311, %rd217, 32;
	st.local.u32 	[%rd310], %rd217;
	add.s32 	%r755, %r755, 1;
	add.s64 	%rd310, %rd310, 4;
	add.s64 	%rd309, %rd309, 4;
	setp.ne.s32 	%p91, %r755, 6;
	@%p91 bra 	$L__BB36_98;
	shr.u32 	%r534, %r150, 23;
	st.local.u32 	[%rd2+24], %rd311;
	and.b32  	%r154, %r534, 31;
	and.b32  	%r535, %r534, 224;
	add.s32 	%r536, %r535, -128;
	shr.u32 	%r537, %r536, 5;
	mul.wide.u32 	%rd218, %r537, 4;
	sub.s64 	%rd80, %rd2, %rd218;
	ld.local.u32 	%r756, [%rd80+24];
	ld.local.u32 	%r757, [%rd80+20];
	setp.eq.s32 	%p92, %r154, 0;
	@%p92 bra 	$L__BB36_101;
	shf.l.wrap.b32 	%r756, %r757, %r756, %r154;
	ld.local.u32 	%r538, [%rd80+16];
	shf.l.wrap.b32 	%r757, %r538, %r757, %r154;
$L__BB36_101:
	shr.u32 	%r539, %r756, 30;
	shf.l.wrap.b32 	%r540, %r757, %r756, 2;
	shl.b32 	%r541, %r757, 2;
	shr.u32 	%r542, %r540, 31;
	add.s32 	%r543, %r542, %r539;
	neg.s32 	%r544, %r543;
	setp.lt.s32 	%p93, %r150, 0;
	selp.b32 	%r758, %r544, %r543, %p93;
	xor.b32  	%r545, %r540, %r150;
	shr.s32 	%r546, %r540, 31;
	xor.b32  	%r547, %r546, %r540;
	xor.b32  	%r548, %r546, %r541;
	cvt.u64.u32 	%rd219, %r547;
	shl.b64 	%rd220, %rd219, 32;
	cvt.u64.u32 	%rd221, %r548;
	or.b64  	%rd222, %rd220, %rd221;
	cvt.rn.f64.s64 	%fd21, %rd222;
	mul.f64 	%fd22, %fd21, 0d3BF921FB54442D19;
	cvt.rn.f32.f64 	%f369, %fd22;
	neg.f32 	%f370, %f369;
	setp.lt.s32 	%p94, %r545, 0;
	selp.f32 	%f559, %f370, %f369, %p94;
	bra.uni 	$L__BB36_103;
$L__BB36_102:
	mov.f32 	%f371, 0f00000000;
	mul.rn.f32 	%f559, %f78, %f371;
	mov.b32 	%r758, 0;
$L__BB36_103:
	setp.ltu.f32 	%p95, %f80, 0f47CE4780;
	mul.rn.f32 	%f372, %f559, %f559;
	and.b32  	%r550, %r758, 1;
	setp.eq.b32 	%p96, %r550, 1;
	selp.f32 	%f373, 0f3F800000, %f559, %p96;
	fma.rn.f32 	%f374, %f372, %f373, 0f00000000;
	fma.rn.f32 	%f375, %f372, 0f37CBAC00, 0fBAB607ED;
	selp.f32 	%f376, %f375, 0fB94D4153, %p96;
	selp.f32 	%f377, 0f3D2AAABB, 0f3C0885E4, %p96;
	fma.rn.f32 	%f378, %f376, %f372, %f377;
	selp.f32 	%f379, 0fBEFFFFFF, 0fBE2AAAA8, %p96;
	fma.rn.f32 	%f380, %f378, %f372, %f379;
	fma.rn.f32 	%f381, %f380, %f374, %f373;
	and.b32  	%r551, %r758, 2;
	setp.eq.s32 	%p97, %r551, 0;
	mov.f32 	%f382, 0f00000000;
	sub.f32 	%f383, %f382, %f381;
	selp.f32 	%f84, %f381, %f383, %p97;
	@%p95 bra 	$L__BB36_111;
	setp.eq.f32 	%p98, %f80, 0f7F800000;
	@%p98 bra 	$L__BB36_110;
	mov.b32 	%r163, %f78;
	shl.b32 	%r553, %r163, 8;
	or.b32  	%r164, %r553, -2147483648;
	mov.b64 	%rd314, 0;
	mov.b32 	%r759, 0;
	mov.u64 	%rd312, __cudart_i2opi_f;
	mov.u64 	%rd313, %rd1;
$L__BB36_106:
	.pragma "nounroll";
	ld.global.nc.u32 	%r554, [%rd312];
	mad.wide.u32 	%rd225, %r554, %r164, %rd314;
	shr.u64 	%rd314, %rd225, 32;
	st.local.u32 	[%rd313], %rd225;
	add.s32 	%r759, %r759, 1;
	add.s64 	%rd313, %rd313, 4;
	add.s64 	%rd312, %rd312, 4;
	setp.ne.s32 	%p99, %r759, 6;
	@%p99 bra 	$L__BB36_106;
	shr.u32 	%r555, %r163, 23;
	st.local.u32 	[%rd1+24], %rd314;
	and.b32  	%r167, %r555, 31;
	and.b32  	%r556, %r555, 224;
	add.s32 	%r557, %r556, -128;
	shr.u32 	%r558, %r557, 5;
	mul.wide.u32 	%rd226, %r558, 4;
	sub.s64 	%rd87, %rd1, %rd226;
	ld.local.u32 	%r760, [%rd87+24];
	ld.local.u32 	%r761, [%rd87+20];
	setp.eq.s32 	%p100, %r167, 0;
	@%p100 bra 	$L__BB36_109;
	shf.l.wrap.b32 	%r760, %r761, %r760, %r167;
	ld.local.u32 	%r559, [%rd87+16];
	shf.l.wrap.b32 	%r761, %r559, %r761, %r167;
$L__BB36_109:
	shr.u32 	%r560, %r760, 30;
	shf.l.wrap.b32 	%r561, %r761, %r760, 2;
	shl.b32 	%r562, %r761, 2;
	shr.u32 	%r563, %r561, 31;
	add.s32 	%r564, %r563, %r560;
	neg.s32 	%r565, %r564;
	setp.lt.s32 	%p101, %r163, 0;
	selp.b32 	%r762, %r565, %r564, %p101;
	xor.b32  	%r566, %r561, %r163;
	shr.s32 	%r567, %r561, 31;
	xor.b32  	%r568, %r567, %r561;
	xor.b32  	%r569, %r567, %r562;
	cvt.u64.u32 	%rd227, %r568;
	shl.b64 	%rd228, %rd227, 32;
	cvt.u64.u32 	%rd229, %r569;
	or.b64  	%rd230, %rd228, %rd229;
	cvt.rn.f64.s64 	%fd23, %rd230;
	mul.f64 	%fd24, %fd23, 0d3BF921FB54442D19;
	cvt.rn.f32.f64 	%f384, %fd24;
	neg.f32 	%f385, %f384;
	setp.lt.s32 	%p102, %r566, 0;
	selp.f32 	%f560, %f385, %f384, %p102;
	bra.uni 	$L__BB36_111;
$L__BB36_110:
	mov.f32 	%f386, 0f00000000;
	mul.rn.f32 	%f560, %f78, %f386;
	mov.b32 	%r762, 0;
$L__BB36_111:
	add.s32 	%r571, %r762, 1;
	mul.rn.f32 	%f387, %f560, %f560;
	and.b32  	%r572, %r762, 1;
	setp.eq.b32 	%p103, %r572, 1;
	selp.f32 	%f388, %f560, 0f3F800000, %p103;
	fma.rn.f32 	%f389, %f387, %f388, 0f00000000;
	fma.rn.f32 	%f390, %f387, 0f37CBAC00, 0fBAB607ED;
	selp.f32 	%f391, 0fB94D4153, %f390, %p103;
	selp.f32 	%f392, 0f3C0885E4, 0f3D2AAABB, %p103;
	fma.rn.f32 	%f393, %f391, %f387, %f392;
	selp.f32 	%f394, 0fBE2AAAA8, 0fBEFFFFFF, %p103;
	fma.rn.f32 	%f395, %f393, %f387, %f394;
	fma.rn.f32 	%f396, %f395, %f389, %f388;
	and.b32  	%r573, %r571, 2;
	setp.eq.s32 	%p104, %r573, 0;
	mov.f32 	%f397, 0f00000000;
	sub.f32 	%f398, %f397, %f396;
	selp.f32 	%f399, %f396, %f398, %p104;
	mul.f32 	%f400, %f77, %f399;
	mul.f32 	%f401, %f76, %f84;
	sub.f32 	%f402, %f400, %f401;
	mul.f32 	%f403, %f76, %f399;
	fma.rn.f32 	%f404, %f77, %f84, %f403;
	add.f32 	%f405, %f75, %f402;
	add.f32 	%f406, %f74, %f404;
	st.shared.v2.f32 	[%r148], {%f405, %f406};
	sub.f32 	%f407, %f75, %f402;
	sub.f32 	%f408, %f74, %f404;
	st.shared.v2.f32 	[%r148+256], {%f407, %f408};
$L__BB36_112:
	bar.sync 	0;
	and.b32  	%r176, %r1, 127;
	setp.gt.u32 	%p105, %r176, 63;
	@%p105 bra 	$L__BB36_130;
	and.b32  	%r574, %r1, 896;
	or.b32  	%r575, %r176, %r574;
	shl.b32 	%r576, %r575, 3;
	add.s32 	%r177, %r268, %r576;
	ld.shared.v2.f32 	{%f89, %f88}, [%r177];
	ld.shared.v2.f32 	{%f91, %f90}, [%r177+512];
	cvt.rn.f32.u32 	%f409, %r176;
	mul.f32 	%f410, %f3, %f409;
	mul.f32 	%f92, %f410, 0f3C000000;
	mul.f32 	%f411, %f92, 0f3F22F983;
	cvt.rni.s32.f32 	%r770, %f411;
	cvt.rn.f32.s32 	%f412, %r770;
	fma.rn.f32 	%f413, %f412, 0fBFC90FDA, %f92;
	fma.rn.f32 	%f414, %f412, 0fB3A22168, %f413;
	fma.rn.f32 	%f562, %f412, 0fA7C234C5, %f414;
	abs.f32 	%f94, %f92;
	setp.ltu.f32 	%p106, %f94, 0f47CE4780;
	mov.u32 	%r766, %r770;
	mov.f32 	%f561, %f562;
	@%p106 bra 	$L__BB36_121;
	setp.eq.f32 	%p107, %f94, 0f7F800000;
	@%p107 bra 	$L__BB36_120;
	mov.b32 	%r179, %f92;
	shl.b32 	%r579, %r179, 8;
	or.b32  	%r180, %r579, -2147483648;
	mov.b64 	%rd317, 0;
	mov.b32 	%r763, 0;
	mov.u64 	%rd315, __cudart_i2opi_f;
	mov.u64 	%rd316, %rd2;
$L__BB36_116:
	.pragma "nounroll";
	ld.global.nc.u32 	%r580, [%rd315];
	mad.wide.u32 	%rd233, %r580, %r180, %rd317;
	shr.u64 	%rd317, %rd233, 32;
	st.local.u32 	[%rd316], %rd233;
	add.s32 	%r763, %r763, 1;
	add.s64 	%rd316, %rd316, 4;
	add.s64 	%rd315, %rd315, 4;
	setp.ne.s32 	%p108, %r763, 6;
	@%p108 bra 	$L__BB36_116;
	shr.u32 	%r581, %r179, 23;
	st.local.u32 	[%rd2+24], %rd317;
	and.b32  	%r183, %r581, 31;
	and.b32  	%r582, %r581, 224;
	add.s32 	%r583, %r582, -128;
	shr.u32 	%r584, %r583, 5;
	mul.wide.u32 	%rd234, %r584, 4;
	sub.s64 	%rd94, %rd2, %rd234;
	ld.local.u32 	%r764, [%rd94+24];
	ld.local.u32 	%r765, [%rd94+20];
	setp.eq.s32 	%p109, %r183, 0;
	@%p109 bra 	$L__BB36_119;
	shf.l.wrap.b32 	%r764, %r765, %r764, %r183;
	ld.local.u32 	%r585, [%rd94+16];
	shf.l.wrap.b32 	%r765, %r585, %r765, %r183;
$L__BB36_119:
	shr.u32 	%r586, %r764, 30;
	shf.l.wrap.b32 	%r587, %r765, %r764, 2;
	shl.b32 	%r588, %r765, 2;
	shr.u32 	%r589, %r587, 31;
	add.s32 	%r590, %r589, %r586;
	neg.s32 	%r591, %r590;
	setp.lt.s32 	%p110, %r179, 0;
	selp.b32 	%r766, %r591, %r590, %p110;
	xor.b32  	%r592, %r587, %r179;
	shr.s32 	%r593, %r587, 31;
	xor.b32  	%r594, %r593, %r587;
	xor.b32  	%r595, %r593, %r588;
	cvt.u64.u32 	%rd235, %r594;
	shl.b64 	%rd236, %rd235, 32;
	cvt.u64.u32 	%rd237, %r595;
	or.b64  	%rd238, %rd236, %rd237;
	cvt.rn.f64.s64 	%fd25, %rd238;
	mul.f64 	%fd26, %fd25, 0d3BF921FB54442D19;
	cvt.rn.f32.f64 	%f415, %fd26;
	neg.f32 	%f416, %f415;
	setp.lt.s32 	%p111, %r592, 0;
	selp.f32 	%f561, %f416, %f415, %p111;
	bra.uni 	$L__BB36_121;
$L__BB36_120:
	mov.f32 	%f417, 0f00000000;
	mul.rn.f32 	%f561, %f92, %f417;
	mov.b32 	%r766, 0;
$L__BB36_121:
	setp.ltu.f32 	%p112, %f94, 0f47CE4780;
	mul.rn.f32 	%f418, %f561, %f561;
	and.b32  	%r597, %r766, 1;
	setp.eq.b32 	%p113, %r597, 1;
	selp.f32 	%f419, 0f3F800000, %f561, %p113;
	fma.rn.f32 	%f420, %f418, %f419, 0f00000000;
	fma.rn.f32 	%f421, %f418, 0f37CBAC00, 0fBAB607ED;
	selp.f32 	%f422, %f421, 0fB94D4153, %p113;
	selp.f32 	%f423, 0f3D2AAABB, 0f3C0885E4, %p113;
	fma.rn.f32 	%f424, %f422, %f418, %f423;
	selp.f32 	%f425, 0fBEFFFFFF, 0fBE2AAAA8, %p113;
	fma.rn.f32 	%f426, %f424, %f418, %f425;
	fma.rn.f32 	%f427, %f426, %f420, %f419;
	and.b32  	%r598, %r766, 2;
	setp.eq.s32 	%p114, %r598, 0;
	mov.f32 	%f428, 0f00000000;
	sub.f32 	%f429, %f428, %f427;
	selp.f32 	%f98, %f427, %f429, %p114;
	@%p112 bra 	$L__BB36_129;
	setp.eq.f32 	%p115, %f94, 0f7F800000;
	@%p115 bra 	$L__BB36_128;
	mov.b32 	%r192, %f92;
	shl.b32 	%r600, %r192, 8;
	or.b32  	%r193, %r600, -2147483648;
	mov.b64 	%rd320, 0;
	mov.b32 	%r767, 0;
	mov.u64 	%rd318, __cudart_i2opi_f;
	mov.u64 	%rd319, %rd1;
$L__BB36_124:
	.pragma "nounroll";
	ld.global.nc.u32 	%r601, [%rd318];
	mad.wide.u32 	%rd241, %r601, %r193, %rd320;
	shr.u64 	%rd320, %rd241, 32;
	st.local.u32 	[%rd319], %rd241;
	add.s32 	%r767, %r767, 1;
	add.s64 	%rd319, %rd319, 4;
	add.s64 	%rd318, %rd318, 4;
	setp.ne.s32 	%p116, %r767, 6;
	@%p116 bra 	$L__BB36_124;
	shr.u32 	%r602, %r192, 23;
	st.local.u32 	[%rd1+24], %rd320;
	and.b32  	%r196, %r602, 31;
	and.b32  	%r603, %r602, 224;
	add.s32 	%r604, %r603, -128;
	shr.u32 	%r605, %r604, 5;
	mul.wide.u32 	%rd242, %r605, 4;
	sub.s64 	%rd101, %rd1, %rd242;
	ld.local.u32 	%r768, [%rd101+24];
	ld.local.u32 	%r769, [%rd101+20];
	setp.eq.s32 	%p117, %r196, 0;
	@%p117 bra 	$L__BB36_127;
	shf.l.wrap.b32 	%r768, %r769, %r768, %r196;
	ld.local.u32 	%r606, [%rd101+16];
	shf.l.wrap.b32 	%r769, %r606, %r769, %r196;
$L__BB36_127:
	shr.u32 	%r607, %r768, 30;
	shf.l.wrap.b32 	%r608, %r769, %r768, 2;
	shl.b32 	%r609, %r769, 2;
	shr.u32 	%r610, %r608, 31;
	add.s32 	%r611, %r610, %r607;
	neg.s32 	%r612, %r611;
	setp.lt.s32 	%p118, %r192, 0;
	selp.b32 	%r770, %r612, %r611, %p118;
	xor.b32  	%r613, %r608, %r192;
	shr.s32 	%r614, %r608, 31;
	xor.b32  	%r615, %r614, %r608;
	xor.b32  	%r616, %r614, %r609;
	cvt.u64.u32 	%rd243, %r615;
	shl.b64 	%rd244, %rd243, 32;
	cvt.u64.u32 	%rd245, %r616;
	or.b64  	%rd246, %rd244, %rd245;
	cvt.rn.f64.s64 	%fd27, %rd246;
	mul.f64 	%fd28, %fd27, 0d3BF921FB54442D19;
	cvt.rn.f32.f64 	%f430, %fd28;
	neg.f32 	%f431, %f430;
	setp.lt.s32 	%p119, %r613, 0;
	selp.f32 	%f562, %f431, %f430, %p119;
	bra.uni 	$L__BB36_129;
$L__BB36_128:
	mov.f32 	%f432, 0f00000000;
	mul.rn.f32 	%f562, %f92, %f432;
	mov.b32 	%r770, 0;
$L__BB36_129:
	add.s32 	%r618, %r770, 1;
	mul.rn.f32 	%f433, %f562, %f562;
	and.b32  	%r619, %r770, 1;
	setp.eq.b32 	%p120, %r619, 1;
	selp.f32 	%f434, %f562, 0f3F800000, %p120;
	fma.rn.f32 	%f435, %f433, %f434, 0f00000000;
	fma.rn.f32 	%f436, %f433, 0f37CBAC00, 0fBAB607ED;
	selp.f32 	%f437, 0fB94D4153, %f436, %p120;
	selp.f32 	%f438, 0f3C0885E4, 0f3D2AAABB, %p120;
	fma.rn.f32 	%f439, %f437, %f433, %f438;
	selp.f32 	%f440, 0fBE2AAAA8, 0fBEFFFFFF, %p120;
	fma.rn.f32 	%f441, %f439, %f433, %f440;
	fma.rn.f32 	%f442, %f441, %f435, %f434;
	and.b32  	%r620, %r618, 2;
	setp.eq.s32 	%p121, %r620, 0;
	mov.f32 	%f443, 0f00000000;
	sub.f32 	%f444, %f443, %f442;
	selp.f32 	%f445, %f442, %f444, %p121;
	mul.f32 	%f446, %f91, %f445;
	mul.f32 	%f447, %f90, %f98;
	sub.f32 	%f448, %f446, %f447;
	mul.f32 	%f449, %f90, %f445;
	fma.rn.f32 	%f450, %f91, %f98, %f449;
	add.f32 	%f451, %f89, %f448;
	add.f32 	%f452, %f88, %f450;
	st.shared.v2.f32 	[%r177], {%f451, %f452};
	sub.f32 	%f453, %f89, %f448;
	sub.f32 	%f454, %f88, %f450;
	st.shared.v2.f32 	[%r177+512], {%f453, %f454};
$L__BB36_130:
	bar.sync 	0;
	and.b32  	%r205, %r1, 255;
	setp.gt.u32 	%p122, %r205, 127;
	@%p122 bra 	$L__BB36_148;
	and.b32  	%r621, %r1, 768;
	or.b32  	%r622, %r205, %r621;
	shl.b32 	%r623, %r622, 3;
	add.s32 	%r206, %r268, %r623;
	ld.shared.v2.f32 	{%f103, %f102}, [%r206];
	ld.shared.v2.f32 	{%f105, %f104}, [%r206+1024];
	cvt.rn.f32.u32 	%f455, %r205;
	mul.f32 	%f456, %f3, %f455;
	mul.f32 	%f106, %f456, 0f3B800000;
	mul.f32 	%f457, %f106, 0f3F22F983;
	cvt.rni.s32.f32 	%r778, %f457;
	cvt.rn.f32.s32 	%f458, %r778;
	fma.rn.f32 	%f459, %f458, 0fBFC90FDA, %f106;
	fma.rn.f32 	%f460, %f458, 0fB3A22168, %f459;
	fma.rn.f32 	%f564, %f458, 0fA7C234C5, %f460;
	abs.f32 	%f108, %f106;
	setp.ltu.f32 	%p123, %f108, 0f47CE4780;
	mov.u32 	%r774, %r778;
	mov.f32 	%f563, %f564;
	@%p123 bra 	$L__BB36_139;
	setp.eq.f32 	%p124, %f108, 0f7F800000;
	@%p124 bra 	$L__BB36_138;
	mov.b32 	%r208, %f106;
	shl.b32 	%r626, %r208, 8;
	or.b32  	%r209, %r626, -2147483648;
	mov.b64 	%rd323, 0;
	mov.b32 	%r771, 0;
	mov.u64 	%rd321, __cudart_i2opi_f;
	mov.u64 	%rd322, %rd2;
$L__BB36_134:
	.pragma "nounroll";
	ld.global.nc.u32 	%r627, [%rd321];
	mad.wide.u32 	%rd249, %r627, %r209, %rd323;
	shr.u64 	%rd323, %rd249, 32;
	st.local.u32 	[%rd322], %rd249;
	add.s32 	%r771, %r771, 1;
	add.s64 	%rd322, %rd322, 4;
	add.s64 	%rd321, %rd321, 4;
	setp.ne.s32 	%p125, %r771, 6;
	@%p125 bra 	$L__BB36_134;
	shr.u32 	%r628, %r208, 23;
	st.local.u32 	[%rd2+24], %rd323;
	and.b32  	%r212, %r628, 31;
	and.b32  	%r629, %r628, 224;
	add.s32 	%r630, %r629, -128;
	shr.u32 	%r631, %r630, 5;
	mul.wide.u32 	%rd250, %r631, 4;
	sub.s64 	%rd108, %rd2, %rd250;
	ld.local.u32 	%r772, [%rd108+24];
	ld.local.u32 	%r773, [%rd108+20];
	setp.eq.s32 	%p126, %r212, 0;
	@%p126 bra 	$L__BB36_137;
	shf.l.wrap.b32 	%r772, %r773, %r772, %r212;
	ld.local.u32 	%r632, [%rd108+16];
	shf.l.wrap.b32 	%r773, %r632, %r773, %r212;
$L__BB36_137:
	shr.u32 	%r633, %r772, 30;
	shf.l.wrap.b32 	%r634, %r773, %r772, 2;
	shl.b32 	%r635, %r773, 2;
	shr.u32 	%r636, %r634, 31;
	add.s32 	%r637, %r636, %r633;
	neg.s32 	%r638, %r637;
	setp.lt.s32 	%p127, %r208, 0;
	selp.b32 	%r774, %r638, %r637, %p127;
	xor.b32  	%r639, %r634, %r208;
	shr.s32 	%r640, %r634, 31;
	xor.b32  	%r641, %r640, %r634;
	xor.b32  	%r642, %r640, %r635;
	cvt.u64.u32 	%rd251, %r641;
	shl.b64 	%rd252, %rd251, 32;
	cvt.u64.u32 	%rd253, %r642;
	or.b64  	%rd254, %rd252, %rd253;
	cvt.rn.f64.s64 	%fd29, %rd254;
	mul.f64 	%fd30, %fd29, 0d3BF921FB54442D19;
	cvt.rn.f32.f64 	%f461, %fd30;
	neg.f32 	%f462, %f461;
	setp.lt.s32 	%p128, %r639, 0;
	selp.f32 	%f563, %f462, %f461, %p128;
	bra.uni 	$L__BB36_139;
$L__BB36_138:
	mov.f32 	%f463, 0f00000000;
	mul.rn.f32 	%f563, %f106, %f463;
	mov.b32 	%r774, 0;
$L__BB36_139:
	setp.ltu.f32 	%p129, %f108, 0f47CE4780;
	mul.rn.f32 	%f464, %f563, %f563;
	and.b32  	%r644, %r774, 1;
	setp.eq.b32 	%p130, %r644, 1;
	selp.f32 	%f465, 0f3F800000, %f563, %p130;
	fma.rn.f32 	%f466, %f464, %f465, 0f00000000;
	fma.rn.f32 	%f467, %f464, 0f37CBAC00, 0fBAB607ED;
	selp.f32 	%f468, %f467, 0fB94D4153, %p130;
	selp.f32 	%f469, 0f3D2AAABB, 0f3C0885E4, %p130;
	fma.rn.f32 	%f470, %f468, %f464, %f469;
	selp.f32 	%f471, 0fBEFFFFFF, 0fBE2AAAA8, %p130;
	fma.rn.f32 	%f472, %f470, %f464, %f471;
	fma.rn.f32 	%f473, %f472, %f466, %f465;
	and.b32  	%r645, %r774, 2;
	setp.eq.s32 	%p131, %r645, 0;
	mov.f32 	%f474, 0f00000000;
	sub.f32 	%f475, %f474, %f473;
	selp.f32 	%f112, %f473, %f475, %p131;
	@%p129 bra 	$L__BB36_147;
	setp.eq.f32 	%p132, %f108, 0f7F800000;
	@%p132 bra 	$L__BB36_146;
	mov.b32 	%r221, %f106;
	shl.b32 	%r647, %r221, 8;
	or.b32  	%r222, %r647, -2147483648;
	mov.b64 	%rd326, 0;
	mov.b32 	%r775, 0;
	mov.u64 	%rd324, __cudart_i2opi_f;
	mov.u64 	%rd325, %rd1;
$L__BB36_142:
	.pragma "nounroll";
	ld.global.nc.u32 	%r648, [%rd324];
	mad.wide.u32 	%rd257, %r648, %r222, %rd326;
	shr.u64 	%rd326, %rd257, 32;
	st.local.u32 	[%rd325], %rd257;
	add.s32 	%r775, %r775, 1;
	add.s64 	%rd325, %rd325, 4;
	add.s64 	%rd324, %rd324, 4;
	setp.ne.s32 	%p133, %r775, 6;
	@%p133 bra 	$L__BB36_142;
	shr.u32 	%r649, %r221, 23;
	st.local.u32 	[%rd1+24], %rd326;
	and.b32  	%r225, %r649, 31;
	and.b32  	%r650, %r649, 224;
	add.s32 	%r651, %r650, -128;
	shr.u32 	%r652, %r651, 5;
	mul.wide.u32 	%rd258, %r652, 4;
	sub.s64 	%rd115, %rd1, %rd258;
	ld.local.u32 	%r776, [%rd115+24];
	ld.local.u32 	%r777, [%rd115+20];
	setp.eq.s32 	%p134, %r225, 0;
	@%p134 bra 	$L__BB36_145;
	shf.l.wrap.b32 	%r776, %r777, %r776, %r225;
	ld.local.u32 	%r653, [%rd115+16];
	shf.l.wrap.b32 	%r777, %r653, %r777, %r225;
$L__BB36_145:
	shr.u32 	%r654, %r776, 30;
	shf.l.wrap.b32 	%r655, %r777, %r776, 2;
	shl.b32 	%r656, %r777, 2;
	shr.u32 	%r657, %r655, 31;
	add.s32 	%r658, %r657, %r654;
	neg.s32 	%r659, %r658;
	setp.lt.s32 	%p135, %r221, 0;
	selp.b32 	%r778, %r659, %r658, %p135;
	xor.b32  	%r660, %r655, %r221;
	shr.s32 	%r661, %r655, 31;
	xor.b32  	%r662, %r661, %r655;
	xor.b32  	%r663, %r661, %r656;
	cvt.u64.u32 	%rd259, %r662;
	shl.b64 	%rd260, %rd259, 32;
	cvt.u64.u32 	%rd261, %r663;
	or.b64  	%rd262, %rd260, %rd261;
	cvt.rn.f64.s64 	%fd31, %rd262;
	mul.f64 	%fd32, %fd31, 0d3BF921FB54442D19;
	cvt.rn.f32.f64 	%f476, %fd32;
	neg.f32 	%f477, %f476;
	setp.lt.s32 	%p136, %r660, 0;
	selp.f32 	%f564, %f477, %f476, %p136;
	bra.uni 	$L__BB36_147;
$L__BB36_146:
	mov.f32 	%f478, 0f00000000;
	mul.rn.f32 	%f564, %f106, %f478;
	mov.b32 	%r778, 0;
$L__BB36_147:
	add.s32 	%r665, %r778, 1;
	mul.rn.f32 	%f479, %f564, %f564;
	and.b32  	%r666, %r778, 1;
	setp.eq.b32 	%p137, %r666, 1;
	selp.f32 	%f480, %f564, 0f3F800000, %p137;
	fma.rn.f32 	%f481, %f479, %f480, 0f00000000;
	fma.rn.f32 	%f482, %f479, 0f37CBAC00, 0fBAB607ED;
	selp.f32 	%f483, 0fB94D4153, %f482, %p137;
	selp.f32 	%f484, 0f3C0885E4, 0f3D2AAABB, %p137;
	fma.rn.f32 	%f485, %f483, %f479, %f484;
	selp.f32 	%f486, 0fBE2AAAA8, 0fBEFFFFFF, %p137;
	fma.rn.f32 	%f487, %f485, %f479, %f486;
	fma.rn.f32 	%f488, %f487, %f481, %f480;
	and.b32  	%r667, %r665, 2;
	setp.eq.s32 	%p138, %r667, 0;
	mov.f32 	%f489, 0f00000000;
	sub.f32 	%f490, %f489, %f488;
	selp.f32 	%f491, %f488, %f490, %p138;
	mul.f32 	%f492, %f105, %f491;
	mul.f32 	%f493, %f104, %f112;
	sub.f32 	%f494, %f492, %f493;
	mul.f32 	%f495, %f104, %f491;
	fma.rn.f32 	%f496, %f105, %f112, %f495;
	add.f32 	%f497, %f103, %f494;
	add.f32 	%f498, %f102, %f496;
	st.shared.v2.f32 	[%r206], {%f497, %f498};
	sub.f32 	%f499, %f103, %f494;
	sub.f32 	%f500, %f102, %f496;
	st.shared.v2.f32 	[%r206+1024], {%f499, %f500};
$L__BB36_148:
	bar.sync 	0;
	and.b32  	%r234, %r1, 511;
	setp.gt.u32 	%p139, %r234, 255;
	@%p139 bra 	$L__BB36_166;
	and.b32  	%r668, %r1, 512;
	or.b32  	%r669, %r234, %r668;
	shl.b32 	%r670, %r669, 3;
	add.s32 	%r235, %r268, %r670;
	ld.shared.v2.f32 	{%f117, %f116}, [%r235];
	ld.shared.v2.f32 	{%f119, %f118}, [%r235+2048];
	cvt.rn.f32.u32 	%f501, %r234;
	mul.f32 	%f502, %f3, %f501;
	mul.f32 	%f120, %f502, 0f3B000000;
	mul.f32 	%f503, %f120, 0f3F22F983;
	cvt.rni.s32.f32 	%r786, %f503;
	cvt.rn.f32.s32 	%f504, %r786;
	fma.rn.f32 	%f505, %f504, 0fBFC90FDA, %f120;
	fma.rn.f32 	%f506, %f504, 0fB3A22168, %f505;
	fma.rn.f32 	%f566, %f504, 0fA7C234C5, %f506;
	abs.f32 	%f122, %f120;
	setp.ltu.f32 	%p140, %f122, 0f47CE4780;
	mov.u32 	%r782, %r786;
	mov.f32 	%f565, %f566;
	@%p140 bra 	$L__BB36_157;
	setp.eq.f32 	%p141, %f122, 0f7F800000;
	@%p141 bra 	$L__BB36_156;
	mov.b32 	%r237, %f120;
	shl.b32 	%r673, %r237, 8;
	or.b32  	%r238, %r673, -2147483648;
	mov.b64 	%rd329, 0;
	mov.b32 	%r779, 0;
	mov.u64 	%rd327, __cudart_i2opi_f;
	mov.u64 	%rd328, %rd2;
$L__BB36_152:
	.pragma "nounroll";
	ld.global.nc.u32 	%r674, [%rd327];
	mad.wide.u32 	%rd265, %r674, %r238, %rd329;
	shr.u64 	%rd329, %rd265, 32;
	st.local.u32 	[%rd328], %rd265;
	add.s32 	%r779, %r779, 1;
	add.s64 	%rd328, %rd328, 4;
	add.s64 	%rd327, %rd327, 4;
	setp.ne.s32 	%p142, %r779, 6;
	@%p142 bra 	$L__BB36_152;
	shr.u32 	%r675, %r237, 23;
	st.local.u32 	[%rd2+24], %rd329;
	and.b32  	%r241, %r675, 31;
	and.b32  	%r676, %r675, 224;
	add.s32 	%r677, %r676, -128;
	shr.u32 	%r678, %r677, 5;
	mul.wide.u32 	%rd266, %r678, 4;
	sub.s64 	%rd122, %rd2, %rd266;
	ld.local.u32 	%r780, [%rd122+24];
	ld.local.u32 	%r781, [%rd122+20];
	setp.eq.s32 	%p143, %r241, 0;
	@%p143 bra 	$L__BB36_155;
	shf.l.wrap.b32 	%r780, %r781, %r780, %r241;
	ld.local.u32 	%r679, [%rd122+16];
	shf.l.wrap.b32 	%r781, %r679, %r781, %r241;
$L__BB36_155:
	shr.u32 	%r680, %r780, 30;
	shf.l.wrap.b32 	%r681, %r781, %r780, 2;
	shl.b32 	%r682, %r781, 2;
	shr.u32 	%r683, %r681, 31;
	add.s32 	%r684, %r683, %r680;
	neg.s32 	%r685, %r684;
	setp.lt.s32 	%p144, %r237, 0;
	selp.b32 	%r782, %r685, %r684, %p144;
	xor.b32  	%r686, %r681, %r237;
	shr.s32 	%r687, %r681, 31;
	xor.b32  	%r688, %r687, %r681;
	xor.b32  	%r689, %r687, %r682;
	cvt.u64.u32 	%rd267, %r688;
	shl.b64 	%rd268, %rd267, 32;
	cvt.u64.u32 	%rd269, %r689;
	or.b64  	%rd270, %rd268, %rd269;
	cvt.rn.f64.s64 	%fd33, %rd270;
	mul.f64 	%fd34, %fd33, 0d3BF921FB54442D19;
	cvt.rn.f32.f64 	%f507, %fd34;
	neg.f32 	%f508, %f507;
	setp.lt.s32 	%p145, %r686, 0;
	selp.f32 	%f565, %f508, %f507, %p145;
	bra.uni 	$L__BB36_157;
$L__BB36_156:
	mov.f32 	%f509, 0f00000000;
	mul.rn.f32 	%f565, %f120, %f509;
	mov.b32 	%r782, 0;
$L__BB36_157:
	setp.ltu.f32 	%p146, %f122, 0f47CE4780;
	mul.rn.f32 	%f510, %f565, %f565;
	and.b32  	%r691, %r782, 1;
	setp.eq.b32 	%p147, %r691, 1;
	selp.f32 	%f511, 0f3F800000, %f565, %p147;
	fma.rn.f32 	%f512, %f510, %f511, 0f00000000;
	fma.rn.f32 	%f513, %f510, 0f37CBAC00, 0fBAB607ED;
	selp.f32 	%f514, %f513, 0fB94D4153, %p147;
	selp.f32 	%f515, 0f3D2AAABB, 0f3C0885E4, %p147;
	fma.rn.f32 	%f516, %f514, %f510, %f515;
	selp.f32 	%f517, 0fBEFFFFFF, 0fBE2AAAA8, %p147;
	fma.rn.f32 	%f518, %f516, %f510, %f517;
	fma.rn.f32 	%f519, %f518, %f512, %f511;
	and.b32  	%r692, %r782, 2;
	setp.eq.s32 	%p148, %r692, 0;
	mov.f32 	%f520, 0f00000000;
	sub.f32 	%f521, %f520, %f519;
	selp.f32 	%f126, %f519, %f521, %p148;
	@%p146 bra 	$L__BB36_165;
	setp.eq.f32 	%p149, %f122, 0f7F800000;
	@%p149 bra 	$L__BB36_164;
	mov.b32 	%r250, %f120;
	shl.b32 	%r694, %r250, 8;
	or.b32  	%r251, %r694, -2147483648;
	mov.b64 	%rd332, 0;
	mov.b32 	%r783, 0;
	mov.u64 	%rd330, __cudart_i2opi_f;
	mov.u64 	%rd331, %rd1;
$L__BB36_160:
	.pragma "nounroll";
	ld.global.nc.u32 	%r695, [%rd330];
	mad.wide.u32 	%rd273, %r695, %r251, %rd332;
	shr.u64 	%rd332, %rd273, 32;
	st.local.u32 	[%rd331], %rd273;
	add.s32 	%r783, %r783, 1;
	add.s64 	%rd331, %rd331, 4;
	add.s64 	%rd330, %rd330, 4;
	setp.ne.s32 	%p150, %r783, 6;
	@%p150 bra 	$L__BB36_160;
	shr.u32 	%r696, %r250, 23;
	st.local.u32 	[%rd1+24], %rd332;
	and.b32  	%r254, %r696, 31;
	and.b32  	%r697, %r696, 224;
	add.s32 	%r698, %r697, -128;
	shr.u32 	%r699, %r698, 5;
	mul.wide.u32 	%rd274, %r699, 4;
	sub.s64 	%rd129, %rd1, %rd274;
	ld.local.u32 	%r784, [%rd129+24];
	ld.local.u32 	%r785, [%rd129+20];
	setp.eq.s32 	%p151, %r254, 0;
	@%p151 bra 	$L__BB36_163;
	shf.l.wrap.b32 	%r784, %r785, %r784, %r254;
	ld.local.u32 	%r700, [%rd129+16];
	shf.l.wrap.b32 	%r785, %r700, %r785, %r254;
$L__BB36_163:
	shr.u32 	%r701, %r784, 30;
	shf.l.wrap.b32 	%r702, %r785, %r784, 2;
	shl.b32 	%r703, %r785, 2;
	shr.u32 	%r704, %r702, 31;
	add.s32 	%r705, %r704, %r701;
	neg.s32 	%r706, %r705;
	setp.lt.s32 	%p152, %r250, 0;
	selp.b32 	%r786, %r706, %r705, %p152;
	xor.b32  	%r707, %r702, %r250;
	shr.s32 	%r708, %r702, 31;
	xor.b32  	%r709, %r708, %r702;
	xor.b32  	%r710, %r708, %r703;
	cvt.u64.u32 	%rd275, %r709;
	shl.b64 	%rd276, %rd275, 32;
	cvt.u64.u32 	%rd277, %r710;
	or.b64  	%rd278, %rd276, %rd277;
	cvt.rn.f64.s64 	%fd35, %rd278;
	mul.f64 	%fd36, %fd35, 0d3BF921FB54442D19;
	cvt.rn.f32.f64 	%f522, %fd36;
	neg.f32 	%f523, %f522;
	setp.lt.s32 	%p153, %r707, 0;
	selp.f32 	%f566, %f523, %f522, %p153;
	bra.uni 	$L__BB36_165;
$L__BB36_164:
	mov.f32 	%f524, 0f00000000;
	mul.rn.f32 	%f566, %f120, %f524;
	mov.b32 	%r786, 0;
$L__BB36_165:
	add.s32 	%r712, %r786, 1;
	mul.rn.f32 	%f525, %f566, %f566;
	and.b32  	%r713, %r786, 1;
	setp.eq.b32 	%p154, %r713, 1;
	selp.f32 	%f526, %f566, 0f3F800000, %p154;
	fma.rn.f32 	%f527, %f525, %f526, 0f00000000;
	fma.rn.f32 	%f528, %f525, 0f37CBAC00, 0fBAB607ED;
	selp.f32 	%f529, 0fB94D4153, %f528, %p154;
	selp.f32 	%f530, 0f3C0885E4, 0f3D2AAABB, %p154;
	fma.rn.f32 	%f531, %f529, %f525, %f530;
	selp.f32 	%f532, 0fBE2AAAA8, 0fBEFFFFFF, %p154;
	fma.rn.f32 	%f533, %f531, %f525, %f532;
	fma.rn.f32 	%f534, %f533, %f527, %f526;
	and.b32  	%r714, %r712, 2;
	setp.eq.s32 	%p155, %r714, 0;
	mov.f32 	%f535, 0f00000000;
	sub.f32 	%f536, %f535, %f534;
	selp.f32 	%f537, %f534, %f536, %p155;
	mul.f32 	%f538, %f119, %f537;
	mul.f32 	%f539, %f118, %f126;
	sub.f32 	%f540, %f538, %f539;
	mul.f32 	%f541, %f118, %f537;
	fma.rn.f32 	%f542, %f119, %f126, %f541;
	add.f32 	%f543, %f117, %f540;
	add.f32 	%f544, %f116, %f542;
	st.shared.v2.f32 	[%r235], {%f543, %f544};
	sub.f32 	%f545, %f117, %f540;
	sub.f32 	%f546, %f116, %f542;
	st.shared.v2.f32 	[%r235+2048], {%f545, %f546};
$L__BB36_166:
	setp.gt.u32 	%p156, %r1, 511;
	bar.sync 	0;
	@%p156 bra 	$L__BB36_168;
	ld.shared.v2.f32 	{%f547, %f548}, [%r2];
	st.global.v2.f32 	[%rd3], {%f547, %f548};
$L__BB36_168:
	ret;

}
	// .globl	_ZN17signal_processing7kernels17radix2_fft_kernelILi10EEEvP6float2i
.visible .entry _ZN17signal_processing7kernels17radix2_fft_kernelILi10EEEvP6float2i(
	.param .u64 .ptr .align 1 _ZN17signal_processing7kernels17radix2_fft_kernelILi10EEEvP6float2i_param_0,
	.param .u32 _ZN17signal_processing7kernels17radix2_fft_kernelILi10EEEvP6float2i_param_1
)
{
	.local .align 4 .b8 	__local_depot37[28];
	.reg .b64 	%SP;
	.reg .b64 	%SPL;
	.reg .pred 	%p<171>;
	.reg .b32 	%r<867>;
	.reg .b32 	%f<629>;
	.reg .b64 	%rd<369>;
	.reg .b64 	%fd<41>;

	mov.u64 	%SPL, __local_depot37;
	ld.param.u64 	%rd144, [_ZN17signal_processing7kernels17radix2_fft_kernelILi10EEEvP6float2i_param_0];
	ld.param.u32 	%r289, [_ZN17signal_processing7kernels17radix2_fft_kernelILi10EEEvP6float2i_param_1];
	cvta.to.global.u64 	%rd145, %rd144;
	add.u64 	%rd1, %SPL, 0;
	add.u64 	%rd2, %SPL, 0;
	mov.u32 	%r1, %tid.x;
	mov.u32 	%r290, %ctaid.x;
	shl.b32 	%r291, %r290, 10;
	or.b32  	%r292, %r291, %r1;
	shl.b32 	%r293, %r1, 3;
	mov.u32 	%r294, _ZN17signal_processing7kernels11shared_dataE;
	add.s32 	%r2, %r294, %r293;
	mul.wide.s32 	%rd148, %r292, 8;
	add.s64 	%rd3, %rd145, %rd148;
	ld.global.v2.f32 	{%f142, %f143}, [%rd3];
	st.shared.v2.f32 	[%r2], {%f142, %f143};
	bar.sync 	0;
	shl.b32 	%r295, %r1, 4;
	and.b32  	%r296, %r295, 16;
	shl.b32 	%r297, %r1, 2;
	and.b32  	%r298, %r297, 8;
	or.b32  	%r299, %r296, %r298;
	and.b32  	%r300, %r1, 4;
	or.b32  	%r301, %r300, %r299;
	shr.u32 	%r302, %r1, 2;
	and.b32  	%r303, %r302, 2;
	or.b32  	%r304, %r301, %r303;
	shr.u32 	%r305, %r1, 4;
	and.b32  	%r306, %r305, 1;
	or.b32  	%r307, %r306, %r304;
	shl.b32 	%r308, %r307, 2;
	and.b32  	%r309, %r305, 2;
	or.b32  	%r310, %r308, %r309;
	shr.u32 	%r311, %r1, 6;
	and.b32  	%r312, %r311, 1;
	or.b32  	%r313, %r312, %r310;
	shl.b32 	%r314, %r313, 2;
	and.b32  	%r315, %r311, 2;
	or.b32  	%r316, %r314, %r315;
	shr.u32 	%r317, %r1, 8;
	and.b32  	%r318, %r317, 1;
	or.b32  	%r319, %r318, %r316;
	ld.shared.v2.f32 	{%f144, %f145}, [%r2];
	bar.sync 	0;
	shl.b32 	%r320, %r319, 4;
	and.b32  	%r321, %r311, 8;
	or.b32  	%r322, %r320, %r321;
	add.s32 	%r323, %r294, %r322;
	st.shared.v2.f32 	[%r323], {%f144, %f145};
	bar.sync 	0;
	cvt.rn.f32.s32 	%f146, %r289;
	add.f32 	%f147, %f146, %f146;
	mul.f32 	%f1, %f147, 0f40490FDB;
	and.b32  	%r324, %r1, 1;
	setp.eq.b32 	%p1, %r324, 1;
	@%p1 bra 	$L__BB37_18;
	ld.shared.v2.f32 	{%f3, %f2}, [%r2];
	ld.shared.v2.f32 	{%f5, %f4}, [%r2+8];
	mul.f32 	%f148, %f1, 0f00000000;
	mul.f32 	%f6, %f148, 0f3F000000;
	mul.f32 	%f149, %f6, 0f3F22F983;
	cvt.rni.s32.f32 	%r794, %f149;
	cvt.rn.f32.s32 	%f150, %r794;
	fma.rn.f32 	%f151, %f150, 0fBFC90FDA, %f6;
	fma.rn.f32 	%f152, %f150, 0fB3A22168, %f151;
	fma.rn.f32 	%f610, %f150, 0fA7C234C5, %f152;
	abs.f32 	%f8, %f6;
	setp.ltu.f32 	%p2, %f8, 0f47CE4780;
	mov.u32 	%r790, %r794;
	mov.f32 	%f609, %f610;
	@%p2 bra 	$L__BB37_9;
	setp.neu.f32 	%p3, %f8, 0f7F800000;
	@%p3 bra 	$L__BB37_4;
	mov.f32 	%f155, 0f00000000;
	mul.rn.f32 	%f609, %f6, %f155;
	mov.b32 	%r790, 0;
	bra.uni 	$L__BB37_9;
$L__BB37_4:
	mov.b32 	%r4, %f6;
	shl.b32 	%r326, %r4, 8;
	or.b32  	%r5, %r326, -2147483648;
	mov.b64 	%rd311, 0;
	mov.b32 	%r787, 0;
	mov.u64 	%rd309, __cudart_i2opi_f;
	mov.u64 	%rd310, %rd2;
$L__BB37_5:
	.pragma "nounroll";
	ld.global.nc.u32 	%r327, [%rd309];
	mad.wide.u32 	%rd151, %r327, %r5, %rd311;
	shr.u64 	%rd311, %rd151, 32;
	st.local.u32 	[%rd310], %rd151;
	add.s32 	%r787, %r787, 1;
	add.s64 	%rd310, %rd310, 4;
	add.s64 	%rd309, %rd309, 4;
	setp.ne.s32 	%p4, %r787, 6;
	@%p4 bra 	$L__BB37_5;
	shr.u32 	%r328, %r4, 23;
	st.local.u32 	[%rd2+24], %rd311;
	and.b32  	%r8, %r328, 31;
	and.b32  	%r329, %r328, 224;
	add.s32 	%r330, %r329, -128;
	shr.u32 	%r331, %r330, 5;
	mul.wide.u32 	%rd152, %r331, 4;
	sub.s64 	%rd10, %rd2, %rd152;
	ld.local.u32 	%r788, [%rd10+24];
	ld.local.u32 	%r789, [%rd10+20];
	setp.eq.s32 	%p5, %r8, 0;
	@%p5 bra 	$L__BB37_8;
	shf.l.wrap.b32 	%r788, %r789, %r788, %r8;
	ld.local.u32 	%r332, [%rd10+16];
	shf.l.wrap.b32 	%r789, %r332, %r789, %r8;
$L__BB37_8:
	shr.u32 	%r333, %r788, 30;
	shf.l.wrap.b32 	%r334, %r789, %r788, 2;
	shl.b32 	%r335, %r789, 2;
	shr.u32 	%r336, %r334, 31;
	add.s32 	%r337, %r336, %r333;
	neg.s32 	%r338, %r337;
	setp.lt.s32 	%p6, %r4, 0;
	selp.b32 	%r790, %r338, %r337, %p6;
	xor.b32  	%r339, %r334, %r4;
	shr.s32 	%r340, %r334, 31;
	xor.b32  	%r341, %r340, %r334;
	xor.b32  	%r342, %r340, %r335;
	cvt.u64.u32 	%rd153, %r341;
	shl.b64 	%rd154, %rd153, 32;
	cvt.u64.u32 	%rd155, %r342;
	or.b64  	%rd156, %rd154, %rd155;
	cvt.rn.f64.s64 	%fd1, %rd156;
	mul.f64 	%fd2, %fd1, 0d3BF921FB54442D19;
	cvt.rn.f32.f64 	%f153, %fd2;
	neg.f32 	%f154, %f153;
	setp.lt.s32 	%p7, %r339, 0;
	selp.f32 	%f609, %f154, %f153, %p7;
$L__BB37_9:
	setp.ltu.f32 	%p8, %f8, 0f47CE4780;
	mul.rn.f32 	%f156, %f609, %f609;
	and.b32  	%r344, %r790, 1;
	setp.eq.b32 	%p9, %r344, 1;
	selp.f32 	%f157, 0f3F800000, %f609, %p9;
	fma.rn.f32 	%f158, %f156, %f157, 0f00000000;
	fma.rn.f32 	%f159, %f156, 0f37CBAC00, 0fBAB607ED;
	selp.f32 	%f160, %f159, 0fB94D4153, %p9;
	selp.f32 	%f161, 0f3D2AAABB, 0f3C0885E4, %p9;
	fma.rn.f32 	%f162, %f160, %f156, %f161;
	selp.f32 	%f163, 0fBEFFFFFF, 0fBE2AAAA8, %p9;
	fma.rn.f32 	%f164, %f162, %f156, %f163;
	fma.rn.f32 	%f165, %f164, %f158, %f157;
	and.b32  	%r345, %r790, 2;
	setp.eq.s32 	%p10, %r345, 0;
	mov.f32 	%f166, 0f00000000;
	sub.f32 	%f167, %f166, %f165;
	selp.f32 	%f12, %f165, %f167, %p10;
	@%p8 bra 	$L__BB37_17;
	setp.neu.f32 	%p11, %f8, 0f7F800000;
	@%p11 bra 	$L__BB37_12;
	mov.f32 	%f170, 0f00000000;
	mul.rn.f32 	%f610, %f6, %f170;
	mov.b32 	%r794, 0;
	bra.uni 	$L__BB37_17;
$L__BB37_12:
	mov.b32 	%r17, %f6;
	shl.b32 	%r347, %r17, 8;
	or.b32  	%r18, %r347, -2147483648;
	mov.b64 	%rd314, 0;
	mov.b32 	%r791, 0;
	mov.u64 	%rd312, __cudart_i2opi_f;
	mov.u64 	%rd313, %rd1;
$L__BB37_13:
	.pragma "nounroll";
	ld.global.nc.u32 	%r348, [%rd312];
	mad.wide.u32 	%rd159, %r348, %r18, %rd314;
	shr.u64 	%rd314, %rd159, 32;
	st.local.u32 	[%rd313], %rd159;
	add.s32 	%r791, %r791, 1;
	add.s64 	%rd313, %rd313, 4;
	add.s64 	%rd312, %rd312, 4;
	setp.ne.s32 	%p12, %r791, 6;
	@%p12 bra 	$L__BB37_13;
	shr.u32 	%r349, %r17, 23;
	st.local.u32 	[%rd1+24], %rd314;
	and.b32  	%r21, %r349, 31;
	and.b32  	%r350, %r349, 224;
	add.s32 	%r351, %r350, -128;
	shr.u32 	%r352, %r351, 5;
	mul.wide.u32 	%rd160, %r352, 4;
	sub.s64 	%rd17, %rd1, %rd160;
	ld.local.u32 	%r792, [%rd17+24];
	ld.local.u32 	%r793, [%rd17+20];
	setp.eq.s32 	%p13, %r21, 0;
	@%p13 bra 	$L__BB37_16;
	shf.l.wrap.b32 	%r792, %r793, %r792, %r21;
	ld.local.u32 	%r353, [%rd17+16];
	shf.l.wrap.b32 	%r793, %r353, %r793, %r21;
$L__BB37_16:
	shr.u32 	%r354, %r792, 30;
	shf.l.wrap.b32 	%r355, %r793, %r792, 2;
	shl.b32 	%r356, %r793, 2;
	shr.u32 	%r357, %r355, 31;
	add.s32 	%r358, %r357, %r354;
	neg.s32 	%r359, %r358;
	setp.lt.s32 	%p14, %r17, 0;
	selp.b32 	%r794, %r359, %r358, %p14;
	xor.b32  	%r360, %r355, %r17;
	shr.s32 	%r361, %r355, 31;
	xor.b32  	%r362, %r361, %r355;
	xor.b32  	%r363, %r361, %r356;
	cvt.u64.u32 	%rd161, %r362;
	shl.b64 	%rd162, %rd161, 32;
	cvt.u64.u32 	%rd163, %r363;
	or.b64  	%rd164, %rd162, %rd163;
	cvt.rn.f64.s64 	%fd3, %rd164;
	mul.f64 	%fd4, %fd3, 0d3BF921FB54442D19;
	cvt.rn.f32.f64 	%f168, %fd4;
	neg.f32 	%f169, %f168;
	setp.lt.s32 	%p15, %r360, 0;
	selp.f32 	%f610, %f169, %f168, %p15;
$L__BB37_17:
	add.s32 	%r365, %r794, 1;
	mul.rn.f32 	%f171, %f610, %f610;
	and.b32  	%r366, %r794, 1;
	setp.eq.b32 	%p16, %r366, 1;
	selp.f32 	%f172, %f610, 0f3F800000, %p16;
	fma.rn.f32 	%f173, %f171, %f172, 0f00000000;
	fma.rn.f32 	%f174, %f171, 0f37CBAC00, 0fBAB607ED;
	selp.f32 	%f175, 0fB94D4153, %f174, %p16;
	selp.f32 	%f176, 0f3C0885E4, 0f3D2AAABB, %p16;
	fma.rn.f32 	%f177, %f175, %f171, %f176;
	selp.f32 	%f178, 0fBE2AAAA8, 0fBEFFFFFF, %p16;
	fma.rn.f32 	%f179, %f177, %f171, %f178;
	fma.rn.f32 	%f180, %f179, %f173, %f172;
	and.b32  	%r367, %r365, 2;
	setp.eq.s32 	%p17, %r367, 0;
	mov.f32 	%f181, 0f00000000;
	sub.f32 	%f182, %f181, %f180;
	selp.f32 	%f183, %f180, %f182, %p17;
	mul.f32 	%f184, %f5, %f183;
	mul.f32 	%f185, %f4, %f12;
	sub.f32 	%f186, %f184, %f185;
	mul.f32 	%f187, %f4, %f183;
	fma.rn.f32 	%f188, %f5, %f12, %f187;
	add.f32 	%f189, %f3, %f186;
	add.f32 	%f190, %f2, %f188;
	st.shared.v2.f32 	[%r2], {%f189, %f190};
	sub.f32 	%f191, %f3, %f186;
	sub.f32 	%f192, %f2, %f188;
	st.shared.v2.f32 	[%r2+8], {%f191, %f192};
$L__BB37_18:
	bar.sync 	0;
	and.b32  	%r30, %r1, 3;
	setp.gt.u32 	%p18, %r30, 1;
	@%p18 bra 	$L__BB37_36;
	and.b32  	%r368, %r1, 1020;
	or.b32  	%r369, %r30, %r368;
	shl.b32 	%r370, %r369, 3;
	add.s32 	%r31, %r294, %r370;
	ld.shared.v2.f32 	{%f17, %f16}, [%r31];
	ld.shared.v2.f32 	{%f19, %f18}, [%r31+16];
	cvt.rn.f32.u32 	%f193, %r30;
	mul.f32 	%f194, %f1, %f193;
	mul.f32 	%f20, %f194, 0f3E800000;
	mul.f32 	%f195, %f20, 0f3F22F983;
	cvt.rni.s32.f32 	%r802, %f195;
	cvt.rn.f32.s32 	%f196, %r802;
	fma.rn.f32 	%f197, %f196, 0fBFC90FDA, %f20;
	fma.rn.f32 	%f198, %f196, 0fB3A22168, %f197;
	fma.rn.f32 	%f612, %f196, 0fA7C234C5, %f198;
	abs.f32 	%f22, %f20;
	setp.ltu.f32 	%p19, %f22, 0f47CE4780;
	mov.u32 	%r798, %r802;
	mov.f32 	%f611, %f612;
	@%p19 bra 	$L__BB37_27;
	setp.eq.f32 	%p20, %f22, 0f7F800000;
	@%p20 bra 	$L__BB37_26;
	mov.b32 	%r33, %f20;
	shl.b32 	%r373, %r33, 8;
	or.b32  	%r34, %r373, -2147483648;
	mov.b64 	%rd317, 0;
	mov.b32 	%r795, 0;
	mov.u64 	%rd315, __cudart_i2opi_f;
	mov.u64 	%rd316, %rd2;
$L__BB37_22:
	.pragma "nounroll";
	ld.global.nc.u32 	%r374, [%rd315];
	mad.wide.u32 	%rd167, %r374, %r34, %rd317;
	shr.u64 	%rd317, %rd167, 32;
	st.local.u32 	[%rd316], %rd167;
	add.s32 	%r795, %r795, 1;
	add.s64 	%rd316, %rd316, 4;
	add.s64 	%rd315, %rd315, 4;
	setp.ne.s32 	%p21, %r795, 6;
	@%p21 bra 	$L__BB37_22;
	shr.u32 	%r375, %r33, 23;
	st.local.u32 	[%rd2+24], %rd317;
	and.b32  	%r37, %r375, 31;
	and.b32  	%r376, %r375, 224;
	add.s32 	%r377, %r376, -128;
	shr.u32 	%r378, %r377, 5;
	mul.wide.u32 	%rd168, %r378, 4;
	sub.s64 	%rd24, %rd2, %rd168;
	ld.local.u32 	%r796, [%rd24+24];
	ld.local.u32 	%r797, [%rd24+20];
	setp.eq.s32 	%p22, %r37, 0;
	@%p22 bra 	$L__BB37_25;
	shf.l.wrap.b32 	%r796, %r797, %r796, %r37;
	ld.local.u32 	%r379, [%rd24+16];
	shf.l.wrap.b32 	%r797, %r379, %r797, %r37;
$L__BB37_25:
	shr.u32 	%r380, %r796, 30;
	shf.l.wrap.b32 	%r381, %r797, %r796, 2;
	shl.b32 	%r382, %r797, 2;
	shr.u32 	%r383, %r381, 31;
	add.s32 	%r384, %r383, %r380;
	neg.s32 	%r385, %r384;
	setp.lt.s32 	%p23, %r33, 0;
	selp.b32 	%r798, %r385, %r384, %p23;
	xor.b32  	%r386, %r381, %r33;
	shr.s32 	%r387, %r381, 31;
	xor.b32  	%r388, %r387, %r381;
	xor.b32  	%r389, %r387, %r382;
	cvt.u64.u32 	%rd169, %r388;
	shl.b64 	%rd170, %rd169, 32;
	cvt.u64.u32 	%rd171, %r389;
	or.b64  	%rd172, %rd170, %rd171;
	cvt.rn.f64.s64 	%fd5, %rd172;
	mul.f64 	%fd6, %fd5, 0d3BF921FB54442D19;
	cvt.rn.f32.f64 	%f199, %fd6;
	neg.f32 	%f200, %f199;
	setp.lt.s32 	%p24, %r386, 0;
	selp.f32 	%f611, %f200, %f199, %p24;
	bra.uni 	$L__BB37_27;
$L__BB37_26:
	mov.f32 	%f201, 0f00000000;
	mul.rn.f32 	%f611, %f20, %f201;
	mov.b32 	%r798, 0;
$L__BB37_27:
	setp.ltu.f32 	%p25, %f22, 0f47CE4780;
	mul.rn.f32 	%f202, %f611, %f611;
	and.b32  	%r391, %r798, 1;
	setp.eq.b32 	%p26, %r391, 1;
	selp.f32 	%f203, 0f3F800000, %f611, %p26;
	fma.rn.f32 	%f204, %f202, %f203, 0f00000000;
	fma.rn.f32 	%f205, %f202, 0f37CBAC00, 0fBAB607ED;
	selp.f32 	%f206, %f205, 0fB94D4153, %p26;
	selp.f32 	%f207, 0f3D2AAABB, 0f3C0885E4, %p26;
	fma.rn.f32 	%f208, %f206, %f202, %f207;
	selp.f32 	%f209, 0fBEFFFFFF, 0fBE2AAAA8, %p26;
	fma.rn.f32 	%f210, %f208, %f202, %f209;
	fma.rn.f32 	%f211, %f210, %f204, %f203;
	and.b32  	%r392, %r798, 2;
	setp.eq.s32 	%p27, %r392, 0;
	mov.f32 	%f212, 0f00000000;
	sub.f32 	%f213, %f212, %f211;
	selp.f32 	%f26, %f211, %f213, %p27;
	@%p25 bra 	$L__BB37_35;
	setp.eq.f32 	%p28, %f22, 0f7F800000;
	@%p28 bra 	$L__BB37_34;
	mov.b32 	%r46, %f20;
	shl.b32 	%r394, %r46, 8;
	or.b32  	%r47, %r394, -2147483648;
	mov.b64 	%rd320, 0;
	mov.b32 	%r799, 0;
	mov.u64 	%rd318, __cudart_i2opi_f;
	mov.u64 	%rd319, %rd1;
$L__BB37_30:
	.pragma "nounroll";
	ld.global.nc.u32 	%r395, [%rd318];
	mad.wide.u32 	%rd175, %r395, %r47, %rd320;
	shr.u64 	%rd320, %rd175, 32;
	st.local.u32 	[%rd319], %rd175;
	add.s32 	%r799, %r799, 1;
	add.s64 	%rd319, %rd319, 4;
	add.s64 	%rd318, %rd318, 4;
	setp.ne.s32 	%p29, %r799, 6;
	@%p29 bra 	$L__BB37_30;
	shr.u32 	%r396, %r46, 23;
	st.local.u32 	[%rd1+24], %rd320;
	and.b32  	%r50, %r396, 31;
	and.b32  	%r397, %r396, 224;
	add.s32 	%r398, %r397, -128;
	shr.u32 	%r399, %r398, 5;
	mul.wide.u32 	%rd176, %r399, 4;
	sub.s64 	%rd31, %rd1, %rd176;
	ld.local.u32 	%r800, [%rd31+24];
	ld.local.u32 	%r801, [%rd31+20];
	setp.eq.s32 	%p30, %r50, 0;
	@%p30 bra 	$L__BB37_33;
	shf.l.wrap.b32 	%r800, %r801, %r800, %r50;
	ld.local.u32 	%r400, [%rd31+16];
	shf.l.wrap.b32 	%r801, %r400, %r801, %r50;
$L__BB37_33:
	shr.u32 	%r401, %r800, 30;
	shf.l.wrap.b32 	%r402, %r801, %r800, 2;
	shl.b32 	%r403, %r801, 2;
	shr.u32 	%r404, %r402, 31;
	add.s32 	%r405, %r404, %r401;
	neg.s32 	%r406, %r405;
	setp.lt.s32 	%p31, %r46, 0;
	selp.b32 	%r802, %r406, %r405, %p31;
	xor.b32  	%r407, %r402, %r46;
	shr.s32 	%r408, %r402, 31;
	xor.b32  	%r409, %r408, %r402;
	xor.b32  	%r410, %r408, %r403;
	cvt.u64.u32 	%rd177, %r409;
	shl.b64 	%rd178, %rd177, 32;
	cvt.u64.u32 	%rd179, %r410;
	or.b64  	%rd180, %rd178, %rd179;
	cvt.rn.f64.s64 	%fd7, %rd180;
	mul.f64 	%fd8, %fd7, 0d3BF921FB54442D19;
	cvt.rn.f32.f64 	%f214, %fd8;
	neg.f32 	%f215, %f214;
	setp.lt.s32 	%p32, %r407, 0;
	selp.f32 	%f612, %f215, %f214, %p32;
	bra.uni 	$L__BB37_35;
$L__BB37_34:
	mov.f32 	%f216, 0f00000000;
	mul.rn.f32 	%f612, %f20, %f216;
	mov.b32 	%r802, 0;
$L__BB37_35:
	add.s32 	%r412, %r802, 1;
	mul.rn.f32 	%f217, %f612, %f612;
	and.b32  	%r413, %r802, 1;
	setp.eq.b32 	%p33, %r413, 1;
	selp.f32 	%f218, %f612, 0f3F800000, %p33;
	fma.rn.f32 	%f219, %f217, %f218, 0f00000000;
	fma.rn.f32 	%f220, %f217, 0f37CBAC00, 0fBAB607ED;
	selp.f32 	%f221, 0fB94D4153, %f220, %p33;
	selp.f32 	%f222, 0f3C0885E4, 0f3D2AAABB, %p33;
	fma.rn.f32 	%f223, %f221, %f217, %f222;
	selp.f32 	%f224, 0fBE2AAAA8, 0fBEFFFFFF, %p33;
	fma.rn.f32 	%f225, %f223, %f217, %f224;
	fma.rn.f32 	%f226, %f225, %f219, %f218;
	and.b32  	%r414, %r412, 2;
	setp.eq.s32 	%p34, %r414, 0;
	mov.f32 	%f227, 0f00000000;
	sub.f32 	%f228, %f227, %f226;
	selp.f32 	%f229, %f226, %f228, %p34;
	mul.f32 	%f230, %f19, %f229;
	mul.f32 	%f231, %f18, %f26;
	sub.f32 	%f232, %f230, %f231;
	mul.f32 	%f233, %f18, %f229;
	fma.rn.f32 	%f234, %f19, %f26, %f233;
	add.f32 	%f235, %f17, %f232;
	add.f32 	%f236, %f16, %f234;
	st.shared.v2.f32 	[%r31], {%f235, %f236};
	sub.f32 	%f237, %f17, %f232;
	sub.f32 	%f238, %f16, %f234;
	st.shared.v2.f32 	[%r31+16], {%f237, %f238};
$L__BB37_36:
	bar.sync 	0;
	and.b32  	%r59, %r1, 7;
	setp.gt.u32 	%p35, %r59, 3;
	@%p35 bra 	$L__BB37_54;
	and.b32  	%r415, %r1, 1016;
	or.b32  	%r416, %r59, %r415;
	shl.b32 	%r417, %r416, 3;
	add.s32 	%r60, %r294, %r417;
	ld.shared.v2.f32 	{%f31, %f30}, [%r60];
	ld.shared.v2.f32 	{%f33, %f32}, [%r60+32];
	cvt.rn.f32.u32 	%f239, %r59;
	mul.f32 	%f240, %f1, %f239;
	mul.f32 	%f34, %f240, 0f3E000000;
	mul.f32 	%f241, %f34, 0f3F22F983;
	cvt.rni.s32.f32 	%r810, %f241;
	cvt.rn.f32.s32 	%f242, %r810;
	fma.rn.f32 	%f243, %f242, 0fBFC90FDA, %f34;
	fma.rn.f32 	%f244, %f242, 0fB3A22168, %f243;
	fma.rn.f32 	%f614, %f242, 0fA7C234C5, %f244;
	abs.f32 	%f36, %f34;
	setp.ltu.f32 	%p36, %f36, 0f47CE4780;
	mov.u32 	%r806, %r810;
	mov.f32 	%f613, %f614;
	@%p36 bra 	$L__BB37_45;
	setp.eq.f32 	%p37, %f36, 0f7F800000;
	@%p37 bra 	$L__BB37_44;
	mov.b32 	%r62, %f34;
	shl.b32 	%r420, %r62, 8;
	or.b32  	%r63, %r420, -2147483648;
	mov.b64 	%rd323, 0;
	mov.b32 	%r803, 0;
	mov.u64 	%rd321, __cudart_i2opi_f;
	mov.u64 	%rd322, %rd2;
$L__BB37_40:
	.pragma "nounroll";
	ld.global.nc.u32 	%r421, [%rd321];
	mad.wide.u32 	%rd183, %r421, %r63, %rd323;
	shr.u64 	%rd323, %rd183, 32;
	st.local.u32 	[%rd322], %rd183;
	add.s32 	%r803, %r803, 1;
	add.s64 	%rd322, %rd322, 4;
	add.s64 	%rd321, %rd321, 4;
	setp.ne.s32 	%p38, %r803, 6;
	@%p38 bra 	$L__BB37_40;
	shr.u32 	%r422, %r62, 23;
	st.local.u32 	[%rd2+24], %rd323;
	and.b32  	%r66, %r422, 31;
	and.b32  	%r423, %r422, 224;
	add.s32 	%r424, %r423, -128;
	shr.u32 	%r425, %r424, 5;
	mul.wide.u32 	%rd184, %r425, 4;
	sub.s64 	%rd38, %rd2, %rd184;
	ld.local.u32 	%r804, [%rd38+24];
	ld.local.u32 	%r805, [%rd38+20];
	setp.eq.s32 	%p39, %r66, 0;
	@%p39 bra 	$L__BB37_43;
	shf.l.wrap.b32 	%r804, %r805, %r804, %r66;
	ld.local.u32 	%r426, [%rd38+16];
	shf.l.wrap.b32 	%r805, %r426, %r805, %r66;
$L__BB37_43:
	shr.u32 	%r427, %r804, 30;
	shf.l.wrap.b32 	%r428, %r805, %r804, 2;
	shl.b32 	%r429, %r805, 2;
	shr.u32 	%r430, %r428, 31;
	add.s32 	%r431, %r430, %r427;
	neg.s32 	%r432, %r431;
	setp.lt.s32 	%p40, %r62, 0;
	selp.b32 	%r806, %r432, %r431, %p40;
	xor.b32  	%r433, %r428, %r62;
	shr.s32 	%r434, %r428, 31;
	xor.b32  	%r435, %r434, %r428;
	xor.b32  	%r436, %r434, %r429;
	cvt.u64.u32 	%rd185, %r435;
	shl.b64 	%rd186, %rd185, 32;
	cvt.u64.u32 	%rd187, %r436;
	or.b64  	%rd188, %rd186, %rd187;
	cvt.rn.f64.s64 	%fd9, %rd188;
	mul.f64 	%fd10, %fd9, 0d3BF921FB54442D19;
	cvt.rn.f32.f64 	%f245, %fd10;
	neg.f32 	%f246, %f245;
	setp.lt.s32 	%p41, %r433, 0;
	selp.f32 	%f613, %f246, %f245, %p41;
	bra.uni 	$L__BB37_45;
$L__BB37_44:
	mov.f32 	%f247, 0f00000000;
	mul.rn.f32 	%f613, %f34, %f247;
	mov.b32 	%r806, 0;
$L__BB37_45:
	setp.ltu.f32 	%p42, %f36, 0f47CE4780;
	mul.rn.f32 	%f248, %f613, %f613;
	and.b32  	%r438, %r806, 1;
	setp.eq.b32 	%p43, %r438, 1;
	selp.f32 	%f249, 0f3F800000, %f613, %p43;
	fma.rn.f32 	%f250, %f248, %f249, 0f00000000;
	fma.rn.f32 	%f251, %f248, 0f37CBAC00, 0fBAB607ED;
	selp.f32 	%f252, %f251, 0fB94D4153, %p43;
	selp.f32 	%f253, 0f3D2AAABB, 0f3C0885E4, %p43;
	fma.rn.f32 	%f254, %f252, %f248, %f253;
	selp.f32 	%f255, 0fBEFFFFFF, 0fBE2AAAA8, %p43;
	fma.rn.f32 	%f256, %f254, %f248, %f255;
	fma.rn.f32 	%f257, %f256, %f250, %f249;
	and.b32  	%r439, %r806, 2;
	setp.eq.s32 	%p44, %r439, 0;
	mov.f32 	%f258, 0f00000000;
	sub.f32 	%f259, %f258, %f257;
	selp.f32 	%f40, %f257, %f259, %p44;
	@%p42 bra 	$L__BB37_53;
	setp.eq.f32 	%p45, %f36, 0f7F800000;
	@%p45 bra 	$L__BB37_52;
	mov.b32 	%r75, %f34;
	shl.b32 	%r441, %r75, 8;
	or.b32  	%r76, %r441, -2147483648;
	mov.b64 	%rd326, 0;
	mov.b32 	%r807, 0;
	mov.u64 	%rd324, __cudart_i2opi_f;
	mov.u64 	%rd325, %rd1;
$L__BB37_48:
	.pragma "nounroll";
	ld.global.nc.u32 	%r442, [%rd324];
	mad.wide.u32 	%rd191, %r442, %r76, %rd326;
	shr.u64 	%rd326, %rd191, 32;
	st.local.u32 	[%rd325], %rd191;
	add.s32 	%r807, %r807, 1;
	add.s64 	%rd325, %rd325, 4;
	add.s64 	%rd324, %rd324, 4;
	setp.ne.s32 	%p46, %r807, 6;
	@%p46 bra 	$L__BB37_48;
	shr.u32 	%r443, %r75, 23;
	st.local.u32 	[%rd1+24], %rd326;
	and.b32  	%r79, %r443, 31;
	and.b32  	%r444, %r443, 224;
	add.s32 	%r445, %r444, -128;
	shr.u32 	%r446, %r445, 5;
	mul.wide.u32 	%rd192, %r446, 4;
	sub.s64 	%rd45, %rd1, %rd192;
	ld.local.u32 	%r808, [%rd45+24];
	ld.local.u32 	%r809, [%rd45+20];
	setp.eq.s32 	%p47, %r79, 0;
	@%p47 bra 	$L__BB37_51;
	shf.l.wrap.b32 	%r808, %r809, %r808, %r79;
	ld.local.u32 	%r447, [%rd45+16];
	shf.l.wrap.b32 	%r809, %r447, %r809, %r79;
$L__BB37_51:
	shr.u32 	%r448, %r808, 30;
	shf.l.wrap.b32 	%r449, %r809, %r808, 2;
	shl.b32 	%r450, %r809, 2;
	shr.u32 	%r451, %r449, 31;
	add.s32 	%r452, %r451, %r448;
	neg.s32 	%r453, %r452;
	setp.lt.s32 	%p48, %r75, 0;
	selp.b32 	%r810, %r453, %r452, %p48;
	xor.b32  	%r454, %r449, %r75;
	shr.s32 	%r455, %r449, 31;
	xor.b32  	%r456, %r455, %r449;
	xor.b32  	%r457, %r455, %r450;
	cvt.u64.u32 	%rd193, %r456;
	shl.b64 	%rd194, %rd193, 32;
	cvt.u64.u32 	%rd195, %r457;
	or.b64  	%rd196, %rd194, %rd195;
	cvt.rn.f64.s64 	%fd11, %rd196;
	mul.f64 	%fd12, %fd11, 0d3BF921FB54442D19;
	cvt.rn.f32.f64 	%f260, %fd12;
	neg.f32 	%f261, %f260;
	setp.lt.s32 	%p49, %r454, 0;
	selp.f32 	%f614, %f261, %f260, %p49;
	bra.uni 	$L__BB37_53;
$L__BB37_52:
	mov.f32 	%f262, 0f00000000;
	mul.rn.f32 	%f614, %f34, %f262;
	mov.b32 	%r810, 0;
$L__BB37_53:
	add.s32 	%r459, %r810, 1;
	mul.rn.f32 	%f263, %f614, %f614;
	and.b32  	%r460, %r810, 1;
	setp.eq.b32 	%p50, %r460, 1;
	selp.f32 	%f264, %f614, 0f3F800000, %p50;
	fma.rn.f32 	%f265, %f263, %f264, 0f00000000;
	fma.rn.f32 	%f266, %f263, 0f37CBAC00, 0fBAB607ED;
	selp.f32 	%f267, 0fB94D4153, %f266, %p50;
	selp.f32 	%f268, 0f3C0885E4, 0f3D2AAABB, %p50;
	fma.rn.f32 	%f269, %f267, %f263, %f268;
	selp.f32 	%f270, 0fBE2AAAA8, 0fBEFFFFFF, %p50;
	fma.rn.f32 	%f271, %f269, %f263, %f270;
	fma.rn.f32 	%f272, %f271, %f265, %f264;
	and.b32  	%r461, %r459, 2;
	setp.eq.s32 	%p51, %r461, 0;
	mov.f32 	%f273, 0f00000000;
	sub.f32 	%f274, %f273, %f272;
	selp.f32 	%f275, %f272, %f274, %p51;
	mul.f32 	%f276, %f33, %f275;
	mul.f32 	%f277, %f32, %f40;
	sub.f32 	%f278, %f276, %f277;
	mul.f32 	%f279, %f32, %f275;
	fma.rn.f32 	%f280, %f33, %f40, %f279;
	add.f32 	%f281, %f31, %f278;
	add.f32 	%f282, %f30, %f280;
	st.shared.v2.f32 	[%r60], {%f281, %f282};
	sub.f32 	%f283, %f31, %f278;
	sub.f32 	%f284, %f30, %f280;
	st.shared.v2.f32 	[%r60+32], {%f283, %f284};
$L__BB37_54:
	bar.sync 	0;
	and.b32  	%r88, %r1, 15;
	setp.gt.u32 	%p52, %r88, 7;
	@%p52 bra 	$L__BB37_72;
	and.b32  	%r462, %r1, 1008;
	or.b32  	%r463, %r88, %r462;
	shl.b32 	%r464, %r463, 3;
	add.s32 	%r89, %r294, %r464;
	ld.shared.v2.f32 	{%f45, %f44}, [%r89];
	ld.shared.v2.f32 	{%f47, %f46}, [%r89+64];
	cvt.rn.f32.u32 	%f285, %r88;
	mul.f32 	%f286, %f1, %f285;
	mul.f32 	%f48, %f286, 0f3D800000;
	mul.f32 	%f287, %f48, 0f3F22F983;
	cvt.rni.s32.f32 	%r818, %f287;
	cvt.rn.f32.s32 	%f288, %r818;
	fma.rn.f32 	%f289, %f288, 0fBFC90FDA, %f48;
	fma.rn.f32 	%f290, %f288, 0fB3A22168, %f289;
	fma.rn.f32 	%f616, %f288, 0fA7C234C5, %f290;
	abs.f32 	%f50, %f48;
	setp.ltu.f32 	%p53, %f50, 0f47CE4780;
	mov.u32 	%r814, %r818;
	mov.f32 	%f615, %f616;
	@%p53 bra 	$L__BB37_63;
	setp.eq.f32 	%p54, %f50, 0f7F800000;
	@%p54 bra 	$L__BB37_62;
	mov.b32 	%r91, %f48;
	shl.b32 	%r467, %r91, 8;
	or.b32  	%r92, %r467, -2147483648;
	mov.b64 	%rd329, 0;
	mov.b32 	%r811, 0;
	mov.u64 	%rd327, __cudart_i2opi_f;
	mov.u64 	%rd328, %rd2;
$L__BB37_58:
	.pragma "nounroll";
	ld.global.nc.u32 	%r468, [%rd327];
	mad.wide.u32 	%rd199, %r468, %r92, %rd329;
	shr.u64 	%rd329, %rd199, 32;
	st.local.u32 	[%rd328], %rd199;
	add.s32 	%r811, %r811, 1;
	add.s64 	%rd328, %rd328, 4;
	add.s64 	%rd327, %rd327, 4;
	setp.ne.s32 	%p55, %r811, 6;
	@%p55 bra 	$L__BB37_58;
	shr.u32 	%r469, %r91, 23;
	st.local.u32 	[%rd2+24], %rd329;
	and.b32  	%r95, %r469, 31;
	and.b32  	%r470, %r469, 224;
	add.s32 	%r471, %r470, -128;
	shr.u32 	%r472, %r471, 5;
	mul.wide.u32 	%rd200, %r472, 4;
	sub.s64 	%rd52, %rd2, %rd200;
	ld.local.u32 	%r812, [%rd52+24];
	ld.local.u32 	%r813, [%rd52+20];
	setp.eq.s32 	%p56, %r95, 0;
	@%p56 bra 	$L__BB37_61;
	shf.l.wrap.b32 	%r812, %r813, %r812, %r95;
	ld.local.u32 	%r473, [%rd52+16];
	shf.l.wrap.b32 	%r813, %r473, %r813, %r95;
$L__BB37_61:
	shr.u32 	%r474, %r812, 30;
	shf.l.wrap.b32 	%r475, %r813, %r812, 2;
	shl.b32 	%r476, %r813, 2;
	shr.u32 	%r477, %r475, 31;
	add.s32 	%r478, %r477, %r474;
	neg.s32 	%r479, %r478;
	setp.lt.s32 	%p57, %r91, 0;
	selp.b32 	%r814, %r479, %r478, %p57;
	xor.b32  	%r480, %r475, %r91;
	shr.s32 	%r481, %r475, 31;
	xor.b32  	%r482, %r481, %r475;
	xor.b32  	%r483, %r481, %r476;
	cvt.u64.u32 	%rd201, %r482;
	shl.b64 	%rd202, %rd201, 32;
	cvt.u64.u32 	%rd203, %r483;
	or.b64  	%rd204, %rd202, %rd203;
	cvt.rn.f64.s64 	%fd13, %rd204;
	mul.f64 	%fd14, %fd13, 0d3BF921FB54442D19;
	cvt.rn.f32.f64 	%f291, %fd14;
	neg.f32 	%f292, %f291;
	setp.lt.s32 	%p58, %r480, 0;
	selp.f32 	%f615, %f292, %f291, %p58;
	bra.uni 	$L__BB37_63;
$L__BB37_62:
	mov.f32 	%f293, 0f00000000;
	mul.rn.f32 	%f615, %f48, %f293;
	mov.b32 	%r814, 0;
$L__BB37_63:
	setp.ltu.f32 	%p59, %f50, 0f47CE4780;
	mul.rn.f32 	%f294, %f615, %f615;
	and.b32  	%r485, %r814, 1;
	setp.eq.b32 	%p60, %r485, 1;
	selp.f32 	%f295, 0f3F800000, %f615, %p60;
	fma.rn.f32 	%f296, %f294, %f295, 0f00000000;
	fma.rn.f32 	%f297, %f294, 0f37CBAC00, 0fBAB607ED;
	selp.f32 	%f298, %f297, 0fB94D4153, %p60;
	selp.f32 	%f299, 0f3D2AAABB, 0f3C0885E4, %p60;
	fma.rn.f32 	%f300, %f298, %f294, %f299;
	selp.f32 	%f301, 0fBEFFFFFF, 0fBE2AAAA8, %p60;
	fma.rn.f32 	%f302, %f300, %f294, %f301;
	fma.rn.f32 	%f303, %f302, %f296, %f295;
	and.b32  	%r486, %r814, 2;
	setp.eq.s32 	%p61, %r486, 0;
	mov.f32 	%f304, 0f00000000;
	sub.f32 	%f305, %f304, %f303;
	selp.f32 	%f54, %f303, %f305, %p61;
	@%p59 bra 	$L__BB37_71;
	setp.eq.f32 	%p62, %f50, 0f7F800000;
	@%p62 bra 	$L__BB37_70;
	mov.b32 	%r104, %f48;
	shl.b32 	%r488, %r104, 8;
	or.b32  	%r105, %r488, -2147483648;
	mov.b64 	%rd332, 0;
	mov.b32 	%r815, 0;
	mov.u64 	%rd330, __cudart_i2opi_f;
	mov.u64 	%rd331, %rd1;
$L__BB37_66:
	.pragma "nounroll";
	ld.global.nc.u32 	%r489, [%rd330];
	mad.wide.u32 	%rd207, %r489, %r105, %rd332;
	shr.u64 	%rd332, %rd207, 32;
	st.local.u32 	[%rd331], %rd207;
	add.s32 	%r815, %r815, 1;
	add.s64 	%rd331, %rd331, 4;
	add.s64 	%rd330, %rd330, 4;
	setp.ne.s32 	%p63, %r815, 6;
	@%p63 bra 	$L__BB37_66;
	shr.u32 	%r490, %r104, 23;
	st.local.u32 	[%rd1+24], %rd332;
	and.b32  	%r108, %r490, 31;
	and.b32  	%r491, %r490, 224;
	add.s32 	%r492, %r491, -128;
	shr.u32 	%r493, %r492, 5;
	mul.wide.u32 	%rd208, %r493, 4;
	sub.s64 	%rd59, %rd1, %rd208;
	ld.local.u32 	%r816, [%rd59+24];
	ld.local.u32 	%r817, [%rd59+20];
	setp.eq.s32 	%p64, %r108, 0;
	@%p64 bra 	$L__BB37_69;
	shf.l.wrap.b32 	%r816, %r817, %r816, %r108;
	ld.local.u32 	%r494, [%rd59+16];
	shf.l.wrap.b32 	%r817, %r494, %r817, %r108;
$L__BB37_69:
	shr.u32 	%r495, %r816, 30;
	shf.l.wrap.b32 	%r496, %r817, %r816, 2;
	shl.b32 	%r497, %r817, 2;
	shr.u32 	%r498, %r496, 31;
	add.s32 	%r499, %r498, %r495;
	neg.s32 	%r500, %r499;
	setp.lt.s32 	%p65, %r104, 0;
	selp.b32 	%r818, %r500, %r499, %p65;
	xor.b32  	%r501, %r496, %r104;
	shr.s32 	%r502, %r496, 31;
	xor.b32  	%r503, %r502, %r496;
	xor.b32  	%r504, %r502, %r497;
	cvt.u64.u32 	%rd209, %r503;
	shl.b64 	%rd210, %rd209, 32;
	cvt.u64.u32 	%rd211, %r504;
	or.b64  	%rd212, %rd210, %rd211;
	cvt.rn.f64.s64 	%fd15, %rd212;
	mul.f64 	%fd16, %fd15, 0d3BF921FB54442D19;
	cvt.rn.f32.f64 	%f306, %fd16;
	neg.f32 	%f307, %f306;
	setp.lt.s32 	%p66, %r501, 0;
	selp.f32 	%f616, %f307, %f306, %p66;
	bra.uni 	$L__BB37_71;
$L__BB37_70:
	mov.f32 	%f308, 0f00000000;
	mul.rn.f32 	%f616, %f48, %f308;
	mov.b32 	%r818, 0;
$L__BB37_71:
	add.s32 	%r506, %r818, 1;
	mul.rn.f32 	%f309, %f616, %f616;
	and.b32  	%r507, %r818, 1;
	setp.eq.b32 	%p67, %r507, 1;
	selp.f32 	%f310, %f616, 0f3F800000, %p67;
	fma.rn.f32 	%f311, %f309, %f310, 0f00000000;
	fma.rn.f32 	%f312, %f309, 0f37CBAC00, 0fBAB607ED;
	selp.f32 	%f313, 0fB94D4153, %f312, %p67;
	selp.f32 	%f314, 0f3C0885E4, 0f3D2AAABB, %p67;
	fma.rn.f32 	%f315, %f313, %f309, %f314;
	selp.f32 	%f316, 0fBE2AAAA8, 0fBEFFFFFF, %p67;
	fma.rn.f32 	%f317, %f315, %f309, %f316;
	fma.rn.f32 	%f318, %f317, %f311, %f310;
	and.b32  	%r508, %r506, 2;
	setp.eq.s32 	%p68, %r508, 0;
	mov.f32 	%f319, 0f00000000;
	sub.f32 	%f320, %f319, %f318;
	selp.f32 	%f321, %f318, %f320, %p68;
	mul.f32 	%f322, %f47, %f321;
	mul.f32 	%f323, %f46, %f54;
	sub.f32 	%f324, %f322, %f323;
	mul.f32 	%f325, %f46, %f321;
	fma.rn.f32 	%f326, %f47, %f54, %f325;
	add.f32 	%f327, %f45, %f324;
	add.f32 	%f328, %f44, %f326;
	st.shared.v2.f32 	[%r89], {%f327, %f328};
	sub.f32 	%f329, %f45, %f324;
	sub.f32 	%f330, %f44, %f326;
	st.shared.v2.f32 	[%r89+64], {%f329, %f330};
$L__BB37_72:
	bar.sync 	0;
	and.b32  	%r117, %r1, 31;
	setp.gt.u32 	%p69, %r117, 15;
	@%p69 bra 	$L__BB37_90;
	and.b32  	%r509, %r1, 992;
	or.b32  	%r510, %r117, %r509;
	shl.b32 	%r511, %r510, 3;
	add.s32 	%r118, %r294, %r511;
	ld.shared.v2.f32 	{%f59, %f58}, [%r118];
	ld.shared.v2.f32 	{%f61, %f60}, [%r118+128];
	cvt.rn.f32.u32 	%f331, %r117;
	mul.f32 	%f332, %f1, %f331;
	mul.f32 	%f62, %f332, 0f3D000000;
	mul.f32 	%f333, %f62, 0f3F22F983;
	cvt.rni.s32.f32 	%r826, %f333;
	cvt.rn.f32.s32 	%f334, %r826;
	fma.rn.f32 	%f335, %f334, 0fBFC90FDA, %f62;
	fma.rn.f32 	%f336, %f334, 0fB3A22168, %f335;
	fma.rn.f32 	%f618, %f334, 0fA7C234C5, %f336;
	abs.f32 	%f64, %f62;
	setp.ltu.f32 	%p70, %f64, 0f47CE4780;
	mov.u32 	%r822, %r826;
	mov.f32 	%f617, %f618;
	@%p70 bra 	$L__BB37_81;
	setp.eq.f32 	%p71, %f64, 0f7F800000;
	@%p71 bra 	$L__BB37_80;
	mov.b32 	%r120, %f62;
	shl.b32 	%r514, %r120, 8;
	or.b32  	%r121, %r514, -2147483648;
	mov.b64 	%rd335, 0;
	mov.b32 	%r819, 0;
	mov.u64 	%rd333, __cudart_i2opi_f;
	mov.u64 	%rd334, %rd2;
$L__BB37_76:
	.pragma "nounroll";
	ld.global.nc.u32 	%r515, [%rd333];
	mad.wide.u32 	%rd215, %r515, %r121, %rd335;
	shr.u64 	%rd335, %rd215, 32;
	st.local.u32 	[%rd334], %rd215;
	add.s32 	%r819, %r819, 1;
	add.s64 	%rd334, %rd334, 4;
	add.s64 	%rd333, %rd333, 4;
	setp.ne.s32 	%p72, %r819, 6;
	@%p72 bra 	$L__BB37_76;
	shr.u32 	%r516, %r120, 23;
	st.local.u32 	[%rd2+24], %rd335;
	and.b32  	%r124, %r516, 31;
	and.b32  	%r517, %r516, 224;
	add.s32 	%r518, %r517, -128;
	shr.u32 	%r519, %r518, 5;
	mul.wide.u32 	%rd216, %r519, 4;
	sub.s64 	%rd66, %rd2, %rd216;
	ld.local.u32 	%r820, [%rd66+24];
	ld.local.u32 	%r821, [%rd66+20];
	setp.eq.s32 	%p73, %r124, 0;
	@%p73 bra 	$L__BB37_79;
	shf.l.wrap.b32 	%r820, %r821, %r820, %r124;
	ld.local.u32 	%r520, [%rd66+16];
	shf.l.wrap.b32 	%r821, %r520, %r821, %r124;
$L__BB37_79:
	shr.u32 	%r521, %r820, 30;
	shf.l.wrap.b32 	%r522, %r821, %r820, 2;
	shl.b32 	%r523, %r821, 2;
	shr.u32 	%r524, %r522, 31;
	add.s32 	%r525, %r524, %r521;
	neg.s32 	%r526, %r525;
	setp.lt.s32 	%p74, %r120, 0;
	selp.b32 	%r822, %r526, %r525, %p74;
	xor.b32  	%r527, %r522, %r120;
	shr.s32 	%r528, %r522, 31;
	xor.b32  	%r529, %r528, %r522;
	xor.b32  	%r530, %r528, %r523;
	cvt.u64.u32 	%rd217, %r529;
	shl.b64 	%rd218, %rd217, 32;
	cvt.u64.u32 	%rd219, %r530;
	or.b64  	%rd220, %rd218, %rd219;
	cvt.rn.f64.s64 	%fd17, %rd220;
	mul.f64 	%fd18, %fd17, 0d3BF921FB54442D19;
	cvt.rn.f32.f64 	%f337, %fd18;
	neg.f32 	%f338, %f337;
	setp.lt.s32 	%p75, %r527, 0;
	selp.f32 	%f617, %f338, %f337, %p75;
	bra.uni 	$L__BB37_81;
$L__BB37_80:
	mov.f32 	%f339, 0f00000000;
	mul.rn.f32 	%f617, %f62, %f339;
	mov.b32 	%r822, 0;
$L__BB37_81:
	setp.ltu.f32 	%p76, %f64, 0f47CE4780;
	mul.rn.f32 	%f340, %f617, %f617;
	and.b32  	%r532, %r822, 1;
	setp.eq.b32 	%p77, %r532, 1;
	selp.f32 	%f341, 0f3F800000, %f617, %p77;
	fma.rn.f32 	%f342, %f340, %f341, 0f00000000;
	fma.rn.f32 	%f343, %f340, 0f37CBAC00, 0fBAB607ED;
	selp.f32 	%f344, %f343, 0fB94D4153, %p77;
	selp.f32 	%f345, 0f3D2AAABB, 0f3C0885E4, %p77;
	fma.rn.f32 	%f346, %f344, %f340, %f345;
	selp.f32 	%f347, 0fBEFFFFFF, 0fBE2AAAA8, %p77;
	fma.rn.f32 	%f348, %f346, %f340, %f347;
	fma.rn.f32 	%f349, %f348, %f342, %f341;
	and.b32  	%r533, %r822, 2;
	setp.eq.s32 	%p78, %r533, 0;
	mov.f32 	%f350, 0f00000000;
	sub.f32 	%f351, %f350, %f349;
	selp.f32 	%f68, %f349, %f351, %p78;
	@%p76 bra 	$L__BB37_89;
	setp.eq.f32 	%p79, %f64, 0f7F800000;
	@%p79 bra 	$L__BB37_88;
	mov.b32 	%r133, %f62;
	shl.b32 	%r535, %r133, 8;
	or.b32  	%r134, %r535, -2147483648;
	mov.b64 	%rd338, 0;
	mov.b32 	%r823, 0;
	mov.u64 	%rd336, __cudart_i2opi_f;
	mov.u64 	%rd337, %rd1;
$L__BB37_84:
	.pragma "nounroll";
	ld.global.nc.u32 	%r536, [%rd336];
	mad.wide.u32 	%rd223, %r536, %r134, %rd338;
	shr.u64 	%rd338, %rd223, 32;
	st.local.u32 	[%rd337], %rd223;
	add.s32 	%r823, %r823, 1;
	add.s64 	%rd337, %rd337, 4;
	add.s64 	%rd336, %rd336, 4;
	setp.ne.s32 	%p80, %r823, 6;
	@%p80 bra 	$L__BB37_84;
	shr.u32 	%r537, %r133, 23;
	st.local.u32 	[%rd1+24], %rd338;
	and.b32  	%r137, %r537, 31;
	and.b32  	%r538, %r537, 224;
	add.s32 	%r539, %r538, -128;
	shr.u32 	%r540, %r539, 5;
	mul.wide.u32 	%rd224, %r540, 4;
	sub.s64 	%rd73, %rd1, %rd224;
	ld.local.u32 	%r824, [%rd73+24];
	ld.local.u32 	%r825, [%rd73+20];
	setp.eq.s32 	%p81, %r137, 0;
	@%p81 bra 	$L__BB37_87;
	shf.l.wrap.b32 	%r824, %r825, %r824, %r137;
	ld.local.u32 	%r541, [%rd73+16];
	shf.l.wrap.b32 	%r825, %r541, %r825, %r137;
$L__BB37_87:
	shr.u32 	%r542, %r824, 30;
	shf.l.wrap.b32 	%r543, %r825, %r824, 2;
	shl.b32 	%r544, %r825, 2;
	shr.u32 	%r545, %r543, 31;
	add.s32 	%r546, %r545, %r542;
	neg.s32 	%r547, %r546;
	setp.lt.s32 	%p82, %r133, 0;
	selp.b32 	%r826, %r547, %r546, %p82;
	xor.b32  	%r548, %r543, %r133;
	shr.s32 	%r549, %r543, 31;
	xor.b32  	%r550, %r549, %r543;
	xor.b32  	%r551, %r549, %r544;
	cvt.u64.u32 	%rd225, %r550;
	shl.b64 	%rd226, %rd225, 32;
	cvt.u64.u32 	%rd227, %r551;
	or.b64  	%rd228, %rd226, %rd227;
	cvt.rn.f64.s64 	%fd19, %rd228;
	mul.f64 	%fd20, %fd19, 0d3BF921FB54442D19;
	cvt.rn.f32.f64 	%f352, %fd20;
	neg.f32 	%f353, %f352;
	setp.lt.s32 	%p83, %r548, 0;
	selp.f32 	%f618, %f353, %f352, %p83;
	bra.uni 	$L__BB37_89;
$L__BB37_88:
	mov.f32 	%f354, 0f00000000;
	mul.rn.f32 	%f618, %f62, %f354;
	mov.b32 	%r826, 0;
$L__BB37_89:
	add.s32 	%r553, %r826, 1;
	mul.rn.f32 	%f355, %f618, %f618;
	and.b32  	%r554, %r826, 1;
	setp.eq.b32 	%p84, %r554, 1;
	selp.f32 	%f356, %f618, 0f3F800000, %p84;
	fma.rn.f32 	%f357, %f355, %f356, 0f00000000;
	fma.rn.f32 	%f358, %f355, 0f37CBAC00, 0fBAB607ED;
	selp.f32 	%f359, 0fB94D4153, %f358, %p84;
	selp.f32 	%f360, 0f3C0885E4, 0f3D2AAABB, %p84;
	fma.rn.f32 	%f361, %f359, %f355, %f360;
	selp.f32 	%f362, 0fBE2AAAA8, 0fBEFFFFFF, %p84;
	fma.rn.f32 	%f363, %f361, %f355, %f362;
	fma.rn.f32 	%f364, %f363, %f357, %f356;
	and.b32  	%r555, %r553, 2;
	setp.eq.s32 	%p85, %r555, 0;
	mov.f32 	%f365, 0f00000000;
	sub.f32 	%f366, %f365, %f364;
	selp.f32 	%f367, %f364, %f366, %p85;
	mul.f32 	%f368, %f61, %f367;
	mul.f32 	%f369, %f60, %f68;
	sub.f32 	%f370, %f368, %f369;
	mul.f32 	%f371, %f60, %f367;
	fma.rn.f32 	%f372, %f61, %f68, %f371;
	add.f32 	%f373, %f59, %f370;
	add.f32 	%f374, %f58, %f372;
	st.shared.v2.f32 	[%r118], {%f373, %f374};
	sub.f32 	%f375, %f59, %f370;
	sub.f32 	%f376, %f58, %f372;
	st.shared.v2.f32 	[%r118+128], {%f375, %f376};
$L__BB37_90:
	bar.sync 	0;
	and.b32  	%r146, %r1, 63;
	setp.gt.u32 	%p86, %r146, 31;
	@%p86 bra 	$L__BB37_108;
	and.b32  	%r556, %r1, 960;
	or.b32  	%r557, %r146, %r556;
	shl.b32 	%r558, %r557, 3;
	add.s32 	%r147, %r294, %r558;
	ld.shared.v2.f32 	{%f73, %f72}, [%r147];
	ld.shared.v2.f32 	{%f75, %f74}, [%r147+256];
	cvt.rn.f32.u32 	%f377, %r146;
	mul.f32 	%f378, %f1, %f377;
	mul.f32 	%f76, %f378, 0f3C800000;
	mul.f32 	%f379, %f76, 0f3F22F983;
	cvt.rni.s32.f32 	%r834, %f379;
	cvt.rn.f32.s32 	%f380, %r834;
	fma.rn.f32 	%f381, %f380, 0fBFC90FDA, %f76;
	fma.rn.f32 	%f382, %f380, 0fB3A22168, %f381;
	fma.rn.f32 	%f620, %f380, 0fA7C234C5, %f382;
	abs.f32 	%f78, %f76;
	setp.ltu.f32 	%p87, %f78, 0f47CE4780;
	mov.u32 	%r830, %r834;
	mov.f32 	%f619, %f620;
	@%p87 bra 	$L__BB37_99;
	setp.eq.f32 	%p88, %f78, 0f7F800000;
	@%p88 bra 	$L__BB37_98;
	mov.b32 	%r149, %f76;
	shl.b32 	%r561, %r149, 8;
	or.b32  	%r150, %r561, -2147483648;
	mov.b64 	%rd341, 0;
	mov.b32 	%r827, 0;
	mov.u64 	%rd339, __cudart_i2opi_f;
	mov.u64 	%rd340, %rd2;
$L__BB37_94:
	.pragma "nounroll";
	ld.global.nc.u32 	%r562, [%rd339];
	mad.wide.u32 	%rd231, %r562, %r150, %rd341;
	shr.u64 	%rd341, %rd231, 32;
	st.local.u32 	[%rd340], %rd231;
	add.s32 	%r827, %r827, 1;
	add.s64 	%rd340, %rd340, 4;
	add.s64 	%rd339, %rd339, 4;
	setp.ne.s32 	%p89, %r827, 6;
	@%p89 bra 	$L__BB37_94;
	shr.u32 	%r563, %r149, 23;
	st.local.u32 	[%rd2+24], %rd341;
	and.b32  	%r153, %r563, 31;
	and.b32  	%r564, %r563, 224;
	add.s32 	%r565, %r564, -128;
	shr.u32 	%r566, %r565, 5;
	mul.wide.u32 	%rd232, %r566, 4;
	sub.s64 	%rd80, %rd2, %rd232;
	ld.local.u32 	%r828, [%rd80+24];
	ld.local.u32 	%r829, [%rd80+20];
	setp.eq.s32 	%p90, %r153, 0;
	@%p90 bra 	$L__BB37_97;
	shf.l.wrap.b32 	%r828, %r829, %r828, %r153;
	ld.local.u32 	%r567, [%rd80+16];
	shf.l.wrap.b32 	%r829, %r567, %r829, %r153;
$L__BB37_97:
	shr.u32 	%r568, %r828, 30;
	shf.l.wrap.b32 	%r569, %r829, %r828, 2;
	shl.b32 	%r570, %r829, 2;
	shr.u32 	%r571, %r569, 31;
	add.s32 	%r572, %r571, %r568;
	neg.s32 	%r573, %r572;
	setp.lt.s32 	%p91, %r149, 0;
	selp.b32 	%r830, %r573, %r572, %p91;
	xor.b32  	%r574, %r569, %r149;
	shr.s32 	%r575, %r569, 31;
	xor.b32  	%r576, %r575, %r569;
	xor.b32  	%r577, %r575, %r570;
	cvt.u64.u32 	%rd233, %r576;
	shl.b64 	%rd234, %rd233, 32;
	cvt.u64.u32 	%rd235, %r577;
	or.b64  	%rd236, %rd234, %rd235;
	cvt.rn.f64.s64 	%fd21, %rd236;
	mul.f64 	%fd22, %fd21, 0d3BF921FB54442D19;
	cvt.rn.f32.f64 	%f383, %fd22;
	neg.f32 	%f384, %f383;
	setp.lt.s32 	%p92, %r574, 0;
	selp.f32 	%f619, %f384, %f383, %p92;
	bra.uni 	$L__BB37_99;
$L__BB37_98:
	mov.f32 	%f385, 0f00000000;
	mul.rn.f32 	%f619, %f76, %f385;
	mov.b32 	%r830, 0;
$L__BB37_99:
	setp.ltu.f32 	%p93, %f78, 0f47CE4780;
	mul.rn.f32 	%f386, %f619, %f619;
	and.b32  	%r579, %r830, 1;
	setp.eq.b32 	%p94, %r579, 1;
	selp.f32 	%f387, 0f3F800000, %f619, %p94;
	fma.rn.f32 	%f388, %f386, %f387, 0f00000000;
	fma.rn.f32 	%f389, %f386, 0f37CBAC00, 0fBAB607ED;
	selp.f32 	%f390, %f389, 0fB94D4153, %p94;
	selp.f32 	%f391, 0f3D2AAABB, 0f3C0885E4, %p94;
	fma.rn.f32 	%f392, %f390, %f386, %f391;
	selp.f32 	%f393, 0fBEFFFFFF, 0fBE2AAAA8, %p94;
	fma.rn.f32 	%f394, %f392, %f386, %f393;
	fma.rn.f32 	%f395, %f394, %f388, %f387;
	and.b32  	%r580, %r830, 2;
	setp.eq.s32 	%p95, %r580, 0;
	mov.f32 	%f396, 0f00000000;
	sub.f32 	%f397, %f396, %f395;
	selp.f32 	%f82, %f395, %f397, %p95;
	@%p93 bra 	$L__BB37_107;
	setp.eq.f32 	%p96, %f78, 0f7F800000;
	@%p96 bra 	$L__BB37_106;
	mov.b32 	%r162, %f76;
	shl.b32 	%r582, %r162, 8;
	or.b32  	%r163, %r582, -2147483648;
	mov.b64 	%rd344, 0;
	mov.b32 	%r831, 0;
	mov.u64 	%rd342, __cudart_i2opi_f;
	mov.u64 	%rd343, %rd1;
$L__BB37_102:
	.pragma "nounroll";
	ld.global.nc.u32 	%r583, [%rd342];
	mad.wide.u32 	%rd239, %r583, %r163, %rd344;
	shr.u64 	%rd344, %rd239, 32;
	st.local.u32 	[%rd343], %rd239;
	add.s32 	%r831, %r831, 1;
	add.s64 	%rd343, %rd343, 4;
	add.s64 	%rd342, %rd342, 4;
	setp.ne.s32 	%p97, %r831, 6;
	@%p97 bra 	$L__BB37_102;
	shr.u32 	%r584, %r162, 23;
	st.local.u32 	[%rd1+24], %rd344;
	and.b32  	%r166, %r584, 31;
	and.b32  	%r585, %r584, 224;
	add.s32 	%r586, %r585, -128;
	shr.u32 	%r587, %r586, 5;
	mul.wide.u32 	%rd240, %r587, 4;
	sub.s64 	%rd87, %rd1, %rd240;
	ld.local.u32 	%r832, [%rd87+24];
	ld.local.u32 	%r833, [%rd87+20];
	setp.eq.s32 	%p98, %r166, 0;
	@%p98 bra 	$L__BB37_105;
	shf.l.wrap.b32 	%r832, %r833, %r832, %r166;
	ld.local.u32 	%r588, [%rd87+16];
	shf.l.wrap.b32 	%r833, %r588, %r833, %r166;
$L__BB37_105:
	shr.u32 	%r589, %r832, 30;
	shf.l.wrap.b32 	%r590, %r833, %r832, 2;
	shl.b32 	%r591, %r833, 2;
	shr.u32 	%r592, %r590, 31;
	add.s32 	%r593, %r592, %r589;
	neg.s32 	%r594, %r593;
	setp.lt.s32 	%p99, %r162, 0;
	selp.b32 	%r834, %r594, %r593, %p99;
	xor.b32  	%r595, %r590, %r162;
	shr.s32 	%r596, %r590, 31;
	xor.b32  	%r597, %r596, %r590;
	xor.b32  	%r598, %r596, %r591;
	cvt.u64.u32 	%rd241, %r597;
	shl.b64 	%rd242, %rd241, 32;
	cvt.u64.u32 	%rd243, %r598;
	or.b64  	%rd244, %rd242, %rd243;
	cvt.rn.f64.s64 	%fd23, %rd244;
	mul.f64 	%fd24, %fd23, 0d3BF921FB54442D19;
	cvt.rn.f32.f64 	%f398, %fd24;
	neg.f32 	%f399, %f398;
	setp.lt.s32 	%p100, %r595, 0;
	selp.f32 	%f620, %f399, %f398, %p100;
	bra.uni 	$L__BB37_107;
$L__BB37_106:
	mov.f32 	%f400, 0f00000000;
	mul.rn.f32 	%f620, %f76, %f400;
	mov.b32 	%r834, 0;
$L__BB37_107:
	add.s32 	%r600, %r834, 1;
	mul.rn.f32 	%f401, %f620, %f620;
	and.b32  	%r601, %r834, 1;
	setp.eq.b32 	%p101, %r601, 1;
	selp.f32 	%f402, %f620, 0f3F800000, %p101;
	fma.rn.f32 	%f403, %f401, %f402, 0f00000000;
	fma.rn.f32 	%f404, %f401, 0f37CBAC00, 0fBAB607ED;
	selp.f32 	%f405, 0fB94D4153, %f404, %p101;
	selp.f32 	%f406, 0f3C0885E4, 0f3D2AAABB, %p101;
	fma.rn.f32 	%f407, %f405, %f401, %f406;
	selp.f32 	%f408, 0fBE2AAAA8, 0fBEFFFFFF, %p101;
	fma.rn.f32 	%f409, %f407, %f401, %f408;
	fma.rn.f32 	%f410, %f409, %f403, %f402;
	and.b32  	%r602, %r600, 2;
	setp.eq.s32 	%p102, %r602, 0;
	mov.f32 	%f411, 0f00000000;
	sub.f32 	%f412, %f411, %f410;
	selp.f32 	%f413, %f410, %f412, %p102;
	mul.f32 	%f414, %f75, %f413;
	mul.f32 	%f415, %f74, %f82;
	sub.f32 	%f416, %f414, %f415;
	mul.f32 	%f417, %f74, %f413;
	fma.rn.f32 	%f418, %f75, %f82, %f417;
	add.f32 	%f419, %f73, %f416;
	add.f32 	%f420, %f72, %f418;
	st.shared.v2.f32 	[%r147], {%f419, %f420};
	sub.f32 	%f421, %f73, %f416;
	sub.f32 	%f422, %f72, %f418;
	st.shared.v2.f32 	[%r147+256], {%f421, %f422};
$L__BB37_108:
	bar.sync 	0;
	and.b32  	%r175, %r1, 127;
	setp.gt.u32 	%p103, %r175, 63;
	@%p103 bra 	$L__BB37_126;
	and.b32  	%r603, %r1, 896;
	or.b32  	%r604, %r175, %r603;
	shl.b32 	%r605, %r604, 3;
	add.s32 	%r176, %r294, %r605;
	ld.shared.v2.f32 	{%f87, %f86}, [%r176];
	ld.shared.v2.f32 	{%f89, %f88}, [%r176+512];
	cvt.rn.f32.u32 	%f423, %r175;
	mul.f32 	%f424, %f1, %f423;
	mul.f32 	%f90, %f424, 0f3C000000;
	mul.f32 	%f425, %f90, 0f3F22F983;
	cvt.rni.s32.f32 	%r842, %f425;
	cvt.rn.f32.s32 	%f426, %r842;
	fma.rn.f32 	%f427, %f426, 0fBFC90FDA, %f90;
	fma.rn.f32 	%f428, %f426, 0fB3A22168, %f427;
	fma.rn.f32 	%f622, %f426, 0fA7C234C5, %f428;
	abs.f32 	%f92, %f90;
	setp.ltu.f32 	%p104, %f92, 0f47CE4780;
	mov.u32 	%r838, %r842;
	mov.f32 	%f621, %f622;
	@%p104 bra 	$L__BB37_117;
	setp.eq.f32 	%p105, %f92, 0f7F800000;
	@%p105 bra 	$L__BB37_116;
	mov.b32 	%r178, %f90;
	shl.b32 	%r608, %r178, 8;
	or.b32  	%r179, %r608, -2147483648;
	mov.b64 	%rd347, 0;
	mov.b32 	%r835, 0;
	mov.u64 	%rd345, __cudart_i2opi_f;
	mov.u64 	%rd346, %rd2;
$L__BB37_112:
	.pragma "nounroll";
	ld.global.nc.u32 	%r609, [%rd345];
	mad.wide.u32 	%rd247, %r609, %r179, %rd347;
	shr.u64 	%rd347, %rd247, 32;
	st.local.u32 	[%rd346], %rd247;
	add.s32 	%r835, %r835, 1;
	add.s64 	%rd346, %rd346, 4;
	add.s64 	%rd345, %rd345, 4;
	setp.ne.s32 	%p106, %r835, 6;
	@%p106 bra 	$L__BB37_112;
	shr.u32 	%r610, %r178, 23;
	st.local.u32 	[%rd2+24], %rd347;
	and.b32  	%r182, %r610, 31;
	and.b32  	%r611, %r610, 224;
	add.s32 	%r612, %r611, -128;
	shr.u32 	%r613, %r612, 5;
	mul.wide.u32 	%rd248, %r613, 4;
	sub.s64 	%rd94, %rd2, %rd248;
	ld.local.u32 	%r836, [%rd94+24];
	ld.local.u32 	%r837, [%rd94+20];
	setp.eq.s32 	%p107, %r182, 0;
	@%p107 bra 	$L__BB37_115;
	shf.l.wrap.b32 	%r836, %r837, %r836, %r182;
	ld.local.u32 	%r614, [%rd94+16];
	shf.l.wrap.b32 	%r837, %r614, %r837, %r182;
$L__BB37_115:
	shr.u32 	%r615, %r836, 30;
	shf.l.wrap.b32 	%r616, %r837, %r836, 2;
	shl.b32 	%r617, %r837, 2;
	shr.u32 	%r618, %r616, 31;
	add.s32 	%r619, %r618, %r615;
	neg.s32 	%r620, %r619;
	setp.lt.s32 	%p108, %r178, 0;
	selp.b32 	%r838, %r620, %r619, %p108;
	xor.b32  	%r621, %r616, %r178;
	shr.s32 	%r622, %r616, 31;
	xor.b32  	%r623, %r622, %r616;
	xor.b32  	%r624, %r622, %r617;
	cvt.u64.u32 	%rd249, %r623;
	shl.b64 	%rd250, %rd249, 32;
	cvt.u64.u32 	%rd251, %r624;
	or.b64  	%rd252, %rd250, %rd251;
	cvt.rn.f64.s64 	%fd25, %rd252;
	mul.f64 	%fd26, %fd25, 0d3BF921FB54442D19;
	cvt.rn.f32.f64 	%f429, %fd26;
	neg.f32 	%f430, %f429;
	setp.lt.s32 	%p109, %r621, 0;
	selp.f32 	%f621, %f430, %f429, %p109;
	bra.uni 	$L__BB37_117;
$L__BB37_116:
	mov.f32 	%f431, 0f00000000;
	mul.rn.f32 	%f621, %f90, %f431;
	mov.b32 	%r838, 0;
$L__BB37_117:
	setp.ltu.f32 	%p110, %f92, 0f47CE4780;
	mul.rn.f32 	%f432, %f621, %f621;
	and.b32  	%r626, %r838, 1;
	setp.eq.b32 	%p111, %r626, 1;
	selp.f32 	%f433, 0f3F800000, %f621, %p111;
	fma.rn.f32 	%f434, %f432, %f433, 0f00000000;
	fma.rn.f32 	%f435, %f432, 0f37CBAC00, 0fBAB607ED;
	selp.f32 	%f436, %f435, 0fB94D4153, %p111;
	selp.f32 	%f437, 0f3D2AAABB, 0f3C0885E4, %p111;
	fma.rn.f32 	%f438, %f436, %f432, %f437;
	selp.f32 	%f439, 0fBEFFFFFF, 0fBE2AAAA8, %p111;
	fma.rn.f32 	%f440, %f438, %f432, %f439;
	fma.rn.f32 	%f441, %f440, %f434, %f433;
	and.b32  	%r627, %r838, 2;
	setp.eq.s32 	%p112, %r627, 0;
	mov.f32 	%f442, 0f00000000;
	sub.f32 	%f443, %f442, %f441;
	selp.f32 	%f96, %f441, %f443, %p112;
	@%p110 bra 	$L__BB37_125;
	setp.eq.f32 	%p113, %f92, 0f7F800000;
	@%p113 bra 	$L__BB37_124;
	mov.b32 	%r191, %f90;
	shl.b32 	%r629, %r191, 8;
	or.b32  	%r192, %r629, -2147483648;
	mov.b64 	%rd350, 0;
	mov.b32 	%r839, 0;
	mov.u64 	%rd348, __cudart_i2opi_f;
	mov.u64 	%rd349, %rd1;
$L__BB37_120:
	.pragma "nounroll";
	ld.global.nc.u32 	%r630, [%rd348];
	mad.wide.u32 	%rd255, %r630, %r192, %rd350;
	shr.u64 	%rd350, %rd255, 32;
	st.local.u32 	[%rd349], %rd255;
	add.s32 	%r839, %r839, 1;
	add.s64 	%rd349, %rd349, 4;
	add.s64 	%rd348, %rd348, 4;
	setp.ne.s32 	%p114, %r839, 6;
	@%p114 bra 	$L__BB37_120;
	shr.u32 	%r631, %r191, 23;
	st.local.u32 	[%rd1+24], %rd350;
	and.b32  	%r195, %r631, 31;
	and.b32  	%r632, %r631, 224;
	add.s32 	%r633, %r632, -128;
	shr.u32 	%r634, %r633, 5;
	mul.wide.u32 	%rd256, %r634, 4;
	sub.s64 	%rd101, %rd1, %rd256;
	ld.local.u32 	%r840, [%rd101+24];
	ld.local.u32 	%r841, [%rd101+20];
	setp.eq.s32 	%p115, %r195, 0;
	@%p115 bra 	$L__BB37_123;
	shf.l.wrap.b32 	%r840, %r841, %r840, %r195;
	ld.local.u32 	%r635, [%rd101+16];
	shf.l.wrap.b32 	%r841, %r635, %r841, %r195;
$L__BB37_123:
	shr.u32 	%r636, %r840, 30;
	shf.l.wrap.b32 	%r637, %r841, %r840, 2;
	shl.b32 	%r638, %r841, 2;
	shr.u32 	%r639, %r637, 31;
	add.s32 	%r640, %r639, %r636;
	neg.s32 	%r641, %r640;
	setp.lt.s32 	%p116, %r191, 0;
	selp.b32 	%r842, %r641, %r640, %p116;
	xor.b32  	%r642, %r637, %r191;
	shr.s32 	%r643, %r637, 31;
	xor.b32  	%r644, %r643, %r637;
	xor.b32  	%r645, %r643, %r638;
	cvt.u64.u32 	%rd257, %r644;
	shl.b64 	%rd258, %rd257, 32;
	cvt.u64.u32 	%rd259, %r645;
	or.b64  	%rd260, %rd258, %rd259;
	cvt.rn.f64.s64 	%fd27, %rd260;
	mul.f64 	%fd28, %fd27, 0d3BF921FB54442D19;
	cvt.rn.f32.f64 	%f444, %fd28;
	neg.f32 	%f445, %f444;
	setp.lt.s32 	%p117, %r642, 0;
	selp.f32 	%f622, %f445, %f444, %p117;
	bra.uni 	$L__BB37_125;
$L__BB37_124:
	mov.f32 	%f446, 0f00000000;
	mul.rn.f32 	%f622, %f90, %f446;
	mov.b32 	%r842, 0;
$L__BB37_125:
	add.s32 	%r647, %r842, 1;
	mul.rn.f32 	%f447, %f622, %f622;
	and.b32  	%r648, %r842, 1;
	setp.eq.b32 	%p118, %r648, 1;
	selp.f32 	%f448, %f622, 0f3F800000, %p118;
	fma.rn.f32 	%f449, %f447, %f448, 0f00000000;
	fma.rn.f32 	%f450, %f447, 0f37CBAC00, 0fBAB607ED;
	selp.f32 	%f451, 0fB94D4153, %f450, %p118;
	selp.f32 	%f452, 0f3C0885E4, 0f3D2AAABB, %p118;
	fma.rn.f32 	%f453, %f451, %f447, %f452;
	selp.f32 	%f454, 0fBE2AAAA8, 0fBEFFFFFF, %p118;
	fma.rn.f32 	%f455, %f453, %f447, %f454;
	fma.rn.f32 	%f456, %f455, %f449, %f448;
	and.b32  	%r649, %r647, 2;
	setp.eq.s32 	%p119, %r649, 0;
	mov.f32 	%f457, 0f00000000;
	sub.f32 	%f458, %f457, %f456;
	selp.f32 	%f459, %f456, %f458, %p119;
	mul.f32 	%f460, %f89, %f459;
	mul.f32 	%f461, %f88, %f96;
	sub.f32 	%f462, %f460, %f461;
	mul.f32 	%f463, %f88, %f459;
	fma.rn.f32 	%f464, %f89, %f96, %f463;
	add.f32 	%f465, %f87, %f462;
	add.f32 	%f466, %f86, %f464;
	st.shared.v2.f32 	[%r176], {%f465, %f466};
	sub.f32 	%f467, %f87, %f462;
	sub.f32 	%f468, %f86, %f464;
	st.shared.v2.f32 	[%r176+512], {%f467, %f468};
$L__BB37_126:
	bar.sync 	0;
	and.b32  	%r204, %r1, 255;
	setp.gt.u32 	%p120, %r204, 127;
	@%p120 bra 	$L__BB37_144;
	and.b32  	%r650, %r1, 768;
	or.b32  	%r651, %r204, %r650;
	shl.b32 	%r652, %r651, 3;
	add.s32 	%r205, %r294, %r652;
	ld.shared.v2.f32 	{%f101, %f100}, [%r205];
	ld.shared.v2.f32 	{%f103, %f102}, [%r205+1024];
	cvt.rn.f32.u32 	%f469, %r204;
	mul.f32 	%f470, %f1, %f469;
	mul.f32 	%f104, %f470, 0f3B800000;
	mul.f32 	%f471, %f104, 0f3F22F983;
	cvt.rni.s32.f32 	%r850, %f471;
	cvt.rn.f32.s32 	%f472, %r850;
	fma.rn.f32 	%f473, %f472, 0fBFC90FDA, %f104;
	fma.rn.f32 	%f474, %f472, 0fB3A22168, %f473;
	fma.rn.f32 	%f624, %f472, 0fA7C234C5, %f474;
	abs.f32 	%f106, %f104;
	setp.ltu.f32 	%p121, %f106, 0f47CE4780;
	mov.u32 	%r846, %r850;
	mov.f32 	%f623, %f624;
	@%p121 bra 	$L__BB37_135;
	setp.eq.f32 	%p122, %f106, 0f7F800000;
	@%p122 bra 	$L__BB37_134;
	mov.b32 	%r207, %f104;
	shl.b32 	%r655, %r207, 8;
	or.b32  	%r208, %r655, -2147483648;
	mov.b64 	%rd353, 0;
	mov.b32 	%r843, 0;
	mov.u64 	%rd351, __cudart_i2opi_f;
	mov.u64 	%rd352, %rd2;
$L__BB37_130:
	.pragma "nounroll";
	ld.global.nc.u32 	%r656, [%rd351];
	mad.wide.u32 	%rd263, %r656, %r208, %rd353;
	shr.u64 	%rd353, %rd263, 32;
	st.local.u32 	[%rd352], %rd263;
	add.s32 	%r843, %r843, 1;
	add.s64 	%rd352, %rd352, 4;
	add.s64 	%rd351, %rd351, 4;
	setp.ne.s32 	%p123, %r843, 6;
	@%p123 bra 	$L__BB37_130;
	shr.u32 	%r657, %r207, 23;
	st.local.u32 	[%rd2+24], %rd353;
	and.b32  	%r211, %r657, 31;
	and.b32  	%r658, %r657, 224;
	add.s32 	%r659, %r658, -128;
	shr.u32 	%r660, %r659, 5;
	mul.wide.u32 	%rd264, %r660, 4;
	sub.s64 	%rd108, %rd2, %rd264;
	ld.local.u32 	%r844, [%rd108+24];
	ld.local.u32 	%r845, [%rd108+20];
	setp.eq.s32 	%p124, %r211, 0;
	@%p124 bra 	$L__BB37_133;
	shf.l.wrap.b32 	%r844, %r845, %r844, %r211;
	ld.local.u32 	%r661, [%rd108+16];
	shf.l.wrap.b32 	%r845, %r661, %r845, %r211;
$L__BB37_133:
	shr.u32 	%r662, %r844, 30;
	shf.l.wrap.b32 	%r663, %r845, %r844, 2;
	shl.b32 	%r664, %r845, 2;
	shr.u32 	%r665, %r663, 31;
	add.s32 	%r666, %r665, %r662;
	neg.s32 	%r667, %r666;
	setp.lt.s32 	%p125, %r207, 0;
	selp.b32 	%r846, %r667, %r666, %p125;
	xor.b32  	%r668, %r663, %r207;
	shr.s32 	%r669, %r663, 31;
	xor.b32  	%r670, %r669, %r663;
	xor.b32  	%r671, %r669, %r664;
	cvt.u64.u32 	%rd265, %r670;
	shl.b64 	%rd266, %rd265, 32;
	cvt.u64.u32 	%rd267, %r671;
	or.b64  	%rd268, %rd266, %rd267;
	cvt.rn.f64.s64 	%fd29, %rd268;
	mul.f64 	%fd30, %fd29, 0d3BF921FB54442D19;
	cvt.rn.f32.f64 	%f475, %fd30;
	neg.f32 	%f476, %f475;
	setp.lt.s32 	%p126, %r668, 0;
	selp.f32 	%f623, %f476, %f475, %p126;
	bra.uni 	$L__BB37_135;
$L__BB37_134:
	mov.f32 	%f477, 0f00000000;
	mul.rn.f32 	%f623, %f104, %f477;
	mov.b32 	%r846, 0;
$L__BB37_135:
	setp.ltu.f32 	%p127, %f106, 0f47CE4780;
	mul.rn.f32 	%f478, %f623, %f623;
	and.b32  	%r673, %r846, 1;
	setp.eq.b32 	%p128, %r673, 1;
	selp.f32 	%f479, 0f3F800000, %f623, %p128;
	fma.rn.f32 	%f480, %f478, %f479, 0f00000000;
	fma.rn.f32 	%f481, %f478, 0f37CBAC00, 0fBAB607ED;
	selp.f32 	%f482, %f481, 0fB94D4153, %p128;
	selp.f32 	%f483, 0f3D2AAABB, 0f3C0885E4, %p128;
	fma.rn.f32 	%f484, %f482, %f478, %f483;
	selp.f32 	%f485, 0fBEFFFFFF, 0fBE2AAAA8, %p128;
	fma.rn.f32 	%f486, %f484, %f478, %f485;
	fma.rn.f32 	%f487, %f486, %f480, %f479;
	and.b32  	%r674, %r846, 2;
	setp.eq.s32 	%p129, %r674, 0;
	mov.f32 	%f488, 0f00000000;
	sub.f32 	%f489, %f488, %f487;
	selp.f32 	%f110, %f487, %f489, %p129;
	@%p127 bra 	$L__BB37_143;
	setp.eq.f32 	%p130, %f106, 0f7F800000;
	@%p130 bra 	$L__BB37_142;
	mov.b32 	%r220, %f104;
	shl.b32 	%r676, %r220, 8;
	or.b32  	%r221, %r676, -2147483648;
	mov.b64 	%rd356, 0;
	mov.b32 	%r847, 0;
	mov.u64 	%rd354, __cudart_i2opi_f;
	mov.u64 	%rd355, %rd1;
$L__BB37_138:
	.pragma "nounroll";
	ld.global.nc.u32 	%r677, [%rd354];
	mad.wide.u32 	%rd271, %r677, %r221, %rd356;
	shr.u64 	%rd356, %rd271, 32;
	st.local.u32 	[%rd355], %rd271;
	add.s32 	%r847, %r847, 1;
	add.s64 	%rd355, %rd355, 4;
	add.s64 	%rd354, %rd354, 4;
	setp.ne.s32 	%p131, %r847, 6;
	@%p131 bra 	$L__BB37_138;
	shr.u32 	%r678, %r220, 23;
	st.local.u32 	[%rd1+24], %rd356;
	and.b32  	%r224, %r678, 31;
	and.b32  	%r679, %r678, 224;
	add.s32 	%r680, %r679, -128;
	shr.u32 	%r681, %r680, 5;
	mul.wide.u32 	%rd272, %r681, 4;
	sub.s64 	%rd115, %rd1, %rd272;
	ld.local.u32 	%r848, [%rd115+24];
	ld.local.u32 	%r849, [%rd115+20];
	setp.eq.s32 	%p132, %r224, 0;
	@%p132 bra 	$L__BB37_141;
	shf.l.wrap.b32 	%r848, %r849, %r848, %r224;
	ld.local.u32 	%r682, [%rd115+16];
	shf.l.wrap.b32 	%r849, %r682, %r849, %r224;
$L__BB37_141:
	shr.u32 	%r683, %r848, 30;
	shf.l.wrap.b32 	%r684, %r849, %r848, 2;
	shl.b32 	%r685, %r849, 2;
	shr.u32 	%r686, %r684, 31;
	add.s32 	%r687, %r686, %r683;
	neg.s32 	%r688, %r687;
	setp.lt.s32 	%p133, %r220, 0;
	selp.b32 	%r850, %r688, %r687, %p133;
	xor.b32  	%r689, %r684, %r220;
	shr.s32 	%r690, %r684, 31;
	xor.b32  	%r691, %r690, %r684;
	xor.b32  	%r692, %r690, %r685;
	cvt.u64.u32 	%rd273, %r691;
	shl.b64 	%rd274, %rd273, 32;
	cvt.u64.u32 	%rd275, %r692;
	or.b64  	%rd276, %rd274, %rd275;
	cvt.rn.f64.s64 	%fd31, %rd276;
	mul.f64 	%fd32, %fd31, 0d3BF921FB54442D19;
	cvt.rn.f32.f64 	%f490, %fd32;
	neg.f32 	%f491, %f490;
	setp.lt.s32 	%p134, %r689, 0;
	selp.f32 	%f624, %f491, %f490, %p134;
	bra.uni 	$L__BB37_143;
$L__BB37_142:
	mov.f32 	%f492, 0f00000000;
	mul.rn.f32 	%f624, %f104, %f492;
	mov.b32 	%r850, 0;
$L__BB37_143:
	add.s32 	%r694, %r850, 1;
	mul.rn.f32 	%f493, %f624, %f624;
	and.b32  	%r695, %r850, 1;
	setp.eq.b32 	%p135, %r695, 1;
	selp.f32 	%f494, %f624, 0f3F800000, %p135;
	fma.rn.f32 	%f495, %f493, %f494, 0f00000000;
	fma.rn.f32 	%f496, %f493, 0f37CBAC00, 0fBAB607ED;
	selp.f32 	%f497, 0fB94D4153, %f496, %p135;
	selp.f32 	%f498, 0f3C0885E4, 0f3D2AAABB, %p135;
	fma.rn.f32 	%f499, %f497, %f493, %f498;
	selp.f32 	%f500, 0fBE2AAAA8, 0fBEFFFFFF, %p135;
	fma.rn.f32 	%f501, %f499, %f493, %f500;
	fma.rn.f32 	%f502, %f501, %f495, %f494;
	and.b32  	%r696, %r694, 2;
	setp.eq.s32 	%p136, %r696, 0;
	mov.f32 	%f503, 0f00000000;
	sub.f32 	%f504, %f503, %f502;
	selp.f32 	%f505, %f502, %f504, %p136;
	mul.f32 	%f506, %f103, %f505;
	mul.f32 	%f507, %f102, %f110;
	sub.f32 	%f508, %f506, %f507;
	mul.f32 	%f509, %f102, %f505;
	fma.rn.f32 	%f510, %f103, %f110, %f509;
	add.f32 	%f511, %f101, %f508;
	add.f32 	%f512, %f100, %f510;
	st.shared.v2.f32 	[%r205], {%f511, %f512};
	sub.f32 	%f513, %f101, %f508;
	sub.f32 	%f514, %f100, %f510;
	st.shared.v2.f32 	[%r205+1024], {%f513, %f514};
$L__BB37_144:
	bar.sync 	0;
	and.b32  	%r233, %r1, 511;
	setp.gt.u32 	%p137, %r233, 255;
	@%p137 bra 	$L__BB37_162;
	and.b32  	%r697, %r1, 512;
	or.b32  	%r698, %r233, %r697;
	shl.b32 	%r699, %r698, 3;
	add.s32 	%r234, %r294, %r699;
	ld.shared.v2.f32 	{%f115, %f114}, [%r234];
	ld.shared.v2.f32 	{%f117, %f116}, [%r234+2048];
	cvt.rn.f32.u32 	%f515, %r233;
	mul.f32 	%f516, %f1, %f515;
	mul.f32 	%f118, %f516, 0f3B000000;
	mul.f32 	%f517, %f118, 0f3F22F983;
	cvt.rni.s32.f32 	%r858, %f517;
	cvt.rn.f32.s32 	%f518, %r858;
	fma.rn.f32 	%f519, %f518, 0fBFC90FDA, %f118;
	fma.rn.f32 	%f520, %f518, 0fB3A22168, %f519;
	fma.rn.f32 	%f626, %f518, 0fA7C234C5, %f520;
	abs.f32 	%f120, %f118;
	setp.ltu.f32 	%p138, %f120, 0f47CE4780;
	mov.u32 	%r854, %r858;
	mov.f32 	%f625, %f626;
	@%p138 bra 	$L__BB37_153;
	setp.eq.f32 	%p139, %f120, 0f7F800000;
	@%p139 bra 	$L__BB37_152;
	mov.b32 	%r236, %f118;
	shl.b32 	%r702, %r236, 8;
	or.b32  	%r237, %r702, -2147483648;
	mov.b64 	%rd359, 0;
	mov.b32 	%r851, 0;
	mov.u64 	%rd357, __cudart_i2opi_f;
	mov.u64 	%rd358, %rd2;
$L__BB37_148:
	.pragma "nounroll";
	ld.global.nc.u32 	%r703, [%rd357];
	mad.wide.u32 	%rd279, %r703, %r237, %rd359;
	shr.u64 	%rd359, %rd279, 32;
	st.local.u32 	[%rd358], %rd279;
	add.s32 	%r851, %r851, 1;
	add.s64 	%rd358, %rd358, 4;
	add.s64 	%rd357, %rd357, 4;
	setp.ne.s32 	%p140, %r851, 6;
	@%p140 bra 	$L__BB37_148;
	shr.u32 	%r704, %r236, 23;
	st.local.u32 	[%rd2+24], %rd359;
	and.b32  	%r240, %r704, 31;
	and.b32  	%r705, %r704, 224;
	add.s32 	%r706, %r705, -128;
	shr.u32 	%r707, %r706, 5;
	mul.wide.u32 	%rd280, %r707, 4;
	sub.s64 	%rd122, %rd2, %rd280;
	ld.local.u32 	%r852, [%rd122+24];
	ld.local.u32 	%r853, [%rd122+20];
	setp.eq.s32 	%p141, %r240, 0;
	@%p141 bra 	$L__BB37_151;
	shf.l.wrap.b32 	%r852, %r853, %r852, %r240;
	ld.local.u32 	%r708, [%rd122+16];
	shf.l.wrap.b32 	%r853, %r708, %r853, %r240;
$L__BB37_151:
	shr.u32 	%r709, %r852, 30;
	shf.l.wrap.b32 	%r710, %r853, %r852, 2;
	shl.b32 	%r711, %r853, 2;
	shr.u32 	%r712, %r710, 31;
	add.s32 	%r713, %r712, %r709;
	neg.s32 	%r714, %r713;
	setp.lt.s32 	%p142, %r236, 0;
	selp.b32 	%r854, %r714, %r713, %p142;
	xor.b32  	%r715, %r710, %r236;
	shr.s32 	%r716, %r710, 31;
	xor.b32  	%r717, %r716, %r710;
	xor.b32  	%r718, %r716, %r711;
	cvt.u64.u32 	%rd281, %r717;
	shl.b64 	%rd282, %rd281, 32;
	cvt.u64.u32 	%rd283, %r718;
	or.b64  	%rd284, %rd282, %rd283;
	cvt.rn.f64.s64 	%fd33, %rd284;
	mul.f64 	%fd34, %fd33, 0d3BF921FB54442D19;
	cvt.rn.f32.f64 	%f521, %fd34;
	neg.f32 	%f522, %f521;
	setp.lt.s32 	%p143, %r715, 0;
	selp.f32 	%f625, %f522, %f521, %p143;
	bra.uni 	$L__BB37_153;
$L__BB37_152:
	mov.f32 	%f523, 0f00000000;
	mul.rn.f32 	%f625, %f118, %f523;
	mov.b32 	%r854, 0;
$L__BB37_153:
	setp.ltu.f32 	%p144, %f120, 0f47CE4780;
	mul.rn.f32 	%f524, %f625, %f625;
	and.b32  	%r720, %r854, 1;
	setp.eq.b32 	%p145, %r720, 1;
	selp.f32 	%f525, 0f3F800000, %f625, %p145;
	fma.rn.f32 	%f526, %f524, %f525, 0f00000000;
	fma.rn.f32 	%f527, %f524, 0f37CBAC00, 0fBAB607ED;
	selp.f32 	%f528, %f527, 0fB94D4153, %p145;
	selp.f32 	%f529, 0f3D2AAABB, 0f3C0885E4, %p145;
	fma.rn.f32 	%f530, %f528, %f524, %f529;
	selp.f32 	%f531, 0fBEFFFFFF, 0fBE2AAAA8, %p145;
	fma.rn.f32 	%f532, %f530, %f524, %f531;
	fma.rn.f32 	%f533, %f532, %f526, %f525;
	and.b32  	%r721, %r854, 2;
	setp.eq.s32 	%p146, %r721, 0;
	mov.f32 	%f534, 0f00000000;
	sub.f32 	%f535, %f534, %f533;
	selp.f32 	%f124, %f533, %f535, %p146;
	@%p144 bra 	$L__BB37_161;
	setp.eq.f32 	%p147, %f120, 0f7F800000;
	@%p147 bra 	$L__BB37_160;
	mov.b32 	%r249, %f118;
	shl.b32 	%r723, %r249, 8;
	or.b32  	%r250, %r723, -2147483648;
	mov.b64 	%rd362, 0;
	mov.b32 	%r855, 0;
	mov.u64 	%rd360, __cudart_i2opi_f;
	mov.u64 	%rd361, %rd1;
$L__BB37_156:
	.pragma "nounroll";
	ld.global.nc.u32 	%r724, [%rd360];
	mad.wide.u32 	%rd287, %r724, %r250, %rd362;
	shr.u64 	%rd362, %rd287, 32;
	st.local.u32 	[%rd361], %rd287;
	add.s32 	%r855, %r855, 1;
	add.s64 	%rd361, %rd361, 4;
	add.s64 	%rd360, %rd360, 4;
	setp.ne.s32 	%p148, %r855, 6;
	@%p148 bra 	$L__BB37_156;
	shr.u32 	%r725, %r249, 23;
	st.local.u32 	[%rd1+24], %rd362;
	and.b32  	%r253, %r725, 31;
	and.b32  	%r726, %r725, 224;
	add.s32 	%r727, %r726, -128;
	shr.u32 	%r728, %r727, 5;
	mul.wide.u32 	%rd288, %r728, 4;
	sub.s64 	%rd129, %rd1, %rd288;
	ld.local.u32 	%r856, [%rd129+24];
	ld.local.u32 	%r857, [%rd129+20];
	setp.eq.s32 	%p149, %r253, 0;
	@%p149 bra 	$L__BB37_159;
	shf.l.wrap.b32 	%r856, %r857, %r856, %r253;
	ld.local.u32 	%r729, [%rd129+16];
	shf.l.wrap.b32 	%r857, %r729, %r857, %r253;
$L__BB37_159:
	shr.u32 	%r730, %r856, 30;
	shf.l.wrap.b32 	%r731, %r857, %r856, 2;
	shl.b32 	%r732, %r857, 2;
	shr.u32 	%r733, %r731, 31;
	add.s32 	%r734, %r733, %r730;
	neg.s32 	%r735, %r734;
	setp.lt.s32 	%p150, %r249, 0;
	selp.b32 	%r858, %r735, %r734, %p150;
	xor.b32  	%r736, %r731, %r249;
	shr.s32 	%r737, %r731, 31;
	xor.b32  	%r738, %r737, %r731;
	xor.b32  	%r739, %r737, %r732;
	cvt.u64.u32 	%rd289, %r738;
	shl.b64 	%rd290, %rd289, 32;
	cvt.u64.u32 	%rd291, %r739;
	or.b64  	%rd292, %rd290, %rd291;
	cvt.rn.f64.s64 	%fd35, %rd292;
	mul.f64 	%fd36, %fd35, 0d3BF921FB54442D19;
	cvt.rn.f32.f64 	%f536, %fd36;
	neg.f32 	%f537, %f536;
	setp.lt.s32 	%p151, %r736, 0;
	selp.f32 	%f626, %f537, %f536, %p151;
	bra.uni 	$L__BB37_161;
$L__BB37_160:
	mov.f32 	%f538, 0f00000000;
	mul.rn.f32 	%f626, %f118, %f538;
	mov.b32 	%r858, 0;
$L__BB37_161:
	add.s32 	%r741, %r858, 1;
	mul.rn.f32 	%f539, %f626, %f626;
	and.b32  	%r742, %r858, 1;
	setp.eq.b32 	%p152, %r742, 1;
	selp.f32 	%f540, %f626, 0f3F800000, %p152;
	fma.rn.f32 	%f541, %f539, %f540, 0f00000000;
	fma.rn.f32 	%f542, %f539, 0f37CBAC00, 0fBAB607ED;
	selp.f32 	%f543, 0fB94D4153, %f542, %p152;
	selp.f32 	%f544, 0f3C0885E4, 0f3D2AAABB, %p152;
	fma.rn.f32 	%f545, %f543, %f539, %f544;
	selp.f32 	%f546, 0fBE2AAAA8, 0fBEFFFFFF, %p152;
	fma.rn.f32 	%f547, %f545, %f539, %f546;
	fma.rn.f32 	%f548, %f547, %f541, %f540;
	and.b32  	%r743, %r741, 2;
	setp.eq.s32 	%p153, %r743, 0;
	mov.f32 	%f549, 0f00000000;
	sub.f32 	%f550, %f549, %f548;
	selp.f32 	%f551, %f548, %f550, %p153;
	mul.f32 	%f552, %f117, %f551;
	mul.f32 	%f553, %f116, %f124;
	sub.f32 	%f554, %f552, %f553;
	mul.f32 	%f555, %f116, %f551;
	fma.rn.f32 	%f556, %f117, %f124, %f555;
	add.f32 	%f557, %f115, %f554;
	add.f32 	%f558, %f114, %f556;
	st.shared.v2.f32 	[%r234], {%f557, %f558};
	sub.f32 	%f559, %f115, %f554;
	sub.f32 	%f560, %f114, %f556;
	st.shared.v2.f32 	[%r234+2048], {%f559, %f560};
$L__BB37_162:
	bar.sync 	0;
	setp.gt.u32 	%p154, %r1, 511;
	@%p154 bra 	$L__BB37_180;
	ld.shared.v2.f32 	{%f129, %f128}, [%r2];
	ld.shared.v2.f32 	{%f131, %f130}, [%r2+4096];
	cvt.rn.f32.u32 	%f561, %r1;
	mul.f32 	%f562, %f1, %f561;
	mul.f32 	%f132, %f562, 0f3A800000;
	mul.f32 	%f563, %f132, 0f3F22F983;
	cvt.rni.s32.f32 	%r866, %f563;
	cvt.rn.f32.s32 	%f564, %r866;
	fma.rn.f32 	%f565, %f564, 0fBFC90FDA, %f132;
	fma.rn.f32 	%f566, %f564, 0fB3A22168, %f565;
	fma.rn.f32 	%f628, %f564, 0fA7C234C5, %f566;
	abs.f32 	%f134, %f132;
	setp.ltu.f32 	%p155, %f134, 0f47CE4780;
	mov.u32 	%r862, %r866;
	mov.f32 	%f627, %f628;
	@%p155 bra 	$L__BB37_171;
	setp.eq.f32 	%p156, %f134, 0f7F800000;
	@%p156 bra 	$L__BB37_170;
	mov.b32 	%r263, %f132;
	shl.b32 	%r745, %r263, 8;
	or.b32  	%r264, %r745, -2147483648;
	mov.b64 	%rd365, 0;
	mov.b32 	%r859, 0;
	mov.u64 	%rd363, __cudart_i2opi_f;
	mov.u64 	%rd364, %rd2;
$L__BB37_166:
	.pragma "nounroll";
	ld.global.nc.u32 	%r746, [%rd363];
	mad.wide.u32 	%rd295, %r746, %r264, %rd365;
	shr.u64 	%rd365, %rd295, 32;
	st.local.u32 	[%rd364], %rd295;
	add.s32 	%r859, %r859, 1;
	add.s64 	%rd364, %rd364, 4;
	add.s64 	%rd363, %rd363, 4;
	setp.ne.s32 	%p157, %r859, 6;
	@%p157 bra 	$L__BB37_166;
	shr.u32 	%r747, %r263, 23;
	st.local.u32 	[%rd2+24], %rd365;
	and.b32  	%r267, %r747, 31;
	and.b32  	%r748, %r747, 224;
	add.s32 	%r749, %r748, -128;
	shr.u32 	%r750, %r749, 5;
	mul.wide.u32 	%rd296, %r750, 4;
	sub.s64 	%rd136, %rd2, %rd296;
	ld.local.u32 	%r860, [%rd136+24];
	ld.local.u32 	%r861, [%rd136+20];
	setp.eq.s32 	%p158, %r267, 0;
	@%p158 bra 	$L__BB37_169;
	shf.l.wrap.b32 	%r860, %r861, %r860, %r267;
	ld.local.u32 	%r751, [%rd136+16];
	shf.l.wrap.b32 	%r861, %r751, %r861, %r267;
$L__BB37_169:
	shr.u32 	%r752, %r860, 30;
	shf.l.wrap.b32 	%r753, %r861, %r860, 2;
	shl.b32 	%r754, %r861, 2;
	shr.u32 	%r755, %r753, 31;
	add.s32 	%r756, %r755, %r752;
	neg.s32 	%r757, %r756;
	setp.lt.s32 	%p159, %r263, 0;
	selp.b32 	%r862, %r757, %r756, %p159;
	xor.b32  	%r758, %r753, %r263;
	shr.s32 	%r759, %r753, 31;
	xor.b32  	%r760, %r759, %r753;
	xor.b32  	%r761, %r759, %r754;
	cvt.u64.u32 	%rd297, %r760;
	shl.b64 	%rd298, %rd297, 32;
	cvt.u64.u32 	%rd299, %r761;
	or.b64  	%rd300, %rd298, %rd299;
	cvt.rn.f64.s64 	%fd37, %rd300;
	mul.f64 	%fd38, %fd37, 0d3BF921FB54442D19;
	cvt.rn.f32.f64 	%f567, %fd38;
	neg.f32 	%f568, %f567;
	setp.lt.s32 	%p160, %r758, 0;
	selp.f32 	%f627, %f568, %f567, %p160;
	bra.uni 	$L__BB37_171;
$L__BB37_170:
	mov.f32 	%f569, 0f00000000;
	mul.rn.f32 	%f627, %f132, %f569;
	mov.b32 	%r862, 0;
$L__BB37_171:
	setp.ltu.f32 	%p161, %f134, 0f47CE4780;
	mul.rn.f32 	%f570, %f627, %f627;
	and.b32  	%r763, %r862, 1;
	setp.eq.b32 	%p162, %r763, 1;
	selp.f32 	%f571, 0f3F800000, %f627, %p162;
	fma.rn.f32 	%f572, %f570, %f571, 0f00000000;
	fma.rn.f32 	%f573, %f570, 0f37CBAC00, 0fBAB607ED;
	selp.f32 	%f574, %f573, 0fB94D4153, %p162;
	selp.f32 	%f575, 0f3D2AAABB, 0f3C0885E4, %p162;
	fma.rn.f32 	%f576, %f574, %f570, %f575;
	selp.f32 	%f577, 0fBEFFFFFF, 0fBE2AAAA8, %p162;
	fma.rn.f32 	%f578, %f576, %f570, %f577;
	fma.rn.f32 	%f579, %f578, %f572, %f571;
	and.b32  	%r764, %r862, 2;
	setp.eq.s32 	%p163, %r764, 0;
	mov.f32 	%f580, 0f00000000;
	sub.f32 	%f581, %f580, %f579;
	selp.f32 	%f138, %f579, %f581, %p163;
	@%p161 bra 	$L__BB37_179;
	setp.eq.f32 	%p164, %f134, 0f7F800000;
	@%p164 bra 	$L__BB37_178;
	mov.b32 	%r276, %f132;
	shl.b32 	%r766, %r276, 8;
	or.b32  	%r277, %r766, -2147483648;
	mov.b64 	%rd368, 0;
	mov.b32 	%r863, 0;
	mov.u64 	%rd366, __cudart_i2opi_f;
	mov.u64 	%rd367, %rd1;
$L__BB37_174:
	.pragma "nounroll";
	ld.global.nc.u32 	%r767, [%rd366];
	mad.wide.u32 	%rd303, %r767, %r277, %rd368;
	shr.u64 	%rd368, %rd303, 32;
	st.local.u32 	[%rd367], %rd303;
	add.s32 	%r863, %r863, 1;
	add.s64 	%rd367, %rd367, 4;
	add.s64 	%rd366, %rd366, 4;
	setp.ne.s32 	%p165, %r863, 6;
	@%p165 bra 	$L__BB37_174;
	shr.u32 	%r768, %r276, 23;
	st.local.u32 	[%rd1+24], %rd368;
	and.b32  	%r280, %r768, 31;
	and.b32  	%r769, %r768, 224;
	add.s32 	%r770, %r769, -128;
	shr.u32 	%r771, %r770, 5;
	mul.wide.u32 	%rd304, %r771, 4;
	sub.s64 	%rd143, %rd1, %rd304;
	ld.local.u32 	%r864, [%rd143+24];
	ld.local.u32 	%r865, [%rd143+20];
	setp.eq.s32 	%p166, %r280, 0;
	@%p166 bra 	$L__BB37_177;
	shf.l.wrap.b32 	%r864, %r865, %r864, %r280;
	ld.local.u32 	%r772, [%rd143+16];
	shf.l.wrap.b32 	%r865, %r772, %r865, %r280;
$L__BB37_177:
	shr.u32 	%r773, %r864, 30;
	shf.l.wrap.b32 	%r774, %r865, %r864, 2;
	shl.b32 	%r775, %r865, 2;
	shr.u32 	%r776, %r774, 31;
	add.s32 	%r777, %r776, %r773;
	neg.s32 	%r778, %r777;
	setp.lt.s32 	%p167, %r276, 0;
	selp.b32 	%r866, %r778, %r777, %p167;
	xor.b32  	%r779, %r774, %r276;
	shr.s32 	%r780, %r774, 31;
	xor.b32  	%r781, %r780, %r774;
	xor.b32  	%r782, %r780, %r775;
	cvt.u64.u32 	%rd305, %r781;
	shl.b64 	%rd306, %rd305, 32;
	cvt.u64.u32 	%rd307, %r782;
	or.b64  	%rd308, %rd306, %rd307;
	cvt.rn.f64.s64 	%fd39, %rd308;
	mul.f64 	%fd40, %fd39, 0d3BF921FB54442D19;
	cvt.rn.f32.f64 	%f582, %fd40;
	neg.f32 	%f583, %f582;
	setp.lt.s32 	%p168, %r779, 0;
	selp.f32 	%f628, %f583, %f582, %p168;
	bra.uni 	$L__BB37_179;
$L__BB37_178:
	mov.f32 	%f584, 0f00000000;
	mul.rn.f32 	%f628, %f132, %f584;
	mov.b32 	%r866, 0;
$L__BB37_179:
	add.s32 	%r784, %r866, 1;
	mul.rn.f32 	%f585, %f628, %f628;
	and.b32  	%r785, %r866, 1;
	setp.eq.b32 	%p169, %r785, 1;
	selp.f32 	%f586, %f628, 0f3F800000, %p169;
	fma.rn.f32 	%f587, %f585, %f586, 0f00000000;
	fma.rn.f32 	%f588, %f585, 0f37CBAC00, 0fBAB607ED;
	selp.f32 	%f589, 0fB94D4153, %f588, %p169;
	selp.f32 	%f590, 0f3C0885E4, 0f3D2AAABB, %p169;
	fma.rn.f32 	%f591, %f589, %f585, %f590;
	selp.f32 	%f592, 0fBE2AAAA8, 0fBEFFFFFF, %p169;
	fma.rn.f32 	%f593, %f591, %f585, %f592;
	fma.rn.f32 	%f594, %f593, %f587, %f586;
	and.b32  	%r786, %r784, 2;
	setp.eq.s32 	%p170, %r786, 0;
	mov.f32 	%f595, 0f00000000;
	sub.f32 	%f596, %f595, %f594;
	selp.f32 	%f597, %f594, %f596, %p170;
	mul.f32 	%f598, %f131, %f597;
	mul.f32 	%f599, %f130, %f138;
	sub.f32 	%f600, %f598, %f599;
	mul.f32 	%f601, %f130, %f597;
	fma.rn.f32 	%f602, %f131, %f138, %f601;
	add.f32 	%f603, %f129, %f600;
	add.f32 	%f604, %f128, %f602;
	st.shared.v2.f32 	[%r2], {%f603, %f604};
	sub.f32 	%f605, %f129, %f600;
	sub.f32 	%f606, %f128, %f602;
	st.shared.v2.f32 	[%r2+4096], {%f605, %f606};
$L__BB37_180:
	bar.sync 	0;
	ld.shared.v2.f32 	{%f607, %f608}, [%r2];
	st.global.v2.f32 	[%rd3], {%f607, %f608};
	ret;

}
	// .globl	_ZN17signal_processing7kernels11stft_kernelEPKfP6float2S2_iiiii
.visible .entry _ZN17signal_processing7kernels11stft_kernelEPKfP6float2S2_iiiii(
	.param .u64 .ptr .align 1 _ZN17signal_processing7kernels11stft_kernelEPKfP6float2S2_iiiii_param_0,
	.param .u64 .ptr .align 1 _ZN17signal_processing7kernels11stft_kernelEPKfP6float2S2_iiiii_param_1,
	.param .u64 .ptr .align 1 _ZN17signal_processing7kernels11stft_kernelEPKfP6float2S2_iiiii_param_2,
	.param .u32 _ZN17signal_processing7kernels11stft_kernelEPKfP6float2S2_iiiii_param_3,
	.param .u32 _ZN17signal_processing7kernels11stft_kernelEPKfP6float2S2_iiiii_param_4,
	.param .u32 _ZN17signal_processing7kernels11stft_kernelEPKfP6float2S2_iiiii_param_5,
	.param .u32 _ZN17signal_processing7kernels11stft_kernelEPKfP6float2S2_iiiii_param_6,
	.param .u32 _ZN17signal_processing7kernels11stft_kernelEPKfP6float2S2_iiiii_param_7
)
{
	.reg .pred 	%p<13>;
	.reg .b32 	%r<84>;
	.reg .b32 	%f<14>;
	.reg .b64 	%rd<19>;

	ld.param.u64 	%rd4, [_ZN17signal_processing7kernels11stft_kernelEPKfP6float2S2_iiiii_param_0];
	ld.param.u64 	%rd6, [_ZN17signal_processing7kernels11stft_kernelEPKfP6float2S2_iiiii_param_1];
	ld.param.u64 	%rd5, [_ZN17signal_processing7kernels11stft_kernelEPKfP6float2S2_iiiii_param_2];
	ld.param.u32 	%r40, [_ZN17signal_processing7kernels11stft_kernelEPKfP6float2S2_iiiii_param_3];
	ld.param.u32 	%r41, [_ZN17signal_processing7kernels11stft_kernelEPKfP6float2S2_iiiii_param_4];
	ld.param.u32 	%r42, [_ZN17signal_processing7kernels11stft_kernelEPKfP6float2S2_iiiii_param_5];
	ld.param.u32 	%r44, [_ZN17signal_processing7kernels11stft_kernelEPKfP6float2S2_iiiii_param_6];
	ld.param.u32 	%r43, [_ZN17signal_processing7kernels11stft_kernelEPKfP6float2S2_iiiii_param_7];
	cvta.to.global.u64 	%rd1, %rd6;
	mov.u32 	%r1, %ctaid.x;
	mov.u32 	%r83, %tid.x;
	setp.ge.s32 	%p1, %r1, %r44;
	@%p1 bra 	$L__BB38_16;
	setp.ge.s32 	%p2, %r83, %r43;
	@%p2 bra 	$L__BB38_4;
	mov.u32 	%r3, %ntid.x;
	mov.u32 	%r46, _ZN17signal_processing7kernels10shared_memE;
	mov.u32 	%r75, %r83;
$L__BB38_3:
	shl.b32 	%r45, %r75, 2;
	add.s32 	%r47, %r46, %r45;
	mov.b32 	%r48, 0;
	st.shared.u32 	[%r47], %r48;
	add.s32 	%r75, %r75, %r3;
	setp.lt.s32 	%p3, %r75, %r43;
	@%p3 bra 	$L__BB38_3;
$L__BB38_4:
	bar.sync 	0;
	setp.ge.s32 	%p4, %r83, %r41;
	@%p4 bra 	$L__BB38_9;
	mov.u32 	%r6, %ntid.x;
	cvta.to.global.u64 	%rd2, %rd4;
	cvta.to.global.u64 	%rd3, %rd5;
	mul.lo.s32 	%r7, %r42, %r1;
	mov.u32 	%r76, %r83;
$L__BB38_6:
	add.s32 	%r9, %r76, %r7;
	setp.ge.s32 	%p5, %r9, %r40;
	@%p5 bra 	$L__BB38_8;
	mul.wide.s32 	%rd7, %r9, 4;
	add.s64 	%rd8, %rd2, %rd7;
	ld.global.nc.f32 	%f1, [%rd8];
	mul.wide.s32 	%rd9, %r76, 4;
	add.s64 	%rd10, %rd3, %rd9;
	ld.global.nc.f32 	%f2, [%rd10];
	mul.f32 	%f3, %f1, %f2;
	shl.b32 	%r49, %r76, 2;
	mov.u32 	%r50, _ZN17signal_processing7kernels10shared_memE;
	add.s32 	%r51, %r50, %r49;
	st.shared.f32 	[%r51], %f3;
$L__BB38_8:
	add.s32 	%r76, %r76, %r6;
	setp.lt.s32 	%p6, %r76, %r41;
	@%p6 bra 	$L__BB38_6;
$L__BB38_9:
	bar.sync 	0;
	shr.u32 	%r52, %r43, 31;
	add.s32 	%r53, %r43, %r52;
	shr.s32 	%r11, %r53, 1;
	setp.gt.s32 	%p7, %r83, %r11;
	@%p7 bra 	$L__BB38_16;
	add.s32 	%r54, %r11, 1;
	mad.lo.s32 	%r12, %r1, %r11, %r1;
	mov.u32 	%r13, %ntid.x;
	add.s32 	%r55, %r83, %r13;
	max.s32 	%r56, %r55, %r54;
	setp.le.s32 	%p8, %r55, %r11;
	selp.u32 	%r57, 1, 0, %p8;
	add.s32 	%r58, %r55, %r57;
	sub.s32 	%r59, %r56, %r58;
	div.u32 	%r60, %r59, %r13;
	add.s32 	%r14, %r60, %r57;
	and.b32  	%r61, %r14, 3;
	setp.eq.s32 	%p9, %r61, 3;
	@%p9 bra 	$L__BB38_13;
	add.s32 	%r62, %r14, 1;
	and.b32  	%r63, %r62, 3;
	shl.b32 	%r64, %r83, 3;
	shl.b32 	%r65, %r43, 2;
	add.s32 	%r66, %r64, %r65;
	mov.u32 	%r67, _ZN17signal_processing7kernels10shared_memE;
	add.s32 	%r79, %r67, %r66;
	shl.b32 	%r16, %r13, 3;
	add.s32 	%r78, %r83, %r12;
	neg.s32 	%r77, %r63;
	mad.lo.s32 	%r83, %r13, %r63, %r83;
$L__BB38_12:
	.pragma "nounroll";
	mul.wide.s32 	%rd11, %r78, 8;
	add.s64 	%rd12, %rd1, %rd11;
	ld.shared.v2.f32 	{%f4, %f5}, [%r79];
	st.global.v2.f32 	[%rd12], {%f4, %f5};
	add.s32 	%r79, %r79, %r16;
	add.s32 	%r78, %r78, %r13;
	add.s32 	%r77, %r77, 1;
	setp.ne.s32 	%p10, %r77, 0;
	@%p10 bra 	$L__BB38_12;
$L__BB38_13:
	setp.lt.u32 	%p11, %r14, 3;
	@%p11 bra 	$L__BB38_16;
	shl.b32 	%r27, %r13, 2;
	shl.b32 	%r28, %r13, 3;
	shl.b32 	%r68, %r83, 3;
	shl.b32 	%r69, %r43, 2;
	add.s32 	%r70, %r68, %r69;
	mov.u32 	%r71, _ZN17signal_processing7kernels10shared_memE;
	add.s32 	%r82, %r71, %r70;
	shl.b32 	%r30, %r13, 5;
	shl.b32 	%r31, %r13, 4;
	mul.lo.s32 	%r32, %r13, 24;
	add.s32 	%r81, %r83, %r12;
	cvt.u64.u32 	%rd15, %r28;
$L__BB38_15:
	mul.wide.s32 	%rd13, %r81, 8;
	add.s64 	%rd14, %rd1, %rd13;
	ld.shared.v2.f32 	{%f6, %f7}, [%r82];
	st.global.v2.f32 	[%rd14], {%f6, %f7};
	add.s64 	%rd16, %rd14, %rd15;
	add.s32 	%r72, %r82, %r28;
	ld.shared.v2.f32 	{%f8, %f9}, [%r72];
	st.global.v2.f32 	[%rd16], {%f8, %f9};
	add.s64 	%rd17, %rd16, %rd15;
	add.s32 	%r73, %r82, %r31;
	ld.shared.v2.f32 	{%f10, %f11}, [%r73];
	st.global.v2.f32 	[%rd17], {%f10, %f11};
	add.s64 	%rd18, %rd17, %rd15;
	add.s32 	%r74, %r82, %r32;
	ld.shared.v2.f32 	{%f12, %f13}, [%r74];
	st.global.v2.f32 	[%rd18], {%f12, %f13};
	add.s32 	%r83, %r83, %r27;
	add.s32 	%r82, %r82, %r30;
	add.s32 	%r81, %r81, %r27;
	setp.le.s32 	%p12, %r83, %r11;
	@%p12 bra 	$L__BB38_15;
$L__BB38_16:
	ret;

}
	// .globl	_ZN17signal_processing7kernels28find_fundamental_freq_kernelEPKfPfS3_S3_Piiifff
.visible .entry _ZN17signal_processing7kernels28find_fundamental_freq_kernelEPKfPfS3_S3_Piiifff(
	.param .u64 .ptr .align 1 _ZN17signal_processing7kernels28find_fundamental_freq_kernelEPKfPfS3_S3_Piiifff_param_0,
	.param .u64 .ptr .align 1 _ZN17signal_processing7kernels28find_fundamental_freq_kernelEPKfPfS3_S3_Piiifff_param_1,
	.param .u64 .ptr .align 1 _ZN17signal_processing7kernels28find_fundamental_freq_kernelEPKfPfS3_S3_Piiifff_param_2,
	.param .u64 .ptr .align 1 _ZN17signal_processing7kernels28find_fundamental_freq_kernelEPKfPfS3_S3_Piiifff_param_3,
	.param .u64 .ptr .align 1 _ZN17signal_processing7kernels28find_fundamental_freq_kernelEPKfPfS3_S3_Piiifff_param_4,
	.param .u32 _ZN17signal_processing7kernels28find_fundamental_freq_kernelEPKfPfS3_S3_Piiifff_param_5,
	.param .u32 _ZN17signal_processing7kernels28find_fundamental_freq_kernelEPKfPfS3_S3_Piiifff_param_6,
	.param .f32 _ZN17signal_processing7kernels28find_fundamental_freq_kernelEPKfPfS3_S3_Piiifff_param_7,
	.param .f32 _ZN17signal_processing7kernels28find_fundamental_freq_kernelEPKfPfS3_S3_Piiifff_param_8,
	.param .f32 _ZN17signal_processing7kernels28find_fundamental_freq_kernelEPKfPfS3_S3_Piiifff_param_9
)
{
	.reg .pred 	%p<18>;
	.reg .b32 	%r<38>;
	.reg .b32 	%f<128>;
	.reg .b64 	%rd<37>;

	ld.param.u64 	%rd15, [_ZN17signal_processing7kernels28find_fundamental_freq_kernelEPKfPfS3_S3_Piiifff_param_0];
	ld.param.u64 	%rd16, [_ZN17signal_processing7kernels28find_fundamental_freq_kernelEPKfPfS3_S3_Piiifff_param_1];
	ld.param.u64 	%rd12, [_ZN17signal_processing7kernels28find_fundamental_freq_kernelEPKfPfS3_S3_Piiifff_param_2];
	ld.param.u64 	%rd13, [_ZN17signal_processing7kernels28find_fundamental_freq_kernelEPKfPfS3_S3_Piiifff_param_3];
	ld.param.u64 	%rd14, [_ZN17signal_processing7kernels28find_fundamental_freq_kernelEPKfPfS3_S3_Piiifff_param_4];
	ld.param.u32 	%r20, [_ZN17signal_processing7kernels28find_fundamental_freq_kernelEPKfPfS3_S3_Piiifff_param_5];
	ld.param.u32 	%r21, [_ZN17signal_processing7kernels28find_fundamental_freq_kernelEPKfPfS3_S3_Piiifff_param_6];
	ld.param.f32 	%f18, [_ZN17signal_processing7kernels28find_fundamental_freq_kernelEPKfPfS3_S3_Piiifff_param_7];
	ld.param.f32 	%f19, [_ZN17signal_processing7kernels28find_fundamental_freq_kernelEPKfPfS3_S3_Piiifff_param_8];
	ld.param.f32 	%f20, [_ZN17signal_processing7kernels28find_fundamental_freq_kernelEPKfPfS3_S3_Piiifff_param_9];
	cvta.to.global.u64 	%rd1, %rd15;
	cvta.to.global.u64 	%rd2, %rd16;
	mov.u32 	%r22, %tid.x;
	mov.u32 	%r23, %ctaid.x;
	mov.u32 	%r24, %ntid.x;
	mad.lo.s32 	%r1, %r23, %r24, %r22;
	div.rn.f32 	%f1, %f18, %f20;
	div.rn.f32 	%f21, %f18, %f19;
	cvt.rzi.s32.f32 	%r25, %f21;
	min.s32 	%r2, %r25, %r21;
	setp.ge.s32 	%p1, %r1, %r21;
	mul.wide.s32 	%rd17, %r1, 4;
	add.s64 	%rd3, %rd2, %rd17;
	@%p1 bra 	$L__BB39_17;
	sub.s32 	%r3, %r20, %r1;
	setp.lt.s32 	%p2, %r3, 1;
	mov.b32 	%r37, 0;
	mov.f32 	%f126, 0f00000000;
	@%p2 bra 	$L__BB39_14;
	and.b32  	%r4, %r3, 15;
	sub.s32 	%r28, %r1, %r20;
	setp.gt.u32 	%p3, %r28, -16;
	mov.f32 	%f126, 0f00000000;
	mov.b32 	%r34, 0;
	@%p3 bra 	$L__BB39_5;
	and.b32  	%r34, %r3, 2147483632;
	neg.s32 	%r32, %r34;
	add.s64 	%rd35, %rd1, 32;
	mov.f32 	%f126, 0f00000000;
$L__BB39_4:
	.pragma "nounroll";
	ld.global.nc.f32 	%f26, [%rd35+-32];
	add.s64 	%rd18, %rd35, %rd17;
	ld.global.nc.f32 	%f27, [%rd18+-32];
	fma.rn.f32 	%f28, %f26, %f27, %f126;
	ld.global.nc.f32 	%f29, [%rd35+-28];
	ld.global.nc.f32 	%f30, [%rd18+-28];
	fma.rn.f32 	%f31, %f29, %f30, %f28;
	ld.global.nc.f32 	%f32, [%rd35+-24];
	ld.global.nc.f32 	%f33, [%rd18+-24];
	fma.rn.f32 	%f34, %f32, %f33, %f31;
	ld.global.nc.f32 	%f35, [%rd35+-20];
	ld.global.nc.f32 	%f36, [%rd18+-20];
	fma.rn.f32 	%f37, %f35, %f36, %f34;
	ld.global.nc.f32 	%f38, [%rd35+-16];
	ld.global.nc.f32 	%f39, [%rd18+-16];
	fma.rn.f32 	%f40, %f38, %f39, %f37;
	ld.global.nc.f32 	%f41, [%rd35+-12];
	ld.global.nc.f32 	%f42, [%rd18+-12];
	fma.rn.f32 	%f43, %f41, %f42, %f40;
	ld.global.nc.f32 	%f44, [%rd35+-8];
	ld.global.nc.f32 	%f45, [%rd18+-8];
	fma.rn.f32 	%f46, %f44, %f45, %f43;
	ld.global.nc.f32 	%f47, [%rd35+-4];
	ld.global.nc.f32 	%f48, [%rd18+-4];
	fma.rn.f32 	%f49, %f47, %f48, %f46;
	ld.global.nc.f32 	%f50, [%rd35];
	ld.global.nc.f32 	%f51, [%rd18];
	fma.rn.f32 	%f52, %f50, %f51, %f49;
	ld.global.nc.f32 	%f53, [%rd35+4];
	ld.global.nc.f32 	%f54, [%rd18+4];
	fma.rn.f32 	%f55, %f53, %f54, %f52;
	ld.global.nc.f32 	%f56, [%rd35+8];
	ld.global.nc.f32 	%f57, [%rd18+8];
	fma.rn.f32 	%f58, %f56, %f57, %f55;
	ld.global.nc.f32 	%f59, [%rd35+12];
	ld.global.nc.f32 	%f60, [%rd18+12];
	fma.rn.f32 	%f61, %f59, %f60, %f58;
	ld.global.nc.f32 	%f62, [%rd35+16];
	ld.global.nc.f32 	%f63, [%rd18+16];
	fma.rn.f32 	%f64, %f62, %f63, %f61;
	ld.global.nc.f32 	%f65, [%rd35+20];
	ld.global.nc.f32 	%f66, [%rd18+20];
	fma.rn.f32 	%f67, %f65, %f66, %f64;
	ld.global.nc.f32 	%f68, [%rd35+24];
	ld.global.nc.f32 	%f69, [%rd18+24];
	fma.rn.f32 	%f70, %f68, %f69, %f67;
	ld.global.nc.f32 	%f71, [%rd35+28];
	ld.global.nc.f32 	%f72, [%rd18+28];
	fma.rn.f32 	%f126, %f71, %f72, %f70;
	add.s32 	%r32, %r32, 16;
	add.s64 	%rd35, %rd35, 64;
	setp.ne.s32 	%p4, %r32, 0;
	@%p4 bra 	$L__BB39_4;
$L__BB39_5:
	setp.eq.s32 	%p5, %r4, 0;
	mov.u32 	%r37, %r3;
	@%p5 bra 	$L__BB39_14;
	and.b32  	%r10, %r3, 7;
	setp.lt.u32 	%p6, %r4, 8;
	@%p6 bra 	$L__BB39_8;
	mul.wide.u32 	%rd19, %r34, 4;
	add.s64 	%rd20, %rd1, %rd19;
	ld.global.nc.f32 	%f74, [%rd20];
	add.s64 	%rd22, %rd20, %rd17;
	ld.global.nc.f32 	%f75, [%rd22];
	fma.rn.f32 	%f76, %f74, %f75, %f126;
	ld.global.nc.f32 	%f77, [%rd20+4];
	ld.global.nc.f32 	%f78, [%rd22+4];
	fma.rn.f32 	%f79, %f77, %f78, %f76;
	ld.global.nc.f32 	%f80, [%rd20+8];
	ld.global.nc.f32 	%f81, [%rd22+8];
	fma.rn.f32 	%f82, %f80, %f81, %f79;
	ld.global.nc.f32 	%f83, [%rd20+12];
	ld.global.nc.f32 	%f84, [%rd22+12];
	fma.rn.f32 	%f85, %f83, %f84, %f82;
	ld.global.nc.f32 	%f86, [%rd20+16];
	ld.global.nc.f32 	%f87, [%rd22+16];
	fma.rn.f32 	%f88, %f86, %f87, %f85;
	ld.global.nc.f32 	%f89, [%rd20+20];
	ld.global.nc.f32 	%f90, [%rd22+20];
	fma.rn.f32 	%f91, %f89, %f90, %f88;
	ld.global.nc.f32 	%f92, [%rd20+24];
	ld.global.nc.f32 	%f93, [%rd22+24];
	fma.rn.f32 	%f94, %f92, %f93, %f91;
	ld.global.nc.f32 	%f95, [%rd20+28];
	ld.global.nc.f32 	%f96, [%rd22+28];
	fma.rn.f32 	%f126, %f95, %f96, %f94;
	add.s32 	%r34, %r34, 8;
$L__BB39_8:
	setp.eq.s32 	%p7, %r10, 0;
	mov.u32 	%r37, %r3;
	@%p7 bra 	$L__BB39_14;
	and.b32  	%r13, %r3, 3;
	setp.lt.u32 	%p8, %r10, 4;
	@%p8 bra 	$L__BB39_11;
	mul.wide.u32 	%rd23, %r34, 4;
	add.s64 	%rd24, %rd1, %rd23;
	ld.global.nc.f32 	%f98, [%rd24];
	add.s64 	%rd26, %rd24, %rd17;
	ld.global.nc.f32 	%f99, [%rd26];
	fma.rn.f32 	%f100, %f98, %f99, %f126;
	ld.global.nc.f32 	%f101, [%rd24+4];
	ld.global.nc.f32 	%f102, [%rd26+4];
	fma.rn.f32 	%f103, %f101, %f102, %f100;
	ld.global.nc.f32 	%f104, [%rd24+8];
	ld.global.nc.f32 	%f105, [%rd26+8];
	fma.rn.f32 	%f106, %f104, %f105, %f103;
	ld.global.nc.f32 	%f107, [%rd24+12];
	ld.global.nc.f32 	%f108, [%rd26+12];
	fma.rn.f32 	%f126, %f107, %f108, %f106;
	add.s32 	%r34, %r34, 4;
$L__BB39_11:
	setp.eq.s32 	%p9, %r13, 0;
	mov.u32 	%r37, %r3;
	@%p9 bra 	$L__BB39_14;
	mul.wide.u32 	%rd27, %r34, 4;
	add.s64 	%rd36, %rd1, %rd27;
	neg.s32 	%r36, %r13;
$L__BB39_13:
	.pragma "nounroll";
	ld.global.nc.f32 	%f109, [%rd36];
	add.s64 	%rd28, %rd36, %rd17;
	ld.global.nc.f32 	%f110, [%rd28];
	fma.rn.f32 	%f126, %f109, %f110, %f126;
	add.s64 	%rd36, %rd36, 4;
	add.s32 	%r36, %r36, 1;
	setp.ne.s32 	%p10, %r36, 0;
	mov.u32 	%r37, %r3;
	@%p10 bra 	$L__BB39_13;
$L__BB39_14:
	setp.eq.s32 	%p11, %r37, 0;
	mov.f32 	%f127, 0f00000000;
	@%p11 bra 	$L__BB39_16;
	cvt.rn.f32.u32 	%f112, %r37;
	div.rn.f32 	%f127, %f126, %f112;
$L__BB39_16:
	st.global.f32 	[%rd3], %f127;
$L__BB39_17:
	bar.sync 	0;
	cvt.rzi.s32.f32 	%r29, %f1;
	setp.lt.s32 	%p12, %r1, %r29;
	add.s32 	%r30, %r2, -1;
	setp.ge.s32 	%p13, %r1, %r30;
	or.pred  	%p14, %p12, %p13;
	@%p14 bra 	$L__BB39_22;
	ld.global.f32 	%f17, [%rd3];
	ld.global.f32 	%f113, [%rd3+-4];
	setp.leu.f32 	%p15, %f17, %f113;
	@%p15 bra 	$L__BB39_22;
	ld.global.f32 	%f114, [%rd3+4];
	setp.leu.f32 	%p16, %f17, %f114;
	@%p16 bra 	$L__BB39_22;
	ld.global.f32 	%f115, [%rd2];
	mul.f32 	%f116, %f115, 0f3F000000;
	setp.leu.f32 	%p17, %f17, %f116;
	@%p17 bra 	$L__BB39_22;
	cvta.to.global.u64 	%rd29, %rd14;
	atom.global.add.u32 	%r31, [%rd29], 1;
	cvt.rn.f32.s32 	%f117, %r1;
	cvta.to.global.u64 	%rd30, %rd12;
	mul.wide.s32 	%rd31, %r31, 4;
	add.s64 	%rd32, %rd30, %rd31;
	st.global.f32 	[%rd32], %f117;
	cvta.to.global.u64 	%rd33, %rd13;
	add.s64 	%rd34, %rd33, %rd31;
	st.global.f32 	[%rd34], %f17;
$L__BB39_22:
	ret;

}
	// .globl	_ZN17signal_processing7kernels23compute_cepstrum_kernelEPK6float2PS1_i
.visible .entry _ZN17signal_processing7kernels23compute_cepstrum_kernelEPK6float2PS1_i(
	.param .u64 .ptr .align 1 _ZN17signal_processing7kernels23compute_cepstrum_kernelEPK6float2PS1_i_param_0,
	.param .u64 .ptr .align 1 _ZN17signal_processing7kernels23compute_cepstrum_kernelEPK6float2PS1_i_param_1,
	.param .u32 _ZN17signal_processing7kernels23compute_cepstrum_kernelEPK6float2PS1_i_param_2
)
{
	.reg .pred 	%p<4>;
	.reg .b32 	%r<10>;
	.reg .b32 	%f<27>;
	.reg .b64 	%rd<9>;

	ld.param.u64 	%rd1, [_ZN17signal_processing7kernels23compute_cepstrum_kernelEPK6float2PS1_i_param_0];
	ld.param.u64 	%rd2, [_ZN17signal_processing7kernels23compute_cepstrum_kernelEPK6float2PS1_i_param_1];
	ld.param.u32 	%r2, [_ZN17signal_processing7kernels23compute_cepstrum_kernelEPK6float2PS1_i_param_2];
	mov.u32 	%r3, %ctaid.x;
	mov.u32 	%r4, %ntid.x;
	mov.u32 	%r5, %tid.x;
	mad.lo.s32 	%r1, %r3, %r4, %r5;
	setp.ge.s32 	%p1, %r1, %r2;
	@%p1 bra 	$L__BB40_4;
	cvta.to.global.u64 	%rd3, %rd1;
	mul.wide.s32 	%rd4, %r1, 8;
	add.s64 	%rd5, %rd3, %rd4;
	ld.global.nc.v2.f32 	{%f5, %f6}, [%rd5];
	mul.f32 	%f7, %f6, %f6;
	fma.rn.f32 	%f8, %f5, %f5, %f7;
	sqrt.rn.f32 	%f1, %f8;
	setp.leu.f32 	%p2, %f1, 0f2EDBE6FF;
	mov.f32 	%f26, 0fC1B80000;
	@%p2 bra 	$L__BB40_3;
	mov.b32 	%r6, %f1;
	add.s32 	%r7, %r6, -1059760811;
	and.b32  	%r8, %r7, -8388608;
	sub.s32 	%r9, %r6, %r8;
	mov.b32 	%f9, %r9;
	cvt.rn.f32.s32 	%f10, %r8;
	fma.rn.f32 	%f11, %f10, 0f34000000, 0f00000000;
	add.f32 	%f12, %f9, 0fBF800000;
	fma.rn.f32 	%f13, %f12, 0fBE055027, 0f3E1039F6;
	fma.rn.f32 	%f14, %f13, %f12, 0fBDF8CDCC;
	fma.rn.f32 	%f15, %f14, %f12, 0f3E0F2955;
	fma.rn.f32 	%f16, %f15, %f12, 0fBE2AD8B9;
	fma.rn.f32 	%f17, %f16, %f12, 0f3E4CED0B;
	fma.rn.f32 	%f18, %f17, %f12, 0fBE7FFF22;
	fma.rn.f32 	%f19, %f18, %f12, 0f3EAAAA78;
	fma.rn.f32 	%f20, %f19, %f12, 0fBF000000;
	mul.f32 	%f21, %f12, %f20;
	fma.rn.f32 	%f22, %f21, %f12, %f12;
	fma.rn.f32 	%f23, %f11, 0f3F317218, %f22;
	setp.gt.u32 	%p3, %r6, 2139095039;
	fma.rn.f32 	%f24, %f1, 0f7F800000, 0f7F800000;
	selp.f32 	%f26, %f24, %f23, %p3;
$L__BB40_3:
	cvta.to.global.u64 	%rd6, %rd2;
	add.s64 	%rd8, %rd6, %rd4;
	mov.f32 	%f25, 0f00000000;
	st.global.v2.f32 	[%rd8], {%f26, %f25};
$L__BB40_4:
	ret;

}
	// .globl	_ZN17signal_processing7kernels29extract_pitch_cepstrum_kernelEPKfPfS3_ifff
.visible .entry _ZN17signal_processing7kernels29extract_pitch_cepstrum_kernelEPKfPfS3_ifff(
	.param .u64 .ptr .align 1 _ZN17signal_processing7kernels29extract_pitch_cepstrum_kernelEPKfPfS3_ifff_param_0,
	.param .u64 .ptr .align 1 _ZN17signal_processing7kernels29extract_pitch_cepstrum_kernelEPKfPfS3_ifff_param_1,
	.param .u64 .ptr .align 1 _ZN17signal_processing7kernels29extract_pitch_cepstrum_kernelEPKfPfS3_ifff_param_2,
	.param .u32 _ZN17signal_processing7kernels29extract_pitch_cepstrum_kernelEPKfPfS3_ifff_param_3,
	.param .f32 _ZN17signal_processing7kernels29extract_pitch_cepstrum_kernelEPKfPfS3_ifff_param_4,
	.param .f32 _ZN17signal_processing7kernels29extract_pitch_cepstrum_kernelEPKfPfS3_ifff_param_5,
	.param .f32 _ZN17signal_processing7kernels29extract_pitch_cepstrum_kernelEPKfPfS3_ifff_param_6
)
{
	.reg .pred 	%p<8>;
	.reg .b32 	%r<21>;
	.reg .b32 	%f<22>;
	.reg .b64 	%rd<9>;
	// demoted variable
	.shared .align 4 .f32 _ZZN17signal_processing7kernels29extract_pitch_cepstrum_kernelEPKfPfS3_ifffE16shared_max_value;
	// demoted variable
	.shared .align 4 .f32 _ZZN17signal_processing7kernels29extract_pitch_cepstrum_kernelEPKfPfS3_ifffE20shared_max_quefrency;
	ld.param.u64 	%rd2, [_ZN17signal_processing7kernels29extract_pitch_cepstrum_kernelEPKfPfS3_ifff_param_0];
	ld.param.u64 	%rd3, [_ZN17signal_processing7kernels29extract_pitch_cepstrum_kernelEPKfPfS3_ifff_param_1];
	ld.param.u64 	%rd4, [_ZN17signal_processing7kernels29extract_pitch_cepstrum_kernelEPKfPfS3_ifff_param_2];
	ld.param.u32 	%r9, [_ZN17signal_processing7kernels29extract_pitch_cepstrum_kernelEPKfPfS3_ifff_param_3];
	ld.param.f32 	%f6, [_ZN17signal_processing7kernels29extract_pitch_cepstrum_kernelEPKfPfS3_ifff_param_4];
	ld.param.f32 	%f7, [_ZN17signal_processing7kernels29extract_pitch_cepstrum_kernelEPKfPfS3_ifff_param_5];
	ld.param.f32 	%f8, [_ZN17signal_processing7kernels29extract_pitch_cepstrum_kernelEPKfPfS3_ifff_param_6];
	mov.u32 	%r1, %tid.x;
	setp.ne.s32 	%p1, %r1, 0;
	@%p1 bra 	$L__BB41_2;
	mov.b32 	%r10, -1082130432;
	st.shared.u32 	[_ZZN17signal_processing7kernels29extract_pitch_cepstrum_kernelEPKfPfS3_ifffE16shared_max_value], %r10;
	mov.b32 	%r11, 0;
	st.shared.u32 	[_ZZN17signal_processing7kernels29extract_pitch_cepstrum_kernelEPKfPfS3_ifffE20shared_max_quefrency], %r11;
$L__BB41_2:
	bar.sync 	0;
	div.rn.f32 	%f10, %f6, %f8;
	cvt.rzi.s32.f32 	%r13, %f10;
	div.rn.f32 	%f11, %f6, %f7;
	cvt.rzi.s32.f32 	%r14, %f11;
	setp.lt.s32 	%p2, %r14, %r9;
	add.s32 	%r15, %r9, -1;
	selp.b32 	%r2, %r14, %r15, %p2;
	add.s32 	%r19, %r13, %r1;
	setp.ge.s32 	%p3, %r19, %r2;
	mov.b32 	%r20, 0;
	mov.f32 	%f21, 0fBF800000;
	@%p3 bra 	$L__BB41_6;
	mov.u32 	%r4, %ntid.x;
	cvta.to.global.u64 	%rd1, %rd2;
	mov.f32 	%f21, 0fBF800000;
	mov.f32 	%f19, 0f00000000;
$L__BB41_4:
	mul.wide.s32 	%rd5, %r19, 4;
	add.s64 	%rd6, %rd1, %rd5;
	ld.global.nc.f32 	%f14, [%rd6];
	setp.gt.f32 	%p4, %f14, %f21;
	cvt.rn.f32.s32 	%f15, %r19;
	selp.f32 	%f21, %f14, %f21, %p4;
	selp.f32 	%f19, %f15, %f19, %p4;
	add.s32 	%r19, %r19, %r4;
	setp.lt.s32 	%p5, %r19, %r2;
	@%p5 bra 	$L__BB41_4;
	mov.b32 	%r20, %f19;
$L__BB41_6:
	mov.b32 	%r16, %f21;
	atom.shared.max.s32 	%r17, [_ZZN17signal_processing7kernels29extract_pitch_cepstrum_kernelEPKfPfS3_ifffE16shared_max_value], %r16;
	bar.sync 	0;
	ld.shared.f32 	%f16, [_ZZN17signal_processing7kernels29extract_pitch_cepstrum_kernelEPKfPfS3_ifffE16shared_max_value];
	setp.neu.f32 	%p6, %f21, %f16;
	@%p6 bra 	$L__BB41_8;
	atom.shared.exch.b32 	%r18, [_ZZN17signal_processing7kernels29extract_pitch_cepstrum_kernelEPKfPfS3_ifffE20shared_max_quefrency], %r20;
$L__BB41_8:
	setp.ne.s32 	%p7, %r1, 0;
	bar.sync 	0;
	@%p7 bra 	$L__BB41_10;
	ld.shared.f32 	%f17, [_ZZN17signal_processing7kernels29extract_pitch_cepstrum_kernelEPKfPfS3_ifffE20shared_max_quefrency];
	cvta.to.global.u64 	%rd7, %rd3;
	st.global.f32 	[%rd7], %f17;
	ld.shared.f32 	%f18, [_ZZN17signal_processing7kernels29extract_pitch_cepstrum_kernelEPKfPfS3_ifffE16shared_max_value];
	cvta.to.global.u64 	%rd8, %rd4;
	st.global.f32 	[%rd8], %f18;
$L__BB41_10:
	ret;

}
	// .globl	_ZN17signal_processing7kernels28batch_fft_convolution_kernelEPK6float2S3_PS1_ii
.visible .entry _ZN17signal_processing7kernels28batch_fft_convolution_kernelEPK6float2S3_PS1_ii(
	.param .u64 .ptr .align 1 _ZN17signal_processing7kernels28batch_fft_convolution_kernelEPK6float2S3_PS1_ii_param_0,
	.param .u64 .ptr .align 1 _ZN17signal_processing7kernels28batch_fft_convolution_kernelEPK6float2S3_PS1_ii_param_1,
	.param .u64 .ptr .align 1 _ZN17signal_processing7kernels28batch_fft_convolution_kernelEPK6float2S3_PS1_ii_param_2,
	.param .u32 _ZN17signal_processing7kernels28batch_fft_convolution_kernelEPK6float2S3_PS1_ii_param_3,
	.param .u32 _ZN17signal_processing7kernels28batch_fft_convolution_kernelEPK6float2S3_PS1_ii_param_4
)
{
	.reg .pred 	%p<4>;
	.reg .b32 	%r<9>;
	.reg .b32 	%f<10>;
	.reg .b64 	%rd<12>;

	ld.param.u64 	%rd1, [_ZN17signal_processing7kernels28batch_fft_convolution_kernelEPK6float2S3_PS1_ii_param_0];
	ld.param.u64 	%rd2, [_ZN17signal_processing7kernels28batch_fft_convolution_kernelEPK6float2S3_PS1_ii_param_1];
	ld.param.u64 	%rd3, [_ZN17signal_processing7kernels28batch_fft_convolution_kernelEPK6float2S3_PS1_ii_param_2];
	ld.param.u32 	%r4, [_ZN17signal_processing7kernels28batch_fft_convolution_kernelEPK6float2S3_PS1_ii_param_3];
	ld.param.u32 	%r3, [_ZN17signal_processing7kernels28batch_fft_convolution_kernelEPK6float2S3_PS1_ii_param_4];
	mov.u32 	%r1, %ctaid.y;
	mov.u32 	%r5, %ctaid.x;
	mov.u32 	%r6, %ntid.x;
	mov.u32 	%r7, %tid.x;
	mad.lo.s32 	%r2, %r5, %r6, %r7;
	setp.ge.s32 	%p1, %r1, %r4;
	setp.ge.s32 	%p2, %r2, %r3;
	or.pred  	%p3, %p1, %p2;
	@%p3 bra 	$L__BB42_2;
	cvta.to.global.u64 	%rd4, %rd1;
	cvta.to.global.u64 	%rd5, %rd2;
	cvta.to.global.u64 	%rd6, %rd3;
	mad.lo.s32 	%r8, %r3, %r1, %r2;
	mul.wide.s32 	%rd7, %r8, 8;
	add.s64 	%rd8, %rd4, %rd7;
	ld.global.nc.v2.f32 	{%f1, %f2}, [%rd8];
	mul.wide.s32 	%rd9, %r2, 8;
	add.s64 	%rd10, %rd5, %rd9;
	ld.global.nc.v2.f32 	{%f3, %f4}, [%rd10];
	mul.f32 	%f5, %f1, %f3;
	mul.f32 	%f6, %f2, %f4;
	sub.f32 	%f7, %f5, %f6;
	add.s64 	%rd11, %rd6, %rd7;
	mul.f32 	%f8, %f1, %f4;
	fma.rn.f32 	%f9, %f2, %f3, %f8;
	st.global.v2.f32 	[%rd11], {%f7, %f9};
$L__BB42_2:
	ret;

}
	// .globl	_ZN17signal_processing7kernels24batch_psd_compute_kernelEPK6float2Pfiifb
.visible .entry _ZN17signal_processing7kernels24batch_psd_compute_kernelEPK6float2Pfiifb(
	.param .u64 .ptr .align 1 _ZN17signal_processing7kernels24batch_psd_compute_kernelEPK6float2Pfiifb_param_0,
	.param .u64 .ptr .align 1 _ZN17signal_processing7kernels24batch_psd_compute_kernelEPK6float2Pfiifb_param_1,
	.param .u32 _ZN17signal_processing7kernels24batch_psd_compute_kernelEPK6float2Pfiifb_param_2,
	.param .u32 _ZN17signal_processing7kernels24batch_psd_compute_kernelEPK6float2Pfiifb_param_3,
	.param .f32 _ZN17signal_processing7kernels24batch_psd_compute_kernelEPK6float2Pfiifb_param_4,
	.param .u8 _ZN17signal_processing7kernels24batch_psd_compute_kernelEPK6float2Pfiifb_param_5
)
{
	.reg .pred 	%p<11>;
	.reg .b16 	%rs<2>;
	.reg .b32 	%r<10>;
	.reg .b32 	%f<9>;
	.reg .b64 	%rd<9>;

	ld.param.u64 	%rd1, [_ZN17signal_processing7kernels24batch_psd_compute_kernelEPK6float2Pfiifb_param_0];
	ld.param.u64 	%rd2, [_ZN17signal_processing7kernels24batch_psd_compute_kernelEPK6float2Pfiifb_param_1];
	ld.param.u32 	%r5, [_ZN17signal_processing7kernels24batch_psd_compute_kernelEPK6float2Pfiifb_param_2];
	ld.param.u32 	%r4, [_ZN17signal_processing7kernels24batch_psd_compute_kernelEPK6float2Pfiifb_param_3];
	ld.param.f32 	%f2, [_ZN17signal_processing7kernels24batch_psd_compute_kernelEPK6float2Pfiifb_param_4];
	ld.param.s8 	%rs1, [_ZN17signal_processing7kernels24batch_psd_compute_kernelEPK6float2Pfiifb_param_5];
	mov.u32 	%r1, %ctaid.y;
	mov.u32 	%r6, %ctaid.x;
	mov.u32 	%r7, %ntid.x;
	mov.u32 	%r8, %tid.x;
	mad.lo.s32 	%r2, %r6, %r7, %r8;
	setp.ge.s32 	%p3, %r1, %r5;
	setp.ge.s32 	%p4, %r2, %r4;
	or.pred  	%p5, %p3, %p4;
	@%p5 bra 	$L__BB43_4;
	cvta.to.global.u64 	%rd3, %rd1;
	mad.lo.s32 	%r3, %r4, %r1, %r2;
	mul.wide.s32 	%rd4, %r3, 8;
	add.s64 	%rd5, %rd3, %rd4;
	ld.global.nc.v2.f32 	{%f3, %f4}, [%rd5];
	mul.f32 	%f5, %f4, %f4;
	fma.rn.f32 	%f6, %f3, %f3, %f5;
	div.rn.f32 	%f1, %f6, %f2;
	setp.eq.s16 	%p7, %rs1, 0;
	mov.pred 	%p10, 0;
	@%p7 bra 	$L__BB43_3;
	setp.eq.s32 	%p8, %r2, 0;
	add.s32 	%r9, %r4, -1;
	setp.eq.s32 	%p9, %r2, %r9;
	or.pred  	%p10, %p8, %p9;
$L__BB43_3:
	mul.f32 	%f7, %f1, 0f3F000000;
	selp.f32 	%f8, %f7, %f1, %p10;
	cvta.to.global.u64 	%rd6, %rd2;
	mul.wide.s32 	%rd7, %r3, 4;
	add.s64 	%rd8, %rd6, %rd7;
	st.global.f32 	[%rd8], %f8;
$L__BB43_4:
	ret;

}


// ===== COMPILED SASS (sm_100) =====

	.target	sm_100

	.elftype	@"ET_EXEC"


//--------------------- .note.nv.tkinfo           --------------------------
	.section	.note.nv.tkinfo,"",@"SHT_NOTE"
	.sectionflags	@"SHF_NOTE_NV_TKINFO"
	.tkinfo
        /*0018*/ 	.word	0x00000002
        /*0030*/ 	.string	""
        /*0030*/ 	.string	"ptxas"
        /*0030*/ 	.string	"Cuda compilation tools, release 13.0, V13.0.88"
        /*0030*/ 	.string	"Build cuda_13.0.r13.0/compiler.36424714_0"
        /*0030*/ 	.string	"-arch sm_100 -m 64 "



//--------------------- .note.nv.cuinfo           --------------------------
	.section	.note.nv.cuinfo,"",@"SHT_NOTE"
	.sectionflags	@"SHF_NOTE_NV_CUINFO"
        /*0018*/ 	.short	0x0002
        /*001a*/ 	.short	0x0064
        /*001c*/ 	.short	0x0082
	.zero		2


//--------------------- .nv.info                  --------------------------
	.section	.nv.info,"",@"SHT_CUDA_INFO"
	.align	4


	//----- nvinfo : EIATTR_REGCOUNT
	.align		4
        /*0000*/ 	.byte	0x04, 0x2f
        /*0002*/ 	.short	(.L_42 - .L_41)
	.align		4
.L_41:
        /*0004*/ 	.word	index@(_ZN3cub18CUB_300001_SM_10006detail11EmptyKernelIvEEvv)
        /*0008*/ 	.word	0x00000004


	//----- nvinfo : EIATTR_FRAME_SIZE
	.align		4
.L_42:
        /*000c*/ 	.byte	0x04, 0x11
        /*000e*/ 	.short	(.L_44 - .L_43)
	.align		4
.L_43:
        /*0010*/ 	.word	index@(_ZN3cub18CUB_300001_SM_10006detail11EmptyKernelIvEEvv)
        /*0014*/ 	.word	0x00000000


	//----- nvinfo : EIATTR_REGCOUNT
	.align		4
.L_44:
        /*0018*/ 	.byte	0x04, 0x2f
        /*001a*/ 	.short	(.L_46 - .L_45)
	.align		4
.L_45:
        /*001c*/ 	.word	index@(_ZN17signal_processing7kernels27generate_hann_window_kernelEPfi)
        /*0020*/ 	.word	0x00000010


	//----- nvinfo : EIATTR_FRAME_SIZE
	.align		4
.L_46:
        /*0024*/ 	.byte	0x04, 0x11
        /*0026*/ 	.short	(.L_48 - .L_47)
	.align		4
.L_47:
        /*0028*/ 	.word	index@($__internal_23_$__cuda_sm3x_div_rn_noftz_f32_slowpath)
        /*002c*/ 	.word	0x00000020


	//----- nvinfo : EIATTR_FRAME_SIZE
	.align		4
.L_48:
        /*0030*/ 	.byte	0x04, 0x11
        /*0032*/ 	.short	(.L_50 - .L_49)
	.align		4
.L_49:
        /*0034*/ 	.word	index@(_ZN17signal_processing7kernels27generate_hann_window_kernelEPfi)
        /*0038*/ 	.word	0x00000020


	//----- nvinfo : EIATTR_REGCOUNT
	.align		4
.L_50:
        /*003c*/ 	.byte	0x04, 0x2f
        /*003e*/ 	.short	(.L_52 - .L_51)
	.align		4
.L_51:
        /*0040*/ 	.word	index@(_ZN17signal_processing7kernels30generate_hamming_window_kernelEPfi)
        /*0044*/ 	.word	0x00000010


	//----- nvinfo : EIATTR_FRAME_SIZE
	.align		4
.L_52:
        /*0048*/ 	.byte	0x04, 0x11
        /*004a*/ 	.short	(.L_54 - .L_53)
	.align		4
.L_53:
        /*004c*/ 	.word	index@($__internal_22_$__cuda_sm3x_div_rn_noftz_f32_slowpath)
        /*0050*/ 	.word	0x00000020


	//----- nvinfo : EIATTR_FRAME_SIZE
	.align		4
.L_54:
        /*0054*/ 	.byte	0x04, 0x11
        /*0056*/ 	.short	(.L_56 - .L_55)
	.align		4
.L_55:
        /*0058*/ 	.word	index@(_ZN17signal_processing7kernels30generate_hamming_window_kernelEPfi)
        /*005c*/ 	.word	0x00000020


	//----- nvinfo : EIATTR_REGCOUNT
	.align		4
.L_56:
        /*0060*/ 	.byte	0x04, 0x2f
        /*0062*/ 	.short	(.L_58 - .L_57)
	.align		4
.L_57:
        /*0064*/ 	.word	index@(_ZN17signal_processing7kernels31generate_blackman_window_kernelEPfi)
        /*0068*/ 	.word	0x00000014


	//----- nvinfo : EIATTR_FRAME_SIZE
	.align		4
.L_58:
        /*006c*/ 	.byte	0x04, 0x11
        /*006e*/ 	.short	(.L_60 - .L_59)
	.align		4
.L_59:
        /*0070*/ 	.word	index@($__internal_21_$__cuda_sm3x_div_rn_noftz_f32_slowpath)
        /*0074*/ 	.word	0x00000020


	//----- nvinfo : EIATTR_FRAME_SIZE
	.align		4
.L_60:
        /*0078*/ 	.byte	0x04, 0x11
        /*007a*/ 	.short	(.L_62 - .L_61)
	.align		4
.L_61:
        /*007c*/ 	.word	index@(_ZN17signal_processing7kernels31generate_blackman_window_kernelEPfi)
        /*0080*/ 	.word	0x00000020


	//----- nvinfo : EIATTR_REGCOUNT
	.align		4
.L_62:
        /*0084*/ 	.byte	0x04, 0x2f
        /*0086*/ 	.short	(.L_64 - .L_63)
	.align		4
.L_63:
        /*0088*/ 	.word	index@(_ZN17signal_processing7kernels30generate_flattop_window_kernelEPfi)
        /*008c*/ 	.word	0x00000016


	//----- nvinfo : EIATTR_FRAME_SIZE
	.align		4
.L_64:
        /*0090*/ 	.byte	0x04, 0x11
        /*0092*/ 	.short	(.L_66 - .L_65)
	.align		4
.L_65:
        /*0094*/ 	.word	index@($__internal_20_$__cuda_sm3x_div_rn_noftz_f32_slowpath)
        /*0098*/ 	.word	0x00000020


	//----- nvinfo : EIATTR_FRAME_SIZE
	.align		4
.L_66:
        /*009c*/ 	.byte	0x04, 0x11
        /*009e*/ 	.short	(.L_68 - .L_67)
	.align		4
.L_67:
        /*00a0*/ 	.word	index@(_ZN17signal_processing7kernels30generate_flattop_window_kernelEPfi)
        /*00a4*/ 	.word	0x00000020


	//----- nvinfo : EIATTR_REGCOUNT
	.align		4
.L_68:
        /*00a8*/ 	.byte	0x04, 0x2f
        /*00aa*/ 	.short	(.L_70 - .L_69)
	.align		4
.L_69:
        /*00ac*/ 	.word	index@(_ZN17signal_processing7kernels28generate_tukey_window_kernelEPfif)
        /*00b0*/ 	.word	0x00000010


	//----- nvinfo : EIATTR_FRAME_SIZE
	.align		4
.L_70:
        /*00b4*/ 	.byte	0x04, 0x11
        /*00b6*/ 	.short	(.L_72 - .L_71)
	.align		4
.L_71:
        /*00b8*/ 	.word	index@($__internal_19_$__cuda_sm3x_div_rn_noftz_f32_slowpath)
        /*00bc*/ 	.word	0x00000020


	//----- nvinfo : EIATTR_FRAME_SIZE
	.align		4
.L_72:
        /*00c0*/ 	.byte	0x04, 0x11
        /*00c2*/ 	.short	(.L_74 - .L_73)
	.align		4
.L_73:
        /*00c4*/ 	.word	index@(_ZN17signal_processing7kernels28generate_tukey_window_kernelEPfif)
        /*00c8*/ 	.word	0x00000020


	//----- nvinfo : EIATTR_REGCOUNT
	.align		4
.L_74:
        /*00cc*/ 	.byte	0x04, 0x2f
        /*00ce*/ 	.short	(.L_76 - .L_75)
	.align		4
.L_75:
        /*00d0*/ 	.word	index@(_ZN17signal_processing7kernels31generate_gaussian_window_kernelEPfif)
        /*00d4*/ 	.word	0x0000000f


	//----- nvinfo : EIATTR_FRAME_SIZE
	.align		4
.L_76:
        /*00d8*/ 	.byte	0x04, 0x11
        /*00da*/ 	.short	(.L_78 - .L_77)
	.align		4
.L_77:
        /*00dc*/ 	.word	index@($__internal_18_$__cuda_sm3x_div_rn_noftz_f32_slowpath)
        /*00e0*/ 	.word	0x00000000


	//----- nvinfo : EIATTR_FRAME_SIZE
	.align		4
.L_78:
        /*00e4*/ 	.byte	0x04, 0x11
        /*00e6*/ 	.short	(.L_80 - .L_79)
	.align		4
.L_79:
        /*00e8*/ 	.word	index@(_ZN17signal_processing7kernels31generate_gaussian_window_kernelEPfif)
        /*00ec*/ 	.word	0x00000000


	//----- nvinfo : EIATTR_REGCOUNT
	.align		4
.L_80:
        /*00f0*/ 	.byte	0x04, 0x2f
        /*00f2*/ 	.short	(.L_82 - .L_81)
	.align		4
.L_81:
        /*00f4*/ 	.word	index@(_ZN17signal_processing7kernels29generate_kaiser_window_kernelEPfif)
        /*00f8*/ 	.word	0x0000000f


	//----- nvinfo : EIATTR_FRAME_SIZE
	.align		4
.L_82:
        /*00fc*/ 	.byte	0x04, 0x11
        /*00fe*/ 	.short	(.L_84 - .L_83)
	.align		4
.L_83:
        /*0100*/ 	.word	index@($__internal_17_$__cuda_sm3x_div_rn_noftz_f32_slowpath)
        /*0104*/ 	.word	0x00000000


	//----- nvinfo : EIATTR_FRAME_SIZE
	.align		4
.L_84:
        /*0108*/ 	.byte	0x04, 0x11
        /*010a*/ 	.short	(.L_86 - .L_85)
	.align		4
.L_85:
        /*010c*/ 	.word	index@($__internal_16_$__cuda_sm20_sqrt_rn_f32_slowpath)
        /*0110*/ 	.word	0x00000000


	//----- nvinfo : EIATTR_FRAME_SIZE
	.align		4
.L_86:
        /*0114*/ 	.byte	0x04, 0x11
        /*0116*/ 	.short	(.L_88 - .L_87)
	.align		4
.L_87:
        /*0118*/ 	.word	index@(_ZN17signal_processing7kernels29generate_kaiser_window_kernelEPfif)
        /*011c*/ 	.word	0x00000000


	//----- nvinfo : EIATTR_REGCOUNT
	.align		4
.L_88:
        /*0120*/ 	.byte	0x04, 0x2f
        /*0122*/ 	.short	(.L_90 - .L_89)
	.align		4
.L_89:
        /*0124*/ 	.word	index@(_ZN17signal_processing7kernels20normalize_fft_kernelEP6float2if)
        /*0128*/ 	.word	0x00000008


	//----- nvinfo : EIATTR_FRAME_SIZE
	.align		4
.L_90:
        /*012c*/ 	.byte	0x04, 0x11
        /*012e*/ 	.short	(.L_92 - .L_91)
	.align		4
.L_91:
        /*0130*/ 	.word	index@(_ZN17signal_processing7kernels20normalize_fft_kernelEP6float2if)
        /*0134*/ 	.word	0x00000000


	//----- nvinfo : EIATTR_REGCOUNT
	.align		4
.L_92:
        /*0138*/ 	.byte	0x04, 0x2f
        /*013a*/ 	.short	(.L_94 - .L_93)
	.align		4
.L_93:
        /*013c*/ 	.word	index@(_ZN17signal_processing7kernels22real_to_complex_kernelEPKfP6float2i)
        /*0140*/ 	.word	0x0000000c


	//----- nvinfo : EIATTR_FRAME_SIZE
	.align		4
.L_94:
        /*0144*/ 	.byte	0x04, 0x11
        /*0146*/ 	.short	(.L_96 - .L_95)
	.align		4
.L_95:
        /*0148*/ 	.word	index@(_ZN17signal_processing7kernels22real_to_complex_kernelEPKfP6float2i)
        /*014c*/ 	.word	0x00000000


	//----- nvinfo : EIATTR_REGCOUNT
	.align		4
.L_96:
        /*0150*/ 	.byte	0x04, 0x2f
        /*0152*/ 	.short	(.L_98 - .L_97)
	.align		4
.L_97:
        /*0154*/ 	.word	index@(_ZN17signal_processing7kernels35complex_to_magnitude_squared_kernelEPK6float2Pfi)
        /*0158*/ 	.word	0x0000000c


	//----- nvinfo : EIATTR_FRAME_SIZE
	.align		4
.L_98:
        /*015c*/ 	.byte	0x04, 0x11
        /*015e*/ 	.short	(.L_100 - .L_99)
	.align		4
.L_99:
        /*0160*/ 	.word	index@(_ZN17signal_processing7kernels35complex_to_magnitude_squared_kernelEPK6float2Pfi)
        /*0164*/ 	.word	0x00000000


	//----- nvinfo : EIATTR_REGCOUNT
	.align		4
.L_100:
        /*0168*/ 	.byte	0x04, 0x2f
        /*016a*/ 	.short	(.L_102 - .L_101)
	.align		4
.L_101:
        /*016c*/ 	.word	index@(_ZN17signal_processing7kernels27complex_to_magnitude_kernelEPK6float2Pfi)
        /*0170*/ 	.word	0x0000000b


	//----- nvinfo : EIATTR_FRAME_SIZE
	.align		4
.L_102:
        /*0174*/ 	.byte	0x04, 0x11
        /*0176*/ 	.short	(.L_104 - .L_103)
	.align		4
.L_103:
        /*0178*/ 	.word	index@($__internal_15_$__cuda_sm20_sqrt_rn_f32_slowpath)
        /*017c*/ 	.word	0x00000000


	//----- nvinfo : EIATTR_FRAME_SIZE
	.align		4
.L_104:
        /*0180*/ 	.byte	0x04, 0x11
        /*0182*/ 	.short	(.L_106 - .L_105)
	.align		4
.L_105:
        /*0184*/ 	.word	index@(_ZN17signal_processing7kernels27complex_to_magnitude_kernelEPK6float2Pfi)
        /*0188*/ 	.word	0x00000000


	//----- nvinfo : EIATTR_REGCOUNT
	.align		4
.L_106:
        /*018c*/ 	.byte	0x04, 0x2f
        /*018e*/ 	.short	(.L_108 - .L_107)
	.align		4
.L_107:
        /*0190*/ 	.word	index@(_ZN17signal_processing7kernels23complex_to_phase_kernelEPK6float2Pfi)
        /*0194*/ 	.word	0x00000014


	//----- nvinfo : EIATTR_FRAME_SIZE
	.align		4
.L_108:
        /*0198*/ 	.byte	0x04, 0x11
        /*019a*/ 	.short	(.L_110 - .L_109)
	.align		4
.L_109:
        /*019c*/ 	.word	index@($__internal_14_$__cuda_sm3x_div_rn_noftz_f32_slowpath)
        /*01a0*/ 	.word	0x00000000


	//----- nvinfo : EIATTR_FRAME_SIZE
	.align		4
.L_110:
        /*01a4*/ 	.byte	0x04, 0x11
        /*01a6*/ 	.short	(.L_112 - .L_111)
	.align		4
.L_111:
        /*01a8*/ 	.word	index@(_ZN17signal_processing7kernels23complex_to_phase_kernelEPK6float2Pfi)
        /*01ac*/ 	.word	0x00000000


	//----- nvinfo : EIATTR_REGCOUNT
	.align		4
.L_112:
        /*01b0*/ 	.byte	0x04, 0x2f
        /*01b2*/ 	.short	(.L_114 - .L_113)
	.align		4
.L_113:
        /*01b4*/ 	.word	index@(_ZN17signal_processing7kernels24apply_log_scaling_kernelEPfif)
        /*01b8*/ 	.word	0x0000000a


	//----- nvinfo : EIATTR_FRAME_SIZE
	.align		4
.L_114:
        /*01bc*/ 	.byte	0x04, 0x11
        /*01be*/ 	.short	(.L_116 - .L_115)
	.align		4
.L_115:
        /*01c0*/ 	.word	index@(_ZN17signal_processing7kernels24apply_log_scaling_kernelEPfif)
        /*01c4*/ 	.word	0x00000000


	//----- nvinfo : EIATTR_REGCOUNT
	.align		4
.L_116:
        /*01c8*/ 	.byte	0x04, 0x2f
        /*01ca*/ 	.short	(.L_118 - .L_117)
	.align		4
.L_117:
        /*01cc*/ 	.word	index@(_ZN17signal_processing7kernels29compute_power_spectrum_kernelEPK6float2Pfifbb)
        /*01d0*/ 	.word	0x00000010


	//----- nvinfo : EIATTR_FRAME_SIZE
	.align		4
.L_118:
        /*01d4*/ 	.byte	0x04, 0x11
        /*01d6*/ 	.short	(.L_120 - .L_119)
	.align		4
.L_119:
        /*01d8*/ 	.word	index@($__internal_13_$__cuda_sm3x_div_rn_noftz_f32_slowpath)
        /*01dc*/ 	.word	0x00000000


	//----- nvinfo : EIATTR_FRAME_SIZE
	.align		4
.L_120:
        /*01e0*/ 	.byte	0x04, 0x11
        /*01e2*/ 	.short	(.L_122 - .L_121)
	.align		4
.L_121:
        /*01e4*/ 	.word	index@(_ZN17signal_processing7kernels29compute_power_spectrum_kernelEPK6float2Pfifbb)
        /*01e8*/ 	.word	0x00000000


	//----- nvinfo : EIATTR_REGCOUNT
	.align		4
.L_122:
        /*01ec*/ 	.byte	0x04, 0x2f
        /*01ee*/ 	.short	(.L_124 - .L_123)
	.align		4
.L_123:
        /*01f0*/ 	.word	index@(_ZN17signal_processing7kernels29compute_cross_spectrum_kernelEPK6float2S3_PS1_ifbb)
        /*01f4*/ 	.word	0x00000013


	//----- nvinfo : EIATTR_FRAME_SIZE
	.align		4
.L_124:
        /*01f8*/ 	.byte	0x04, 0x11
        /*01fa*/ 	.short	(.L_126 - .L_125)
	.align		4
.L_125:
        /*01fc*/ 	.word	index@($__internal_12_$__cuda_sm3x_div_rn_noftz_f32_slowpath)
        /*0200*/ 	.word	0x00000000


	//----- nvinfo : EIATTR_FRAME_SIZE
	.align		4
.L_126:
        /*0204*/ 	.byte	0x04, 0x11
        /*0206*/ 	.short	(.L_128 - .L_127)
	.align		4
.L_127:
        /*0208*/ 	.word	index@(_ZN17signal_processing7kernels29compute_cross_spectrum_kernelEPK6float2S3_PS1_ifbb)
        /*020c*/ 	.word	0x00000000


	//----- nvinfo : EIATTR_REGCOUNT
	.align		4
.L_128:
        /*0210*/ 	.byte	0x04, 0x2f
        /*0212*/ 	.short	(.L_130 - .L_129)
	.align		4
.L_129:
        /*0214*/ 	.word	index@(_ZN17signal_processing7kernels24compute_coherence_kernelEPK6float2PKfS5_Pfi)
        /*0218*/ 	.word	0x00000010


	//----- nvinfo : EIATTR_FRAME_SIZE
	.align		4
.L_130:
        /*021c*/ 	.byte	0x04, 0x11
        /*021e*/ 	.short	(.L_132 - .L_131)
	.align		4
.L_131:
        /*0220*/ 	.word	index@($__internal_11_$__cuda_sm3x_div_rn_noftz_f32_slowpath)
        /*0224*/ 	.word	0x00000000


	//----- nvinfo : EIATTR_FRAME_SIZE
	.align		4
.L_132:
        /*0228*/ 	.byte	0x04, 0x11
        /*022a*/ 	.short	(.L_134 - .L_133)
	.align		4
.L_133:
        /*022c*/ 	.word	index@(_ZN17signal_processing7kernels24compute_coherence_kernelEPK6float2PKfS5_Pfi)
        /*0230*/ 	.word	0x00000000


	//----- nvinfo : EIATTR_REGCOUNT
	.align		4
.L_134:
        /*0234*/ 	.byte	0x04, 0x2f
        /*0236*/ 	.short	(.L_136 - .L_135)
	.align		4
.L_135:
        /*0238*/ 	.word	index@(_ZN17signal_processing7kernels20compute_phase_kernelEPK6float2Pfi)
        /*023c*/ 	.word	0x00000014


	//----- nvinfo : EIATTR_FRAME_SIZE
	.align		4
.L_136:
        /*0240*/ 	.byte	0x04, 0x11
        /*0242*/ 	.short	(.L_138 - .L_137)
	.align		4
.L_137:
        /*0244*/ 	.word	index@($__internal_10_$__cuda_sm3x_div_rn_noftz_f32_slowpath)
        /*0248*/ 	.word	0x00000000


	//----- nvinfo : EIATTR_FRAME_SIZE
	.align		4
.L_138:
        /*024c*/ 	.byte	0x04, 0x11
        /*024e*/ 	.short	(.L_140 - .L_139)
	.align		4
.L_139:
        /*0250*/ 	.word	index@(_ZN17signal_processing7kernels20compute_phase_kernelEPK6float2Pfi)
        /*0254*/ 	.word	0x00000000


	//----- nvinfo : EIATTR_REGCOUNT
	.align		4
.L_140:
        /*0258*/ 	.byte	0x04, 0x2f
        /*025a*/ 	.short	(.L_142 - .L_141)
	.align		4
.L_141:
        /*025c*/ 	.word	index@(_ZN17signal_processing7kernels26accumulate_spectrum_kernelEPK6float2Pfi)
        /*0260*/ 	.word	0x0000000c


	//----- nvinfo : EIATTR_FRAME_SIZE
	.align		4
.L_142:
        /*0264*/ 	.byte	0x04, 0x11
        /*0266*/ 	.short	(.L_144 - .L_143)
	.align		4
.L_143:
        /*0268*/ 	.word	index@(_ZN17signal_processing7kernels26accumulate_spectrum_kernelEPK6float2Pfi)
        /*026c*/ 	.word	0x00000000


	//----- nvinfo : EIATTR_REGCOUNT
	.align		4
.L_144:
        /*0270*/ 	.byte	0x04, 0x2f
        /*0272*/ 	.short	(.L_146 - .L_145)
	.align		4
.L_145:
        /*0274*/ 	.word	index@(_ZN17signal_processing7kernels23detrend_constant_kernelEPKfPfif)
        /*0278*/ 	.word	0x0000000a


	//----- nvinfo : EIATTR_FRAME_SIZE
	.align		4
.L_146:
        /*027c*/ 	.byte	0x04, 0x11
        /*027e*/ 	.short	(.L_148 - .L_147)
	.align		4
.L_147:
        /*0280*/ 	.word	index@(_ZN17signal_processing7kernels23detrend_constant_kernelEPKfPfif)
        /*0284*/ 	.word	0x00000000


	//----- nvinfo : EIATTR_REGCOUNT
	.align		4
.L_148:
        /*0288*/ 	.byte	0x04, 0x2f
        /*028a*/ 	.short	(.L_150 - .L_149)
	.align		4
.L_149:
        /*028c*/ 	.word	index@(_ZN17signal_processing7kernels21detrend_linear_kernelEPKfPfiff)
        /*0290*/ 	.word	0x0000000c


	//----- nvinfo : EIATTR_FRAME_SIZE
	.align		4
.L_150:
        /*0294*/ 	.byte	0x04, 0x11
        /*0296*/ 	.short	(.L_152 - .L_151)
	.align		4
.L_151:
        /*0298*/ 	.word	index@(_ZN17signal_processing7kernels21detrend_linear_kernelEPKfPfiff)
        /*029c*/ 	.word	0x00000000


	//----- nvinfo : EIATTR_REGCOUNT
	.align		4
.L_152:
        /*02a0*/ 	.byte	0x04, 0x2f
        /*02a2*/ 	.short	(.L_154 - .L_153)
	.align		4
.L_153:
        /*02a4*/ 	.word	index@(_ZN17signal_processing7kernels19detect_peaks_kernelEPKfPiPfS3_if)
        /*02a8*/ 	.word	0x00000010


	//----- nvinfo : EIATTR_FRAME_SIZE
	.align		4
.L_154:
        /*02ac*/ 	.byte	0x04, 0x11
        /*02ae*/ 	.short	(.L_156 - .L_155)
	.align		4
.L_155:
        /*02b0*/ 	.word	index@(_ZN17signal_processing7kernels19detect_peaks_kernelEPKfPiPfS3_if)
        /*02b4*/ 	.word	0x00000000


	//----- nvinfo : EIATTR_REGCOUNT
	.align		4
.L_156:
        /*02b8*/ 	.byte	0x04, 0x2f
        /*02ba*/ 	.short	(.L_158 - .L_157)
	.align		4
.L_157:
        /*02bc*/ 	.word	index@(_ZN17signal_processing7kernels21find_harmonics_kernelEPiPKfiiii)
        /*02c0*/ 	.word	0x00000012


	//----- nvinfo : EIATTR_FRAME_SIZE
	.align		4
.L_158:
        /*02c4*/ 	.byte	0x04, 0x11
        /*02c6*/ 	.short	(.L_160 - .L_159)
	.align		4
.L_159:
        /*02c8*/ 	.word	index@(_ZN17signal_processing7kernels21find_harmonics_kernelEPiPKfiiii)
        /*02cc*/ 	.word	0x00000000


	//----- nvinfo : EIATTR_REGCOUNT
	.align		4
.L_160:
        /*02d0*/ 	.byte	0x04, 0x2f
        /*02d2*/ 	.short	(.L_162 - .L_161)
	.align		4
.L_161:
        /*02d4*/ 	.word	index@(_ZN17signal_processing7kernels34compute_harmonic_distortion_kernelEPfPKfPKiii)
        /*02d8*/ 	.word	0x00000010


	//----- nvinfo : EIATTR_FRAME_SIZE
	.align		4
.L_162:
        /*02dc*/ 	.byte	0x04, 0x11
        /*02de*/ 	.short	(.L_164 - .L_163)
	.align		4
.L_163:
        /*02e0*/ 	.word	index@($__internal_9_$__cuda_sm3x_div_rn_noftz_f32_slowpath)
        /*02e4*/ 	.word	0x00000000


	//----- nvinfo : EIATTR_FRAME_SIZE
	.align		4
.L_164:
        /*02e8*/ 	.byte	0x04, 0x11
        /*02ea*/ 	.short	(.L_166 - .L_165)
	.align		4
.L_165:
        /*02ec*/ 	.word	index@($__internal_8_$__cuda_sm20_sqrt_rn_f32_slowpath)
        /*02f0*/ 	.word	0x00000000


	//----- nvinfo : EIATTR_FRAME_SIZE
	.align		4
.L_166:
        /*02f4*/ 	.byte	0x04, 0x11
        /*02f6*/ 	.short	(.L_168 - .L_167)
	.align		4
.L_167:
        /*02f8*/ 	.word	index@(_ZN17signal_processing7kernels34compute_harmonic_distortion_kernelEPfPKfPKiii)
        /*02fc*/ 	.word	0x00000000


	//----- nvinfo : EIATTR_REGCOUNT
	.align		4
.L_168:
        /*0300*/ 	.byte	0x04, 0x2f
        /*0302*/ 	.short	(.L_170 - .L_169)
	.align		4
.L_169:
        /*0304*/ 	.word	index@(_ZN17signal_processing7kernels26compute_spectrogram_kernelEPK6float2Pfiifb)
        /*0308*/ 	.word	0x00000010


	//----- nvinfo : EIATTR_FRAME_SIZE
	.align		4
.L_170:
        /*030c*/ 	.byte	0x04, 0x11
        /*030e*/ 	.short	(.L_172 - .L_171)
	.align		4
.L_171:
        /*0310*/ 	.word	index@($__internal_7_$__cuda_sm3x_div_rn_noftz_f32_slowpath)
        /*0314*/ 	.word	0x00000000


	//----- nvinfo : EIATTR_FRAME_SIZE
	.align		4
.L_172:
        /*0318*/ 	.byte	0x04, 0x11
        /*031a*/ 	.short	(.L_174 - .L_173)
	.align		4
.L_173:
        /*031c*/ 	.word	index@(_ZN17signal_processing7kernels26compute_spectrogram_kernelEPK6float2Pfiifb)
        /*0320*/ 	.word	0x00000000


	//----- nvinfo : EIATTR_REGCOUNT
	.align		4
.L_174:
        /*0324*/ 	.byte	0x04, 0x2f
        /*0326*/ 	.short	(.L_176 - .L_175)
	.align		4
.L_175:
        /*0328*/ 	.word	index@(_ZN17signal_processing7kernels28log_scale_spectrogram_kernelEPfiif)
        /*032c*/ 	.word	0x0000000a


	//----- nvinfo : EIATTR_FRAME_SIZE
	.align		4
.L_176:
        /*0330*/ 	.byte	0x04, 0x11
        /*0332*/ 	.short	(.L_178 - .L_177)
	.align		4
.L_177:
        /*0334*/ 	.word	index@(_ZN17signal_processing7kernels28log_scale_spectrogram_kernelEPfiif)
        /*0338*/ 	.word	0x00000000


	//----- nvinfo : EIATTR_REGCOUNT
	.align		4
.L_178:
        /*033c*/ 	.byte	0x04, 0x2f
        /*033e*/ 	.short	(.L_180 - .L_179)
	.align		4
.L_179:
        /*0340*/ 	.word	index@(_ZN17signal_processing7kernels23prepare_segments_kernelEPKfPfS2_iiii)
        /*0344*/ 	.word	0x0000000c


	//----- nvinfo : EIATTR_FRAME_SIZE
	.align		4
.L_180:
        /*0348*/ 	.byte	0x04, 0x11
        /*034a*/ 	.short	(.L_182 - .L_181)
	.align		4
.L_181:
        /*034c*/ 	.word	index@(_ZN17signal_processing7kernels23prepare_segments_kernelEPKfPfS2_iiii)
        /*0350*/ 	.word	0x00000000


	//----- nvinfo : EIATTR_REGCOUNT
	.align		4
.L_182:
        /*0354*/ 	.byte	0x04, 0x2f
        /*0356*/ 	.short	(.L_184 - .L_183)
	.align		4
.L_183:
        /*0358*/ 	.word	index@(_ZN17signal_processing7kernels19row_wise_fft_kernelEPK6float2PS1_ii)
        /*035c*/ 	.word	0x0000001c


	//----- nvinfo : EIATTR_FRAME_SIZE
	.align		4
.L_184:
        /*0360*/ 	.byte	0x04, 0x11
        /*0362*/ 	.short	(.L_186 - .L_185)
	.align		4
.L_185:
        /*0364*/ 	.word	index@($__internal_6_$__cuda_sm3x_div_rn_noftz_f32_slowpath)
        /*0368*/ 	.word	0x00000020


	//----- nvinfo : EIATTR_FRAME_SIZE
	.align		4
.L_186:
        /*036c*/ 	.byte	0x04, 0x11
        /*036e*/ 	.short	(.L_188 - .L_187)
	.align		4
.L_187:
        /*0370*/ 	.word	index@(_ZN17signal_processing7kernels19row_wise_fft_kernelEPK6float2PS1_ii)
        /*0374*/ 	.word	0x00000020


	//----- nvinfo : EIATTR_REGCOUNT
	.align		4
.L_188:
        /*0378*/ 	.byte	0x04, 0x2f
        /*037a*/ 	.short	(.L_190 - .L_189)
	.align		4
.L_189:
        /*037c*/ 	.word	index@(_ZN17signal_processing7kernels22column_wise_fft_kernelEPK6float2PS1_ii)
        /*0380*/ 	.word	0x0000001c


	//----- nvinfo : EIATTR_FRAME_SIZE
	.align		4
.L_190:
        /*0384*/ 	.byte	0x04, 0x11
        /*0386*/ 	.short	(.L_192 - .L_191)
	.align		4
.L_191:
        /*0388*/ 	.word	index@($__internal_5_$__cuda_sm3x_div_rn_noftz_f32_slowpath)
        /*038c*/ 	.word	0x00000020


	//----- nvinfo : EIATTR_FRAME_SIZE
	.align		4
.L_192:
        /*0390*/ 	.byte	0x04, 0x11
        /*0392*/ 	.short	(.L_194 - .L_193)
	.align		4
.L_193:
        /*0394*/ 	.word	index@(_ZN17signal_processing7kernels22column_wise_fft_kernelEPK6float2PS1_ii)
        /*0398*/ 	.word	0x00000020


	//----- nvinfo : EIATTR_REGCOUNT
	.align		4
.L_194:
        /*039c*/ 	.byte	0x04, 0x2f
        /*039e*/ 	.short	(.L_196 - .L_195)
	.align		4
.L_195:
        /*03a0*/ 	.word	index@(_ZN17signal_processing7kernels16transpose_kernelEPK6float2PS1_ii)
        /*03a4*/ 	.word	0x0000000e


	//----- nvinfo : EIATTR_FRAME_SIZE
	.align		4
.L_196:
        /*03a8*/ 	.byte	0x04, 0x11
        /*03aa*/ 	.short	(.L_198 - .L_197)
	.align		4
.L_197:
        /*03ac*/ 	.word	index@(_ZN17signal_processing7kernels16transpose_kernelEPK6float2PS1_ii)
        /*03b0*/ 	.word	0x00000000


	//----- nvinfo : EIATTR_REGCOUNT
	.align		4
.L_198:
        /*03b4*/ 	.byte	0x04, 0x2f
        /*03b6*/ 	.short	(.L_200 - .L_199)
	.align		4
.L_199:
        /*03b8*/ 	.word	index@(_ZN17signal_processing7kernels31bit_reversal_permutation_kernelEPK6float2PS1_ii)
        /*03bc*/ 	.word	0x0000000a


	//----- nvinfo : EIATTR_FRAME_SIZE
	.align		4
.L_200:
        /*03c0*/ 	.byte	0x04, 0x11
        /*03c2*/ 	.short	(.L_202 - .L_201)
	.align		4
.L_201:
        /*03c4*/ 	.word	index@(_ZN17signal_processing7kernels31bit_reversal_permutation_kernelEPK6float2PS1_ii)
        /*03c8*/ 	.word	0x00000000


	//----- nvinfo : EIATTR_REGCOUNT
	.align		4
.L_202:
        /*03cc*/ 	.byte	0x04, 0x2f
        /*03ce*/ 	.short	(.L_204 - .L_203)
	.align		4
.L_203:
        /*03d0*/ 	.word	index@(_ZN17signal_processing7kernels20fft_butterfly_kernelEP6float2iii)
        /*03d4*/ 	.word	0x0000001a


	//----- nvinfo : EIATTR_FRAME_SIZE
	.align		4
.L_204:
        /*03d8*/ 	.byte	0x04, 0x11
        /*03da*/ 	.short	(.L_206 - .L_205)
	.align		4
.L_205:
        /*03dc*/ 	.word	index@($__internal_4_$__cuda_sm3x_div_rn_noftz_f32_slowpath)
        /*03e0*/ 	.word	0x00000020


	//----- nvinfo : EIATTR_FRAME_SIZE
	.align		4
.L_206:
        /*03e4*/ 	.byte	0x04, 0x11
        /*03e6*/ 	.short	(.L_208 - .L_207)
	.align		4
.L_207:
        /*03e8*/ 	.word	index@(_ZN17signal_processing7kernels20fft_butterfly_kernelEP6float2iii)
        /*03ec*/ 	.word	0x00000020


	//----- nvinfo : EIATTR_REGCOUNT
	.align		4
.L_208:
        /*03f0*/ 	.byte	0x04, 0x2f
        /*03f2*/ 	.short	(.L_210 - .L_209)
	.align		4
.L_209:
        /*03f4*/ 	.word	index@(_ZN17signal_processing7kernels17radix2_fft_kernelILi5EEEvP6float2i)
        /*03f8*/ 	.word	0x0000001e


	//----- nvinfo : EIATTR_FRAME_SIZE
	.align		4
.L_210:
        /*03fc*/ 	.byte	0x04, 0x11
        /*03fe*/ 	.short	(.L_212 - .L_211)
	.align		4
.L_211:
        /*0400*/ 	.word	index@(_ZN17signal_processing7kernels17radix2_fft_kernelILi5EEEvP6float2i)
        /*0404*/ 	.word	0x00000000


	//----- nvinfo : EIATTR_REGCOUNT
	.align		4
.L_212:
        /*0408*/ 	.byte	0x04, 0x2f
        /*040a*/ 	.short	(.L_214 - .L_213)
	.align		4
.L_213:
        /*040c*/ 	.word	index@(_ZN17signal_processing7kernels17radix2_fft_kernelILi6EEEvP6float2i)
        /*0410*/ 	.word	0x0000001e


	//----- nvinfo : EIATTR_FRAME_SIZE
	.align		4
.L_214:
        /*0414*/ 	.byte	0x04, 0x11
        /*0416*/ 	.short	(.L_216 - .L_215)
	.align		4
.L_215:
        /*0418*/ 	.word	index@(_ZN17signal_processing7kernels17radix2_fft_kernelILi6EEEvP6float2i)
        /*041c*/ 	.word	0x00000000


	//----- nvinfo : EIATTR_REGCOUNT
	.align		4
.L_216:
        /*0420*/ 	.byte	0x04, 0x2f
        /*0422*/ 	.short	(.L_218 - .L_217)
	.align		4
.L_217:
        /*0424*/ 	.word	index@(_ZN17signal_processing7kernels17radix2_fft_kernelILi7EEEvP6float2i)
        /*0428*/ 	.word	0x0000001e


	//----- nvinfo : EIATTR_FRAME_SIZE
	.align		4
.L_218:
        /*042c*/ 	.byte	0x04, 0x11
        /*042e*/ 	.short	(.L_220 - .L_219)
	.align		4
.L_219:
        /*0430*/ 	.word	index@(_ZN17signal_processing7kernels17radix2_fft_kernelILi7EEEvP6float2i)
        /*0434*/ 	.word	0x00000000


	//----- nvinfo : EIATTR_REGCOUNT
	.align		4
.L_220:
        /*0438*/ 	.byte	0x04, 0x2f
        /*043a*/ 	.short	(.L_222 - .L_221)
	.align		4
.L_221:
        /*043c*/ 	.word	index@(_ZN17signal_processing7kernels17radix2_fft_kernelILi8EEEvP6float2i)
        /*0440*/ 	.word	0x0000001e


	//----- nvinfo : EIATTR_FRAME_SIZE
	.align		4
.L_222:
        /*0444*/ 	.byte	0x04, 0x11
        /*0446*/ 	.short	(.L_224 - .L_223)
	.align		4
.L_223:
        /*0448*/ 	.word	index@(_ZN17signal_processing7kernels17radix2_fft_kernelILi8EEEvP6float2i)
        /*044c*/ 	.word	0x00000000


	//----- nvinfo : EIATTR_REGCOUNT
	.align		4
.L_224:
        /*0450*/ 	.byte	0x04, 0x2f
        /*0452*/ 	.short	(.L_226 - .L_225)
	.align		4
.L_225:
        /*0454*/ 	.word	index@(_ZN17signal_processing7kernels17radix2_fft_kernelILi9EEEvP6float2i)
        /*0458*/ 	.word	0x0000001e


	//----- nvinfo : EIATTR_FRAME_SIZE
	.align		4
.L_226:
        /*045c*/ 	.byte	0x04, 0x11
        /*045e*/ 	.short	(.L_228 - .L_227)
	.align		4
.L_227:
        /*0460*/ 	.word	index@(_ZN17signal_processing7kernels17radix2_fft_kernelILi9EEEvP6float2i)
        /*0464*/ 	.word	0x00000000


	//----- nvinfo : EIATTR_REGCOUNT
	.align		4
.L_228:
        /*0468*/ 	.byte	0x04, 0x2f
        /*046a*/ 	.short	(.L_230 - .L_229)
	.align		4
.L_229:
        /*046c*/ 	.word	index@(_ZN17signal_processing7kernels17radix2_fft_kernelILi10EEEvP6float2i)
        /*0470*/ 	.word	0x0000001e


	//----- nvinfo : EIATTR_FRAME_SIZE
	.align		4
.L_230:
        /*0474*/ 	.byte	0x04, 0x11
        /*0476*/ 	.short	(.L_232 - .L_231)
	.align		4
.L_231:
        /*0478*/ 	.word	index@(_ZN17signal_processing7kernels17radix2_fft_kernelILi10EEEvP6float2i)
        /*047c*/ 	.word	0x00000000


	//----- nvinfo : EIATTR_REGCOUNT
	.align		4
.L_232:
        /*0480*/ 	.byte	0x04, 0x2f
        /*0482*/ 	.short	(.L_234 - .L_233)
	.align		4
.L_233:
        /*0484*/ 	.word	index@(_ZN17signal_processing7kernels11stft_kernelEPKfP6float2S2_iiiii)
        /*0488*/ 	.word	0x0000001c


	//----- nvinfo : EIATTR_FRAME_SIZE
	.align		4
.L_234:
        /*048c*/ 	.byte	0x04, 0x11
        /*048e*/ 	.short	(.L_236 - .L_235)
	.align		4
.L_235:
        /*0490*/ 	.word	index@(_ZN17signal_processing7kernels11stft_kernelEPKfP6float2S2_iiiii)
        /*0494*/ 	.word	0x00000000


	//----- nvinfo : EIATTR_REGCOUNT
	.align		4
.L_236:
        /*0498*/ 	.byte	0x04, 0x2f
        /*049a*/ 	.short	(.L_238 - .L_237)
	.align		4
.L_237:
        /*049c*/ 	.word	index@(_ZN17signal_processing7kernels28find_fundamental_freq_kernelEPKfPfS3_S3_Piiifff)
        /*04a0*/ 	.word	0x00000020


	//----- nvinfo : EIATTR_FRAME_SIZE
	.align		4
.L_238:
        /*04a4*/ 	.byte	0x04, 0x11
        /*04a6*/ 	.short	(.L_240 - .L_239)
	.align		4
.L_239:
        /*04a8*/ 	.word	index@($__internal_3_$__cuda_sm3x_div_rn_noftz_f32_slowpath)
        /*04ac*/ 	.word	0x00000000


	//----- nvinfo : EIATTR_FRAME_SIZE
	.align		4
.L_240:
        /*04b0*/ 	.byte	0x04, 0x11
        /*04b2*/ 	.short	(.L_242 - .L_241)
	.align		4
.L_241:
        /*04b4*/ 	.word	index@(_ZN17signal_processing7kernels28find_fundamental_freq_kernelEPKfPfS3_S3_Piiifff)
        /*04b8*/ 	.word	0x00000000


	//----- nvinfo : EIATTR_REGCOUNT
	.align		4
.L_242:
        /*04bc*/ 	.byte	0x04, 0x2f
        /*04be*/ 	.short	(.L_244 - .L_243)
	.align		4
.L_243:
        /*04c0*/ 	.word	index@(_ZN17signal_processing7kernels23compute_cepstrum_kernelEPK6float2PS1_i)
        /*04c4*/ 	.word	0x0000000c


	//----- nvinfo : EIATTR_FRAME_SIZE
	.align		4
.L_244:
        /*04c8*/ 	.byte	0x04, 0x11
        /*04ca*/ 	.short	(.L_246 - .L_245)
	.align		4
.L_245:
        /*04cc*/ 	.word	index@($__internal_2_$__cuda_sm20_sqrt_rn_f32_slowpath)
        /*04d0*/ 	.word	0x00000000


	//----- nvinfo : EIATTR_FRAME_SIZE
	.align		4
.L_246:
        /*04d4*/ 	.byte	0x04, 0x11
        /*04d6*/ 	.short	(.L_248 - .L_247)
	.align		4
.L_247:
        /*04d8*/ 	.word	index@(_ZN17signal_processing7kernels23compute_cepstrum_kernelEPK6float2PS1_i)
        /*04dc*/ 	.word	0x00000000


	//----- nvinfo : EIATTR_REGCOUNT
	.align		4
.L_248:
        /*04e0*/ 	.byte	0x04, 0x2f
        /*04e2*/ 	.short	(.L_250 - .L_249)
	.align		4
.L_249:
        /*04e4*/ 	.word	index@(_ZN17signal_processing7kernels29extract_pitch_cepstrum_kernelEPKfPfS3_ifff)
        /*04e8*/ 	.word	0x00000011


	//----- nvinfo : EIATTR_FRAME_SIZE
	.align		4
.L_250:
        /*04ec*/ 	.byte	0x04, 0x11
        /*04ee*/ 	.short	(.L_252 - .L_251)
	.align		4
.L_251:
        /*04f0*/ 	.word	index@($__internal_1_$__cuda_sm3x_div_rn_noftz_f32_slowpath)
        /*04f4*/ 	.word	0x00000000


	//----- nvinfo : EIATTR_FRAME_SIZE
	.align		4
.L_252:
        /*04f8*/ 	.byte	0x04, 0x11
        /*04fa*/ 	.short	(.L_254 - .L_253)
	.align		4
.L_253:
        /*04fc*/ 	.word	index@(_ZN17signal_processing7kernels29extract_pitch_cepstrum_kernelEPKfPfS3_ifff)
        /*0500*/ 	.word	0x00000000


	//----- nvinfo : EIATTR_REGCOUNT
	.align		4
.L_254:
        /*0504*/ 	.byte	0x04, 0x2f
        /*0506*/ 	.short	(.L_256 - .L_255)
	.align		4
.L_255:
        /*0508*/ 	.word	index@(_ZN17signal_processing7kernels28batch_fft_convolution_kernelEPK6float2S3_PS1_ii)
        /*050c*/ 	.word	0x0000000e


	//----- nvinfo : EIATTR_FRAME_SIZE
	.align		4
.L_256:
        /*0510*/ 	.byte	0x04, 0x11
        /*0512*/ 	.short	(.L_258 - .L_257)
	.align		4
.L_257:
        /*0514*/ 	.word	index@(_ZN17signal_processing7kernels28batch_fft_convolution_kernelEPK6float2S3_PS1_ii)
        /*0518*/ 	.word	0x00000000


	//----- nvinfo : EIATTR_REGCOUNT
	.align		4
.L_258:
        /*051c*/ 	.byte	0x04, 0x2f
        /*051e*/ 	.short	(.L_260 - .L_259)
	.align		4
.L_259:
        /*0520*/ 	.word	index@(_ZN17signal_processing7kernels24batch_psd_compute_kernelEPK6float2Pfiifb)
        /*0524*/ 	.word	0x00000010


	//----- nvinfo : EIATTR_FRAME_SIZE
	.align		4
.L_260:
        /*0528*/ 	.byte	0x04, 0x11
        /*052a*/ 	.short	(.L_262 - .L_261)
	.align		4
.L_261:
        /*052c*/ 	.word	index@($__internal_0_$__cuda_sm3x_div_rn_noftz_f32_slowpath)
        /*0530*/ 	.word	0x00000000


	//----- nvinfo : EIATTR_FRAME_SIZE
	.align		4
.L_262:
        /*0534*/ 	.byte	0x04, 0x11
        /*0536*/ 	.short	(.L_264 - .L_263)
	.align		4
.L_263:
        /*0538*/ 	.word	index@(_ZN17signal_processing7kernels24batch_psd_compute_kernelEPK6float2Pfiifb)
        /*053c*/ 	.word	0x00000000


	//----- nvinfo : EIATTR_MIN_STACK_SIZE
	.align		4
.L_264:
        /*0540*/ 	.byte	0x04, 0x12
        /*0542*/ 	.short	(.L_266 - .L_265)
	.align		4
.L_265:
        /*0544*/ 	.word	index@(_ZN17signal_processing7kernels24batch_psd_compute_kernelEPK6float2Pfiifb)
        /*0548*/ 	.word	0x00000000


	//----- nvinfo : EIATTR_MIN_STACK_SIZE
	.align		4
.L_266:
        /*054c*/ 	.byte	0x04, 0x12
        /*054e*/ 	.short	(.L_268 - .L_267)
	.align		4
.L_267:
        /*0550*/ 	.word	index@(_ZN17signal_processing7kernels28batch_fft_convolution_kernelEPK6float2S3_PS1_ii)
        /*0554*/ 	.word	0x00000000


	//----- nvinfo : EIATTR_MIN_STACK_SIZE
	.align		4
.L_268:
        /*0558*/ 	.byte	0x04, 0x12
        /*055a*/ 	.short	(.L_270 - .L_269)
	.align		4
.L_269:
        /*055c*/ 	.word	index@(_ZN17signal_processing7kernels29extract_pitch_cepstrum_kernelEPKfPfS3_ifff)
        /*0560*/ 	.word	0x00000000


	//----- nvinfo : EIATTR_MIN_STACK_SIZE
	.align		4
.L_270:
        /*0564*/ 	.byte	0x04, 0x12
        /*0566*/ 	.short	(.L_272 - .L_271)
	.align		4
.L_271:
        /*0568*/ 	.word	index@(_ZN17signal_processing7kernels23compute_cepstrum_kernelEPK6float2PS1_i)
        /*056c*/ 	.word	0x00000000


	//----- nvinfo : EIATTR_MIN_STACK_SIZE
	.align		4
.L_272:
        /*0570*/ 	.byte	0x04, 0x12
        /*0572*/ 	.short	(.L_274 - .L_273)
	.align		4
.L_273:
        /*0574*/ 	.word	index@(_ZN17signal_processing7kernels28find_fundamental_freq_kernelEPKfPfS3_S3_Piiifff)
        /*0578*/ 	.word	0x00000000


	//----- nvinfo : EIATTR_MIN_STACK_SIZE
	.align		4
.L_274:
        /*057c*/ 	.byte	0x04, 0x12
        /*057e*/ 	.short	(.L_276 - .L_275)
	.align		4
.L_275:
        /*0580*/ 	.word	index@(_ZN17signal_processing7kernels11stft_kernelEPKfP6float2S2_iiiii)
        /*0584*/ 	.word	0x00000000


	//----- nvinfo : EIATTR_MIN_STACK_SIZE
	.align		4
.L_276:
        /*0588*/ 	.byte	0x04, 0x12
        /*058a*/ 	.short	(.L_278 - .L_277)
	.align		4
.L_277:
        /*058c*/ 	.word	index@(_ZN17signal_processing7kernels17radix2_fft_kernelILi10EEEvP6float2i)
        /*0590*/ 	.word	0x00000000


	//----- nvinfo : EIATTR_MIN_STACK_SIZE
	.align		4
.L_278:
        /*0594*/ 	.byte	0x04, 0x12
        /*0596*/ 	.short	(.L_280 - .L_279)
	.align		4
.L_279:
        /*0598*/ 	.word	index@(_ZN17signal_processing7kernels17radix2_fft_kernelILi9EEEvP6float2i)
        /*059c*/ 	.word	0x00000000


	//----- nvinfo : EIATTR_MIN_STACK_SIZE
	.align		4
.L_280:
        /*05a0*/ 	.byte	0x04, 0x12
        /*05a2*/ 	.short	(.L_282 - .L_281)
	.align		4
.L_281:
        /*05a4*/ 	.word	index@(_ZN17signal_processing7kernels17radix2_fft_kernelILi8EEEvP6float2i)
        /*05a8*/ 	.word	0x00000000


	//----- nvinfo : EIATTR_MIN_STACK_SIZE
	.align		4
.L_282:
        /*05ac*/ 	.byte	0x04, 0x12
        /*05ae*/ 	.short	(.L_284 - .L_283)
	.align		4
.L_283:
        /*05b0*/ 	.word	index@(_ZN17signal_processing7kernels17radix2_fft_kernelILi7EEEvP6float2i)
        /*05b4*/ 	.word	0x00000000


	//----- nvinfo : EIATTR_MIN_STACK_SIZE
	.align		4
.L_284:
        /*05b8*/ 	.byte	0x04, 0x12
        /*05ba*/ 	.short	(.L_286 - .L_285)
	.align		4
.L_285:
        /*05bc*/ 	.word	index@(_ZN17signal_processing7kernels17radix2_fft_kernelILi6EEEvP6float2i)
        /*05c0*/ 	.word	0x00000000


	//----- nvinfo : EIATTR_MIN_STACK_SIZE
	.align		4
.L_286:
        /*05c4*/ 	.byte	0x04, 0x12
        /*05c6*/ 	.short	(.L_288 - .L_287)
	.align		4
.L_287:
        /*05c8*/ 	.word	index@(_ZN17signal_processing7kernels17radix2_fft_kernelILi5EEEvP6float2i)
        /*05cc*/ 	.word	0x00000000


	//----- nvinfo : EIATTR_MIN_STACK_SIZE
	.align		4
.L_288:
        /*05d0*/ 	.byte	0x04, 0x12
        /*05d2*/ 	.short	(.L_290 - .L_289)
	.align		4
.L_289:
        /*05d4*/ 	.word	index@(_ZN17signal_processing7kernels20fft_butterfly_kernelEP6float2iii)
        /*05d8*/ 	.word	0x00000020


	//----- nvinfo : EIATTR_MIN_STACK_SIZE
	.align		4
.L_290:
        /*05dc*/ 	.byte	0x04, 0x12
        /*05de*/ 	.short	(.L_292 - .L_291)
	.align		4
.L_291:
        /*05e0*/ 	.word	index@(_ZN17signal_processing7kernels31bit_reversal_permutation_kernelEPK6float2PS1_ii)
        /*05e4*/ 	.word	0x00000000


	//----- nvinfo : EIATTR_MIN_STACK_SIZE
	.align		4
.L_292:
        /*05e8*/ 	.byte	0x04, 0x12
        /*05ea*/ 	.short	(.L_294 - .L_293)
	.align		4
.L_293:
        /*05ec*/ 	.word	index@(_ZN17signal_processing7kernels16transpose_kernelEPK6float2PS1_ii)
        /*05f0*/ 	.word	0x00000000


	//----- nvinfo : EIATTR_MIN_STACK_SIZE
	.align		4
.L_294:
        /*05f4*/ 	.byte	0x04, 0x12
        /*05f6*/ 	.short	(.L_296 - .L_295)
	.align		4
.L_295:
        /*05f8*/ 	.word	index@(_ZN17signal_processing7kernels22column_wise_fft_kernelEPK6float2PS1_ii)
        /*05fc*/ 	.word	0x00000020


	//----- nvinfo : EIATTR_MIN_STACK_SIZE
	.align		4
.L_296:
        /*0600*/ 	.byte	0x04, 0x12
        /*0602*/ 	.short	(.L_298 - .L_297)
	.align		4
.L_297:
        /*0604*/ 	.word	index@(_ZN17signal_processing7kernels19row_wise_fft_kernelEPK6float2PS1_ii)
        /*0608*/ 	.word	0x00000020


	//----- nvinfo : EIATTR_MIN_STACK_SIZE
	.align		4
.L_298:
        /*060c*/ 	.byte	0x04, 0x12
        /*060e*/ 	.short	(.L_300 - .L_299)
	.align		4
.L_299:
        /*0610*/ 	.word	index@(_ZN17signal_processing7kernels23prepare_segments_kernelEPKfPfS2_iiii)
        /*0614*/ 	.word	0x00000000


	//----- nvinfo : EIATTR_MIN_STACK_SIZE
	.align		4
.L_300:
        /*0618*/ 	.byte	0x04, 0x12
        /*061a*/ 	.short	(.L_302 - .L_301)
	.align		4
.L_301:
        /*061c*/ 	.word	index@(_ZN17signal_processing7kernels28log_scale_spectrogram_kernelEPfiif)
        /*0620*/ 	.word	0x00000000


	//----- nvinfo : EIATTR_MIN_STACK_SIZE
	.align		4
.L_302:
        /*0624*/ 	.byte	0x04, 0x12
        /*0626*/ 	.short	(.L_304 - .L_303)
	.align		4
.L_303:
        /*0628*/ 	.word	index@(_ZN17signal_processing7kernels26compute_spectrogram_kernelEPK6float2Pfiifb)
        /*062c*/ 	.word	0x00000000


	//----- nvinfo : EIATTR_MIN_STACK_SIZE
	.align		4
.L_304:
        /*0630*/ 	.byte	0x04, 0x12
        /*0632*/ 	.short	(.L_306 - .L_305)
	.align		4
.L_305:
        /*0634*/ 	.word	index@(_ZN17signal_processing7kernels34compute_harmonic_distortion_kernelEPfPKfPKiii)
        /*0638*/ 	.word	0x00000000


	//----- nvinfo : EIATTR_MIN_STACK_SIZE
	.align		4
.L_306:
        /*063c*/ 	.byte	0x04, 0x12
        /*063e*/ 	.short	(.L_308 - .L_307)
	.align		4
.L_307:
        /*0640*/ 	.word	index@(_ZN17signal_processing7kernels21find_harmonics_kernelEPiPKfiiii)
        /*0644*/ 	.word	0x00000000


	//----- nvinfo : EIATTR_MIN_STACK_SIZE
	.align		4
.L_308:
        /*0648*/ 	.byte	0x04, 0x12
        /*064a*/ 	.short	(.L_310 - .L_309)
	.align		4
.L_309:
        /*064c*/ 	.word	index@(_ZN17signal_processing7kernels19detect_peaks_kernelEPKfPiPfS3_if)
        /*0650*/ 	.word	0x00000000


	//----- nvinfo : EIATTR_MIN_STACK_SIZE
	.align		4
.L_310:
        /*0654*/ 	.byte	0x04, 0x12
        /*0656*/ 	.short	(.L_312 - .L_311)
	.align		4
.L_311:
        /*0658*/ 	.word	index@(_ZN17signal_processing7kernels21detrend_linear_kernelEPKfPfiff)
        /*065c*/ 	.word	0x00000000


	//----- nvinfo : EIATTR_MIN_STACK_SIZE
	.align		4
.L_312:
        /*0660*/ 	.byte	0x04, 0x12
        /*0662*/ 	.short	(.L_314 - .L_313)
	.align		4
.L_313:
        /*0664*/ 	.word	index@(_ZN17signal_processing7kernels23detrend_constant_kernelEPKfPfif)
        /*0668*/ 	.word	0x00000000


	//----- nvinfo : EIATTR_MIN_STACK_SIZE
	.align		4
.L_314:
        /*066c*/ 	.byte	0x04, 0x12
        /*066e*/ 	.short	(.L_316 - .L_315)
	.align		4
.L_315:
        /*0670*/ 	.word	index@(_ZN17signal_processing7kernels26accumulate_spectrum_kernelEPK6float2Pfi)
        /*0674*/ 	.word	0x00000000


	//----- nvinfo : EIATTR_MIN_STACK_SIZE
	.align		4
.L_316:
        /*0678*/ 	.byte	0x04, 0x12
        /*067a*/ 	.short	(.L_318 - .L_317)
	.align		4
.L_317:
        /*067c*/ 	.word	index@(_ZN17signal_processing7kernels20compute_phase_kernelEPK6float2Pfi)
        /*0680*/ 	.word	0x00000000


	//----- nvinfo : EIATTR_MIN_STACK_SIZE
	.align		4
.L_318:
        /*0684*/ 	.byte	0x04, 0x12
        /*0686*/ 	.short	(.L_320 - .L_319)
	.align		4
.L_319:
        /*0688*/ 	.word	index@(_ZN17signal_processing7kernels24compute_coherence_kernelEPK6float2PKfS5_Pfi)
        /*068c*/ 	.word	0x00000000


	//----- nvinfo : EIATTR_MIN_STACK_SIZE
	.align		4
.L_320:
        /*0690*/ 	.byte	0x04, 0x12
        /*0692*/ 	.short	(.L_322 - .L_321)
	.align		4
.L_321:
        /*0694*/ 	.word	index@(_ZN17signal_processing7kernels29compute_cross_spectrum_kernelEPK6float2S3_PS1_ifbb)
        /*0698*/ 	.word	0x00000000


	//----- nvinfo : EIATTR_MIN_STACK_SIZE
	.align		4
.L_322:
        /*069c*/ 	.byte	0x04, 0x12
        /*069e*/ 	.short	(.L_324 - .L_323)
	.align		4
.L_323:
        /*06a0*/ 	.word	index@(_ZN17signal_processing7kernels29compute_power_spectrum_kernelEPK6float2Pfifbb)
        /*06a4*/ 	.word	0x00000000


	//----- nvinfo : EIATTR_MIN_STACK_SIZE
	.align		4
.L_324:
        /*06a8*/ 	.byte	0x04, 0x12
        /*06aa*/ 	.short	(.L_326 - .L_325)
	.align		4
.L_325:
        /*06ac*/ 	.word	index@(_ZN17signal_processing7kernels24apply_log_scaling_kernelEPfif)
        /*06b0*/ 	.word	0x00000000


	//----- nvinfo : EIATTR_MIN_STACK_SIZE
	.align		4
.L_326:
        /*06b4*/ 	.byte	0x04, 0x12
        /*06b6*/ 	.short	(.L_328 - .L_327)
	.align		4
.L_327:
        /*06b8*/ 	.word	index@(_ZN17signal_processing7kernels23complex_to_phase_kernelEPK6float2Pfi)
        /*06bc*/ 	.word	0x00000000


	//----- nvinfo : EIATTR_MIN_STACK_SIZE
	.align		4
.L_328:
        /*06c0*/ 	.byte	0x04, 0x12
        /*06c2*/ 	.short	(.L_330 - .L_329)
	.align		4
.L_329:
        /*06c4*/ 	.word	index@(_ZN17signal_processing7kernels27complex_to_magnitude_kernelEPK6float2Pfi)
        /*06c8*/ 	.word	0x00000000


	//----- nvinfo : EIATTR_MIN_STACK_SIZE
	.align		4
.L_330:
        /*06cc*/ 	.byte	0x04, 0x12
        /*06ce*/ 	.short	(.L_332 - .L_331)
	.align		4
.L_331:
        /*06d0*/ 	.word	index@(_ZN17signal_processing7kernels35complex_to_magnitude_squared_kernelEPK6float2Pfi)
        /*06d4*/ 	.word	0x00000000


	//----- nvinfo : EIATTR_MIN_STACK_SIZE
	.align		4
.L_332:
        /*06d8*/ 	.byte	0x04, 0x12
        /*06da*/ 	.short	(.L_334 - .L_333)
	.align		4
.L_333:
        /*06dc*/ 	.word	index@(_ZN17signal_processing7kernels22real_to_complex_kernelEPKfP6float2i)
        /*06e0*/ 	.word	0x00000000


	//----- nvinfo : EIATTR_MIN_STACK_SIZE
	.align		4
.L_334:
        /*06e4*/ 	.byte	0x04, 0x12
        /*06e6*/ 	.short	(.L_336 - .L_335)
	.align		4
.L_335:
        /*06e8*/ 	.word	index@(_ZN17signal_processing7kernels20normalize_fft_kernelEP6float2if)
        /*06ec*/ 	.word	0x00000000


	//----- nvinfo : EIATTR_MIN_STACK_SIZE
	.align		4
.L_336:
        /*06f0*/ 	.byte	0x04, 0x12
        /*06f2*/ 	.short	(.L_338 - .L_337)
	.align		4
.L_337:
        /*06f4*/ 	.word	index@(_ZN17signal_processing7kernels29generate_kaiser_window_kernelEPfif)
        /*06f8*/ 	.word	0x00000000


	//----- nvinfo : EIATTR_MIN_STACK_SIZE
	.align		4
.L_338:
        /*06fc*/ 	.byte	0x04, 0x12
        /*06fe*/ 	.short	(.L_340 - .L_339)
	.align		4
.L_339:
        /*0700*/ 	.word	index@(_ZN17signal_processing7kernels31generate_gaussian_window_kernelEPfif)
        /*0704*/ 	.word	0x00000000


	//----- nvinfo : EIATTR_MIN_STACK_SIZE
	.align		4
.L_340:
        /*0708*/ 	.byte	0x04, 0x12
        /*070a*/ 	.short	(.L_342 - .L_341)
	.align		4
.L_341:
        /*070c*/ 	.word	index@(_ZN17signal_processing7kernels28generate_tukey_window_kernelEPfif)
        /*0710*/ 	.word	0x00000020


	//----- nvinfo : EIATTR_MIN_STACK_SIZE
	.align		4
.L_342:
        /*0714*/ 	.byte	0x04, 0x12
        /*0716*/ 	.short	(.L_344 - .L_343)
	.align		4
.L_343:
        /*0718*/ 	.word	index@(_ZN17signal_processing7kernels30generate_flattop_window_kernelEPfi)
        /*071c*/ 	.word	0x00000020


	//----- nvinfo : EIATTR_MIN_STACK_SIZE
	.align		4
.L_344:
        /*0720*/ 	.byte	0x04, 0x12
        /*0722*/ 	.short	(.L_346 - .L_345)
	.align		4
.L_345:
        /*0724*/ 	.word	index@(_ZN17signal_processing7kernels31generate_blackman_window_kernelEPfi)
        /*0728*/ 	.word	0x00000020


	//----- nvinfo : EIATTR_MIN_STACK_SIZE
	.align		4
.L_346:
        /*072c*/ 	.byte	0x04, 0x12
        /*072e*/ 	.short	(.L_348 - .L_347)
	.align		4
.L_347:
        /*0730*/ 	.word	index@(_ZN17signal_processing7kernels30generate_hamming_window_kernelEPfi)
        /*0734*/ 	.word	0x00000020


	//----- nvinfo : EIATTR_MIN_STACK_SIZE
	.align		4
.L_348:
        /*0738*/ 	.byte	0x04, 0x12
        /*073a*/ 	.short	(.L_350 - .L_349)
	.align		4
.L_349:
        /*073c*/ 	.word	index@(_ZN17signal_processing7kernels27generate_hann_window_kernelEPfi)
        /*0740*/ 	.word	0x00000020


	//----- nvinfo : EIATTR_MIN_STACK_SIZE
	.align		4
.L_350:
        /*0744*/ 	.byte	0x04, 0x12
        /*0746*/ 	.short	(.L_352 - .L_351)
	.align		4
.L_351:
        /*0748*/ 	.word	index@(_ZN3cub18CUB_300001_SM_10006detail11EmptyKernelIvEEvv)
        /*074c*/ 	.word	0x00000000
.L_352:


//--------------------- .nv.compat                --------------------------
	.section	.nv.compat,"",@"SHT_CUDA_COMPAT_INFO"
	.align	4
        /*0000*/ 	.byte	0x02, 0x09, 0x00, 0x00, 0x02, 0x02, 0x01, 0x00, 0x02, 0x05, 0x05, 0x00, 0x03, 0x07, 0x01, 0x01
        /*0010*/ 	.byte	0x02, 0x03, 0x00, 0x00, 0x02, 0x06, 0x01, 0x00, 0x04, 0x0b, 0x08, 0x00, 0x01, 0x00, 0x00, 0x00
        /*0020*/ 	.byte	0x00, 0x00, 0x00, 0x00


//--------------------- .nv.info._ZN17signal_processing7kernels24batch_psd_compute_kernelEPK6float2Pfiifb --------------------------
	.section	.nv.info._ZN17signal_processing7kernels24batch_psd_compute_kernelEPK6float2Pfiifb,"",@"SHT_CUDA_INFO"
	.sectionflags	@""
	.align	4


	//----- nvinfo : EIATTR_CUDA_API_VERSION
	.align		4
        /*0000*/ 	.byte	0x04, 0x37
        /*0002*/ 	.short	(.L_354 - .L_353)
.L_353:
        /*0004*/ 	.word	0x00000082


	//----- nvinfo : EIATTR_KPARAM_INFO
	.align		4
.L_354:
        /*0008*/ 	.byte	0x04, 0x17
        /*000a*/ 	.short	(.L_356 - .L_355)
.L_355:
        /*000c*/ 	.word	0x00000000
        /*0010*/ 	.short	0x0005
        /*0012*/ 	.short	0x001c
        /*0014*/ 	.byte	0x00, 0xf0, 0x05, 0x00


	//----- nvinfo : EIATTR_KPARAM_INFO
	.align		4
.L_356:
        /*0018*/ 	.byte	0x04, 0x17
        /*001a*/ 	.short	(.L_358 - .L_357)
.L_357:
        /*001c*/ 	.word	0x00000000
        /*0020*/ 	.short	0x0004
        /*0022*/ 	.short	0x0018
        /*0024*/ 	.byte	0x00, 0xf0, 0x11, 0x00


	//----- nvinfo : EIATTR_KPARAM_INFO
	.align		4
.L_358:
        /*0028*/ 	.byte	0x04, 0x17
        /*002a*/ 	.short	(.L_360 - .L_359)
.L_359:
        /*002c*/ 	.word	0x00000000
        /*0030*/ 	.short	0x0003
        /*0032*/ 	.short	0x0014
        /*0034*/ 	.byte	0x00, 0xf0, 0x11, 0x00


	//----- nvinfo : EIATTR_KPARAM_INFO
	.align		4
.L_360:
        /*0038*/ 	.byte	0x04, 0x17
        /*003a*/ 	.short	(.L_362 - .L_361)
.L_361:
        /*003c*/ 	.word	0x00000000
        /*0040*/ 	.short	0x0002
        /*0042*/ 	.short	0x0010
        /*0044*/ 	.byte	0x00, 0xf0, 0x11, 0x00


	//----- nvinfo : EIATTR_KPARAM_INFO
	.align		4
.L_362:
        /*0048*/ 	.byte	0x04, 0x17
        /*004a*/ 	.short	(.L_364 - .L_363)
.L_363:
        /*004c*/ 	.word	0x00000000
        /*0050*/ 	.short	0x0001
        /*0052*/ 	.short	0x0008
        /*0054*/ 	.byte	0x00, 0xf5, 0x21, 0x00


	//----- nvinfo : EIATTR_KPARAM_INFO
	.align		4
.L_364:
        /*0058*/ 	.byte	0x04, 0x17
        /*005a*/ 	.short	(.L_366 - .L_365)
.L_365:
        /*005c*/ 	.word	0x00000000
        /*0060*/ 	.short	0x0000
        /*0062*/ 	.short	0x0000
        /*0064*/ 	.byte	0x00, 0xf5, 0x21, 0x00


	//----- nvinfo : EIATTR_SPARSE_MMA_MASK
	.align		4
.L_366:
        /*0068*/ 	.byte	0x03, 0x50
        /*006a*/ 	.short	0x0000


	//----- nvinfo : EIATTR_MAXREG_COUNT
	.align		4
        /*006c*/ 	.byte	0x03, 0x1b
        /*006e*/ 	.short	0x00ff


	//----- nvinfo : EIATTR_MERCURY_ISA_VERSION
	.align		4
        /*0070*/ 	.byte	0x03, 0x5f
        /*0072*/ 	.short	0x0101


	//----- nvinfo : EIATTR_VRC_CTA_INIT_COUNT
	.align		4
        /*0074*/ 	.byte	0x02, 0x4a
	.zero		1
	.zero		1


	//----- nvinfo : EIATTR_EXIT_INSTR_OFFSETS
	.align		4
        /*0078*/ 	.byte	0x04, 0x1c
        /*007a*/ 	.short	(.L_368 - .L_367)


	//   ....[0]....
.L_367:
        /*007c*/ 	.word	0x00000090


	//   ....[1]....
        /*0080*/ 	.word	0x000002c0


	//----- nvinfo : EIATTR_CRS_STACK_SIZE
	.align		4
.L_368:
        /*0084*/ 	.byte	0x04, 0x1e
        /*0086*/ 	.short	(.L_370 - .L_369)
.L_369:
        /*0088*/ 	.word	0x00000000


	//----- nvinfo : EIATTR_CBANK_PARAM_SIZE
	.align		4
.L_370:
        /*008c*/ 	.byte	0x03, 0x19
        /*008e*/ 	.short	0x001d


	//----- nvinfo : EIATTR_PARAM_CBANK
	.align		4
        /*0090*/ 	.byte	0x04, 0x0a
        /*0092*/ 	.short	(.L_372 - .L_371)
	.align		4
.L_371:
        /*0094*/ 	.word	index@(.nv.constant0._ZN17signal_processing7kernels24batch_psd_compute_kernelEPK6float2Pfiifb)
        /*0098*/ 	.short	0x0380
        /*009a*/ 	.short	0x001d


	//----- nvinfo : EIATTR_SW_WAR
	.align		4
.L_372:
        /*009c*/ 	.byte	0x04, 0x36
        /*009e*/ 	.short	(.L_374 - .L_373)
.L_373:
        /*00a0*/ 	.word	0x00000008
.L_374:


//--------------------- .nv.info._ZN17signal_processing7kernels28batch_fft_convolution_kernelEPK6float2S3_PS1_ii --------------------------
	.section	.nv.info._ZN17signal_processing7kernels28batch_fft_convolution_kernelEPK6float2S3_PS1_ii,"",@"SHT_CUDA_INFO"
	.sectionflags	@""
	.align	4


	//----- nvinfo : EIATTR_CUDA_API_VERSION
	.align		4
        /*0000*/ 	.byte	0x04, 0x37
        /*0002*/ 	.short	(.L_376 - .L_375)
.L_375:
        /*0004*/ 	.word	0x00000082


	//----- nvinfo : EIATTR_KPARAM_INFO
	.align		4
.L_376:
        /*0008*/ 	.byte	0x04, 0x17
        /*000a*/ 	.short	(.L_378 - .L_377)
.L_377:
        /*000c*/ 	.word	0x00000000
        /*0010*/ 	.short	0x0004
        /*0012*/ 	.short	0x001c
        /*0014*/ 	.byte	0x00, 0xf0, 0x11, 0x00


	//----- nvinfo : EIATTR_KPARAM_INFO
	.align		4
.L_378:
        /*0018*/ 	.byte	0x04, 0x17
        /*001a*/ 	.short	(.L_380 - .L_379)
.L_379:
        /*001c*/ 	.word	0x00000000
        /*0020*/ 	.short	0x0003
        /*0022*/ 	.short	0x0018
        /*0024*/ 	.byte	0x00, 0xf0, 0x11, 0x00


	//----- nvinfo : EIATTR_KPARAM_INFO
	.align		4
.L_380:
        /*0028*/ 	.byte	0x04, 0x17
        /*002a*/ 	.short	(.L_382 - .L_381)
.L_381:
        /*002c*/ 	.word	0x00000000
        /*0030*/ 	.short	0x0002
        /*0032*/ 	.short	0x0010
        /*0034*/ 	.byte	0x00, 0xf5, 0x21, 0x00


	//----- nvinfo : EIATTR_KPARAM_INFO
	.align		4
.L_382:
        /*0038*/ 	.byte	0x04, 0x17
        /*003a*/ 	.short	(.L_384 - .L_383)
.L_383:
        /*003c*/ 	.word	0x00000000
        /*0040*/ 	.short	0x0001
        /*0042*/ 	.short	0x0008
        /*0044*/ 	.byte	0x00, 0xf5, 0x21, 0x00


	//----- nvinfo : EIATTR_KPARAM_INFO
	.align		4
.L_384:
        /*0048*/ 	.byte	0x04, 0x17
        /*004a*/ 	.short	(.L_386 - .L_385)
.L_385:
        /*004c*/ 	.word	0x00000000
        /*0050*/ 	.short	0x0000
        /*0052*/ 	.short	0x0000
        /*0054*/ 	.byte	0x00, 0xf5, 0x21, 0x00


	//----- nvinfo : EIATTR_SPARSE_MMA_MASK
	.align		4
.L_386:
        /*0058*/ 	.byte	0x03, 0x50
        /*005a*/ 	.short	0x0000


	//----- nvinfo : EIATTR_MAXREG_COUNT
	.align		4
        /*005c*/ 	.byte	0x03, 0x1b
        /*005e*/ 	.short	0x00ff


	//----- nvinfo : EIATTR_MERCURY_ISA_VERSION
	.align		4
        /*0060*/ 	.byte	0x03, 0x5f
        /*0062*/ 	.short	0x0101


	//----- nvinfo : EIATTR_VRC_CTA_INIT_COUNT
	.align		4
        /*0064*/ 	.byte	0x02, 0x4a
	.zero		1
	.zero		1


	//----- nvinfo : EIATTR_EXIT_INSTR_OFFSETS
	.align		4
        /*0068*/ 	.byte	0x04, 0x1c
        /*006a*/ 	.short	(.L_388 - .L_387)


	//   ....[0]....
.L_387:
        /*006c*/ 	.word	0x00000090


	//   ....[1]....
        /*0070*/ 	.word	0x00000190


	//----- nvinfo : EIATTR_CBANK_PARAM_SIZE
	.align		4
.L_388:
        /*0074*/ 	.byte	0x03, 0x19
        /*0076*/ 	.short	0x0020


	//----- nvinfo : EIATTR_PARAM_CBANK
	.align		4
        /*0078*/ 	.byte	0x04, 0x0a
        /*007a*/ 	.short	(.L_390 - .L_389)
	.align		4
.L_389:
        /*007c*/ 	.word	index@(.nv.constant0._ZN17signal_processing7kernels28batch_fft_convolution_kernelEPK6float2S3_PS1_ii)
        /*0080*/ 	.short	0x0380
        /*0082*/ 	.short	0x0020


	//----- nvinfo : EIATTR_SW_WAR
	.align		4
.L_390:
        /*0084*/ 	.byte	0x04, 0x36
        /*0086*/ 	.short	(.L_392 - .L_391)
.L_391:
        /*0088*/ 	.word	0x00000008
.L_392:


//--------------------- .nv.info._ZN17signal_processing7kernels29extract_pitch_cepstrum_kernelEPKfPfS3_ifff --------------------------
	.section	.nv.info._ZN17signal_processing7kernels29extract_pitch_cepstrum_kernelEPKfPfS3_ifff,"",@"SHT_CUDA_INFO"
	.sectionflags	@""
	.align	4


	//----- nvinfo : EIATTR_CUDA_API_VERSION
	.align		4
        /*0000*/ 	.byte	0x04, 0x37
        /*0002*/ 	.short	(.L_394 - .L_393)
.L_393:
        /*0004*/ 	.word	0x00000082


	//----- nvinfo : EIATTR_KPARAM_INFO
	.align		4
.L_394:
        /*0008*/ 	.byte	0x04, 0x17
        /*000a*/ 	.short	(.L_396 - .L_395)
.L_395:
        /*000c*/ 	.word	0x00000000
        /*0010*/ 	.short	0x0006
        /*0012*/ 	.short	0x0024
        /*0014*/ 	.byte	0x00, 0xf0, 0x11, 0x00


	//----- nvinfo : EIATTR_KPARAM_INFO
	.align		4
.L_396:
        /*0018*/ 	.byte	0x04, 0x17
        /*001a*/ 	.short	(.L_398 - .L_397)
.L_397:
        /*001c*/ 	.word	0x00000000
        /*0020*/ 	.short	0x0005
        /*0022*/ 	.short	0x0020
        /*0024*/ 	.byte	0x00, 0xf0, 0x11, 0x00


	//----- nvinfo : EIATTR_KPARAM_INFO
	.align		4
.L_398:
        /*0028*/ 	.byte	0x04, 0x17
        /*002a*/ 	.short	(.L_400 - .L_399)
.L_399:
        /*002c*/ 	.word	0x00000000
        /*0030*/ 	.short	0x0004
        /*0032*/ 	.short	0x001c
        /*0034*/ 	.byte	0x00, 0xf0, 0x11, 0x00


	//----- nvinfo : EIATTR_KPARAM_INFO
	.align		4
.L_400:
        /*0038*/ 	.byte	0x04, 0x17
        /*003a*/ 	.short	(.L_402 - .L_401)
.L_401:
        /*003c*/ 	.word	0x00000000
        /*0040*/ 	.short	0x0003
        /*0042*/ 	.short	0x0018
        /*0044*/ 	.byte	0x00, 0xf0, 0x11, 0x00


	//----- nvinfo : EIATTR_KPARAM_INFO
	.align		4
.L_402:
        /*0048*/ 	.byte	0x04, 0x17
        /*004a*/ 	.short	(.L_404 - .L_403)
.L_403:
        /*004c*/ 	.word	0x00000000
        /*0050*/ 	.short	0x0002
        /*0052*/ 	.short	0x0010
        /*0054*/ 	.byte	0x00, 0xf5, 0x21, 0x00


	//----- nvinfo : EIATTR_KPARAM_INFO
	.align		4
.L_404:
        /*0058*/ 	.byte	0x04, 0x17
        /*005a*/ 	.short	(.L_406 - .L_405)
.L_405:
        /*005c*/ 	.word	0x00000000
        /*0060*/ 	.short	0x0001
        /*0062*/ 	.short	0x0008
        /*0064*/ 	.byte	0x00, 0xf5, 0x21, 0x00


	//----- nvinfo : EIATTR_KPARAM_INFO
	.align		4
.L_406:
        /*0068*/ 	.byte	0x04, 0x17
        /*006a*/ 	.short	(.L_408 - .L_407)
.L_407:
        /*006c*/ 	.word	0x00000000
        /*0070*/ 	.short	0x0000
        /*0072*/ 	.short	0x0000
        /*0074*/ 	.byte	0x00, 0xf5, 0x21, 0x00


	//----- nvinfo : EIATTR_SPARSE_MMA_MASK
	.align		4
.L_408:
        /*0078*/ 	.byte	0x03, 0x50
        /*007a*/ 	.short	0x0000


	//----- nvinfo : EIATTR_MAXREG_COUNT
	.align		4
        /*007c*/ 	.byte	0x03, 0x1b
        /*007e*/ 	.short	0x00ff


	//----- nvinfo : EIATTR_NUM_BARRIERS
	.align		4
        /*0080*/ 	.byte	0x02, 0x4c
        /*0082*/ 	.byte	0x01
	.zero		1


	//----- nvinfo : EIATTR_MERCURY_ISA_VERSION
	.align		4
        /*0084*/ 	.byte	0x03, 0x5f
        /*0086*/ 	.short	0x0101


	//----- nvinfo : EIATTR_INT_WARP_WIDE_INSTR_OFFSETS
	.align		4
        /*0088*/ 	.byte	0x04, 0x31
        /*008a*/ 	.short	(.L_410 - .L_409)


	//   ....[0]....
.L_409:
        /*008c*/ 	.word	0x00000460


	//   ....[1]....
        /*0090*/ 	.word	0x00000470


	//----- nvinfo : EIATTR_VRC_CTA_INIT_COUNT
	.align		4
.L_410:
        /*0094*/ 	.byte	0x02, 0x4a
	.zero		1
	.zero		1


	//----- nvinfo : EIATTR_EXIT_INSTR_OFFSETS
	.align		4
        /*0098*/ 	.byte	0x04, 0x1c
        /*009a*/ 	.short	(.L_412 - .L_411)


	//   ....[0]....
.L_411:
        /*009c*/ 	.word	0x00000590


	//   ....[1]....
        /*00a0*/ 	.word	0x000005f0


	//----- nvinfo : EIATTR_CRS_STACK_SIZE
	.align		4
.L_412:
        /*00a4*/ 	.byte	0x04, 0x1e
        /*00a6*/ 	.short	(.L_414 - .L_413)
.L_413:
        /*00a8*/ 	.word	0x00000000


	//----- nvinfo : EIATTR_CBANK_PARAM_SIZE
	.align		4
.L_414:
        /*00ac*/ 	.byte	0x03, 0x19
        /*00ae*/ 	.short	0x0028


	//----- nvinfo : EIATTR_PARAM_CBANK
	.align		4
        /*00b0*/ 	.byte	0x04, 0x0a
        /*00b2*/ 	.short	(.L_416 - .L_415)
	.align		4
.L_415:
        /*00b4*/ 	.word	index@(.nv.constant0._ZN17signal_processing7kernels29extract_pitch_cepstrum_kernelEPKfPfS3_ifff)
        /*00b8*/ 	.short	0x0380
        /*00ba*/ 	.short	0x0028


	//----- nvinfo : EIATTR_SW_WAR
	.align		4
.L_416:
        /*00bc*/ 	.byte	0x04, 0x36
        /*00be*/ 	.short	(.L_418 - .L_417)
.L_417:
        /*00c0*/ 	.word	0x00000008
.L_418:


//--------------------- .nv.info._ZN17signal_processing7kernels23compute_cepstrum_kernelEPK6float2PS1_i --------------------------
	.section	.nv.info._ZN17signal_processing7kernels23compute_cepstrum_kernelEPK6float2PS1_i,"",@"SHT_CUDA_INFO"
	.sectionflags	@""
	.align	4


	//----- nvinfo : EIATTR_CUDA_API_VERSION
	.align		4
        /*0000*/ 	.byte	0x04, 0x37
        /*0002*/ 	.short	(.L_420 - .L_419)
.L_419:
        /*0004*/ 	.word	0x00000082


	//----- nvinfo : EIATTR_KPARAM_INFO
	.align		4
.L_420:
        /*0008*/ 	.byte	0x04, 0x17
        /*000a*/ 	.short	(.L_422 - .L_421)
.L_421:
        /*000c*/ 	.word	0x00000000
        /*0010*/ 	.short	0x0002
        /*0012*/ 	.short	0x0010
        /*0014*/ 	.byte	0x00, 0xf0, 0x11, 0x00


	//----- nvinfo : EIATTR_KPARAM_INFO
	.align		4
.L_422:
        /*0018*/ 	.byte	0x04, 0x17
        /*001a*/ 	.short	(.L_424 - .L_423)
.L_423:
        /*001c*/ 	.word	0x00000000
        /*0020*/ 	.short	0x0001
        /*0022*/ 	.short	0x0008
        /*0024*/ 	.byte	0x00, 0xf5, 0x21, 0x00


	//----- nvinfo : EIATTR_KPARAM_INFO
	.align		4
.L_424:
        /*0028*/ 	.byte	0x04, 0x17
        /*002a*/ 	.short	(.L_426 - .L_425)
.L_425:
        /*002c*/ 	.word	0x00000000
        /*0030*/ 	.short	0x0000
        /*0032*/ 	.short	0x0000
        /*0034*/ 	.byte	0x00, 0xf5, 0x21, 0x00


	//----- nvinfo : EIATTR_SPARSE_MMA_MASK
	.align		4
.L_426:
        /*0038*/ 	.byte	0x03, 0x50
        /*003a*/ 	.short	0x0000


	//----- nvinfo : EIATTR_MAXREG_COUNT
	.align		4
        /*003c*/ 	.byte	0x03, 0x1b
        /*003e*/ 	.short	0x00ff


	//----- nvinfo : EIATTR_MERCURY_ISA_VERSION
	.align		4
        /*0040*/ 	.byte	0x03, 0x5f
        /*0042*/ 	.short	0x0101


	//----- nvinfo : EIATTR_VRC_CTA_INIT_COUNT
	.align		4
        /*0044*/ 	.byte	0x02, 0x4a
	.zero		1
	.zero		1


	//----- nvinfo : EIATTR_EXIT_INSTR_OFFSETS
	.align		4
        /*0048*/ 	.byte	0x04, 0x1c
        /*004a*/ 	.short	(.L_428 - .L_427)


	//   ....[0]....
.L_427:
        /*004c*/ 	.word	0x00000070


	//   ....[1]....
        /*0050*/ 	.word	0x00000390


	//----- nvinfo : EIATTR_CRS_STACK_SIZE
	.align		4
.L_428:
        /*0054*/ 	.byte	0x04, 0x1e
        /*0056*/ 	.short	(.L_430 - .L_429)
.L_429:
        /*0058*/ 	.word	0x00000000


	//----- nvinfo : EIATTR_CBANK_PARAM_SIZE
	.align		4
.L_430:
        /*005c*/ 	.byte	0x03, 0x19
        /*005e*/ 	.short	0x0014


	//----- nvinfo : EIATTR_PARAM_CBANK
	.align		4
        /*0060*/ 	.byte	0x04, 0x0a
        /*0062*/ 	.short	(.L_432 - .L_431)
	.align		4
.L_431:
        /*0064*/ 	.word	index@(.nv.constant0._ZN17signal_processing7kernels23compute_cepstrum_kernelEPK6float2PS1_i)
        /*0068*/ 	.short	0x0380
        /*006a*/ 	.short	0x0014


	//----- nvinfo : EIATTR_SW_WAR
	.align		4
.L_432:
        /*006c*/ 	.byte	0x04, 0x36
        /*006e*/ 	.short	(.L_434 - .L_433)
.L_433:
        /*0070*/ 	.word	0x00000008
.L_434:


//--------------------- .nv.info._ZN17signal_processing7kernels28find_fundamental_freq_kernelEPKfPfS3_S3_Piiifff --------------------------
	.section	.nv.info._ZN17signal_processing7kernels28find_fundamental_freq_kernelEPKfPfS3_S3_Piiifff,"",@"SHT_CUDA_INFO"
	.sectionflags	@""
	.align	4


	//----- nvinfo : EIATTR_CUDA_API_VERSION
	.align		4
        /*0000*/ 	.byte	0x04, 0x37
        /*0002*/ 	.short	(.L_436 - .L_435)
.L_435:
        /*0004*/ 	.word	0x00000082


	//----- nvinfo : EIATTR_KPARAM_INFO
	.align		4
.L_436:
        /*0008*/ 	.byte	0x04, 0x17
        /*000a*/ 	.short	(.L_438 - .L_437)
.L_437:
        /*000c*/ 	.word	0x00000000
        /*0010*/ 	.short	0x0009
        /*0012*/ 	.short	0x0038
        /*0014*/ 	.byte	0x00, 0xf0, 0x11, 0x00


	//----- nvinfo : EIATTR_KPARAM_INFO
	.align		4
.L_438:
        /*0018*/ 	.byte	0x04, 0x17
        /*001a*/ 	.short	(.L_440 - .L_439)
.L_439:
        /*001c*/ 	.word	0x00000000
        /*0020*/ 	.short	0x0008
        /*0022*/ 	.short	0x0034
        /*0024*/ 	.byte	0x00, 0xf0, 0x11, 0x00


	//----- nvinfo : EIATTR_KPARAM_INFO
	.align		4
.L_440:
        /*0028*/ 	.byte	0x04, 0x17
        /*002a*/ 	.short	(.L_442 - .L_441)
.L_441:
        /*002c*/ 	.word	0x00000000
        /*0030*/ 	.short	0x0007
        /*0032*/ 	.short	0x0030
        /*0034*/ 	.byte	0x00, 0xf0, 0x11, 0x00


	//----- nvinfo : EIATTR_KPARAM_INFO
	.align		4
.L_442:
        /*0038*/ 	.byte	0x04, 0x17
        /*003a*/ 	.short	(.L_444 - .L_443)
.L_443:
        /*003c*/ 	.word	0x00000000
        /*0040*/ 	.short	0x0006
        /*0042*/ 	.short	0x002c
        /*0044*/ 	.byte	0x00, 0xf0, 0x11, 0x00


	//----- nvinfo : EIATTR_KPARAM_INFO
	.align		4
.L_444:
        /*0048*/ 	.byte	0x04, 0x17
        /*004a*/ 	.short	(.L_446 - .L_445)
.L_445:
        /*004c*/ 	.word	0x00000000
        /*0050*/ 	.short	0x0005
        /*0052*/ 	.short	0x0028
        /*0054*/ 	.byte	0x00, 0xf0, 0x11, 0x00


	//----- nvinfo : EIATTR_KPARAM_INFO
	.align		4
.L_446:
        /*0058*/ 	.byte	0x04, 0x17
        /*005a*/ 	.short	(.L_448 - .L_447)
.L_447:
        /*005c*/ 	.word	0x00000000
        /*0060*/ 	.short	0x0004
        /*0062*/ 	.short	0x0020
        /*0064*/ 	.byte	0x00, 0xf5, 0x21, 0x00


	//----- nvinfo : EIATTR_KPARAM_INFO
	.align		4
.L_448:
        /*0068*/ 	.byte	0x04, 0x17
        /*006a*/ 	.short	(.L_450 - .L_449)
.L_449:
        /*006c*/ 	.word	0x00000000
        /*0070*/ 	.short	0x0003
        /*0072*/ 	.short	0x0018
        /*0074*/ 	.byte	0x00, 0xf5, 0x21, 0x00


	//----- nvinfo : EIATTR_KPARAM_INFO
	.align		4
.L_450:
        /*0078*/ 	.byte	0x04, 0x17
        /*007a*/ 	.short	(.L_452 - .L_451)
.L_451:
        /*007c*/ 	.word	0x00000000
        /*0080*/ 	.short	0x0002
        /*0082*/ 	.short	0x0010
        /*0084*/ 	.byte	0x00, 0xf5, 0x21, 0x00


	//----- nvinfo : EIATTR_KPARAM_INFO
	.align		4
.L_452:
        /*0088*/ 	.byte	0x04, 0x17
        /*008a*/ 	.short	(.L_454 - .L_453)
.L_453:
        /*008c*/ 	.word	0x00000000
        /*0090*/ 	.short	0x0001
        /*0092*/ 	.short	0x0008
        /*0094*/ 	.byte	0x00, 0xf5, 0x21, 0x00


	//----- nvinfo : EIATTR_KPARAM_INFO
	.align		4
.L_454:
        /*0098*/ 	.byte	0x04, 0x17
        /*009a*/ 	.short	(.L_456 - .L_455)
.L_455:
        /*009c*/ 	.word	0x00000000
        /*00a0*/ 	.short	0x0000
        /*00a2*/ 	.short	0x0000
        /*00a4*/ 	.byte	0x00, 0xf5, 0x21, 0x00


	//----- nvinfo : EIATTR_SPARSE_MMA_MASK
	.align		4
.L_456:
        /*00a8*/ 	.byte	0x03, 0x50
        /*00aa*/ 	.short	0x0000


	//----- nvinfo : EIATTR_MAXREG_COUNT
	.align		4
        /*00ac*/ 	.byte	0x03, 0x1b
        /*00ae*/ 	.short	0x00ff


	//----- nvinfo : EIATTR_NUM_BARRIERS
	.align		4
        /*00b0*/ 	.byte	0x02, 0x4c
        /*00b2*/ 	.byte	0x01
	.zero		1


	//----- nvinfo : EIATTR_MERCURY_ISA_VERSION
	.align		4
        /*00b4*/ 	.byte	0x03, 0x5f
        /*00b6*/ 	.short	0x0101


	//----- nvinfo : EIATTR_INT_WARP_WIDE_INSTR_OFFSETS
	.align		4
        /*00b8*/ 	.byte	0x04, 0x31
        /*00ba*/ 	.short	(.L_458 - .L_457)


	//   ....[0]....
.L_457:
        /*00bc*/ 	.word	0x00000f20


	//   ....[1]....
        /*00c0*/ 	.word	0x00000fe0


	//----- nvinfo : EIATTR_VRC_CTA_INIT_COUNT
	.align		4
.L_458:
        /*00c4*/ 	.byte	0x02, 0x4a
	.zero		1
	.zero		1


	//----- nvinfo : EIATTR_EXIT_INSTR_OFFSETS
	.align		4
        /*00c8*/ 	.byte	0x04, 0x1c
        /*00ca*/ 	.short	(.L_460 - .L_459)


	//   ....[0]....
.L_459:
        /*00cc*/ 	.word	0x00000e40


	//   ....[1]....
        /*00d0*/ 	.word	0x00000e80


	//   ....[2]....
        /*00d4*/ 	.word	0x00000eb0


	//   ....[3]....
        /*00d8*/ 	.word	0x00000f00


	//   ....[4]....
        /*00dc*/ 	.word	0x00001040


	//----- nvinfo : EIATTR_CRS_STACK_SIZE
	.align		4
.L_460:
        /*00e0*/ 	.byte	0x04, 0x1e
        /*00e2*/ 	.short	(.L_462 - .L_461)
.L_461:
        /*00e4*/ 	.word	0x00000000


	//----- nvinfo : EIATTR_CBANK_PARAM_SIZE
	.align		4
.L_462:
        /*00e8*/ 	.byte	0x03, 0x19
        /*00ea*/ 	.short	0x003c


	//----- nvinfo : EIATTR_PARAM_CBANK
	.align		4
        /*00ec*/ 	.byte	0x04, 0x0a
        /*00ee*/ 	.short	(.L_464 - .L_463)
	.align		4
.L_463:
        /*00f0*/ 	.word	index@(.nv.constant0._ZN17signal_processing7kernels28find_fundamental_freq_kernelEPKfPfS3_S3_Piiifff)
        /*00f4*/ 	.short	0x0380
        /*00f6*/ 	.short	0x003c


	//----- nvinfo : EIATTR_SW_WAR
	.align		4
.L_464:
        /*00f8*/ 	.byte	0x04, 0x36
        /*00fa*/ 	.short	(.L_466 - .L_465)
.L_465:
        /*00fc*/ 	.word	0x00000008
.L_466:


//--------------------- .nv.info._ZN17signal_processing7kernels11stft_kernelEPKfP6float2S2_iiiii --------------------------
	.section	.nv.info._ZN17signal_processing7kernels11stft_kernelEPKfP6float2S2_iiiii,"",@"SHT_CUDA_INFO"
	.sectionflags	@""
	.align	4


	//----- nvinfo : EIATTR_CUDA_API_VERSION
	.align		4
        /*0000*/ 	.byte	0x04, 0x37
        /*0002*/ 	.short	(.L_468 - .L_467)
.L_467:
        /*0004*/ 	.word	0x00000082


	//----- nvinfo : EIATTR_KPARAM_INFO
	.align		4
.L_468:
        /*0008*/ 	.byte	0x04, 0x17
        /*000a*/ 	.short	(.L_470 - .L_469)
.L_469:
        /*000c*/ 	.word	0x00000000
        /*0010*/ 	.short	0x0007
        /*0012*/ 	.short	0x0028
        /*0014*/ 	.byte	0x00, 0xf0, 0x11, 0x00


	//----- nvinfo : EIATTR_KPARAM_INFO
	.align		4
.L_470:
        /*0018*/ 	.byte	0x04, 0x17
        /*001a*/ 	.short	(.L_472 - .L_471)
.L_471:
        /*001c*/ 	.word	0x00000000
        /*0020*/ 	.short	0x0006
        /*0022*/ 	.short	0x0024
        /*0024*/ 	.byte	0x00, 0xf0, 0x11, 0x00


	//----- nvinfo : EIATTR_KPARAM_INFO
	.align		4
.L_472:
        /*0028*/ 	.byte	0x04, 0x17
        /*002a*/ 	.short	(.L_474 - .L_473)
.L_473:
        /*002c*/ 	.word	0x00000000
        /*0030*/ 	.short	0x0005
        /*0032*/ 	.short	0x0020
        /*0034*/ 	.byte	0x00, 0xf0, 0x11, 0x00


	//----- nvinfo : EIATTR_KPARAM_INFO
	.align		4
.L_474:
        /*0038*/ 	.byte	0x04, 0x17
        /*003a*/ 	.short	(.L_476 - .L_475)
.L_475:
        /*003c*/ 	.word	0x00000000
        /*0040*/ 	.short	0x0004
        /*0042*/ 	.short	0x001c
        /*0044*/ 	.byte	0x00, 0xf0, 0x11, 0x00


	//----- nvinfo : EIATTR_KPARAM_INFO
	.align		4
.L_476:
        /*0048*/ 	.byte	0x04, 0x17
        /*004a*/ 	.short	(.L_478 - .L_477)
.L_477:
        /*004c*/ 	.word	0x00000000
        /*0050*/ 	.short	0x0003
        /*0052*/ 	.short	0x0018
        /*0054*/ 	.byte	0x00, 0xf0, 0x11, 0x00


	//----- nvinfo : EIATTR_KPARAM_INFO
	.align		4
.L_478:
        /*0058*/ 	.byte	0x04, 0x17
        /*005a*/ 	.short	(.L_480 - .L_479)
.L_479:
        /*005c*/ 	.word	0x00000000
        /*0060*/ 	.short	0x0002
        /*0062*/ 	.short	0x0010
        /*0064*/ 	.byte	0x00, 0xf5, 0x21, 0x00


	//----- nvinfo : EIATTR_KPARAM_INFO
	.align		4
.L_480:
        /*0068*/ 	.byte	0x04, 0x17
        /*006a*/ 	.short	(.L_482 - .L_481)
.L_481:
        /*006c*/ 	.word	0x00000000
        /*0070*/ 	.short	0x0001
        /*0072*/ 	.short	0x0008
        /*0074*/ 	.byte	0x00, 0xf5, 0x21, 0x00


	//----- nvinfo : EIATTR_KPARAM_INFO
	.align		4
.L_482:
        /*0078*/ 	.byte	0x04, 0x17
        /*007a*/ 	.short	(.L_484 - .L_483)
.L_483:
        /*007c*/ 	.word	0x00000000
        /*0080*/ 	.short	0x0000
        /*0082*/ 	.short	0x0000
        /*0084*/ 	.byte	0x00, 0xf5, 0x21, 0x00


	//----- nvinfo : EIATTR_SPARSE_MMA_MASK
	.align		4
.L_484:
        /*0088*/ 	.byte	0x03, 0x50
        /*008a*/ 	.short	0x0000


	//----- nvinfo : EIATTR_MAXREG_COUNT
	.align		4
        /*008c*/ 	.byte	0x03, 0x1b
        /*008e*/ 	.short	0x00ff


	//----- nvinfo : EIATTR_NUM_BARRIERS
	.align		4
        /*0090*/ 	.byte	0x02, 0x4c
        /*0092*/ 	.byte	0x01
	.zero		1


	//----- nvinfo : EIATTR_MERCURY_ISA_VERSION
	.align		4
        /*0094*/ 	.byte	0x03, 0x5f
        /*0096*/ 	.short	0x0101


	//----- nvinfo : EIATTR_VRC_CTA_INIT_COUNT
	.align		4
        /*0098*/ 	.byte	0x02, 0x4a
	.zero		1
	.zero		1


	//----- nvinfo : EIATTR_EXIT_INSTR_OFFSETS
	.align		4
        /*009c*/ 	.byte	0x04, 0x1c
        /*009e*/ 	.short	(.L_486 - .L_485)


	//   ....[0]....
.L_485:
        /*00a0*/ 	.word	0x00000040


	//   ....[1]....
        /*00a4*/ 	.word	0x000003a0


	//   ....[2]....
        /*00a8*/ 	.word	0x000006f0


	//   ....[3]....
        /*00ac*/ 	.word	0x000008f0


	//----- nvinfo : EIATTR_CRS_STACK_SIZE
	.align		4
.L_486:
        /*00b0*/ 	.byte	0x04, 0x1e
        /*00b2*/ 	.short	(.L_488 - .L_487)
.L_487:
        /*00b4*/ 	.word	0x00000000


	//----- nvinfo : EIATTR_CBANK_PARAM_SIZE
	.align		4
.L_488:
        /*00b8*/ 	.byte	0x03, 0x19
        /*00ba*/ 	.short	0x002c


	//----- nvinfo : EIATTR_PARAM_CBANK
	.align		4
        /*00bc*/ 	.byte	0x04, 0x0a
        /*00be*/ 	.short	(.L_490 - .L_489)
	.align		4
.L_489:
        /*00c0*/ 	.word	index@(.nv.constant0._ZN17signal_processing7kernels11stft_kernelEPKfP6float2S2_iiiii)
        /*00c4*/ 	.short	0x0380
        /*00c6*/ 	.short	0x002c


	//----- nvinfo : EIATTR_SW_WAR
	.align		4
.L_490:
        /*00c8*/ 	.byte	0x04, 0x36
        /*00ca*/ 	.short	(.L_492 - .L_491)
.L_491:
        /*00cc*/ 	.word	0x00000008
.L_492:


//--------------------- .nv.info._ZN17signal_processing7kernels17radix2_fft_kernelILi10EEEvP6float2i --------------------------
	.section	.nv.info._ZN17signal_processing7kernels17radix2_fft_kernelILi10EEEvP6float2i,"",@"SHT_CUDA_INFO"
	.sectionflags	@""
	.align	4


	//----- nvinfo : EIATTR_CUDA_API_VERSION
	.align		4
        /*0000*/ 	.byte	0x04, 0x37
        /*0002*/ 	.short	(.L_494 - .L_493)
.L_493:
        /*0004*/ 	.word	0x00000082


	//----- nvinfo : EIATTR_KPARAM_INFO
	.align		4
.L_494:
        /*0008*/ 	.byte	0x04, 0x17
        /*000a*/ 	.short	(.L_496 - .L_495)
.L_495:
        /*000c*/ 	.word	0x00000000
        /*0010*/ 	.short	0x0001
        /*0012*/ 	.short	0x0008
        /*0014*/ 	.byte	0x00, 0xf0, 0x11, 0x00


	//----- nvinfo : EIATTR_KPARAM_INFO
	.align		4
.L_496:
        /*0018*/ 	.byte	0x04, 0x17
        /*001a*/ 	.short	(.L_498 - .L_497)
.L_497:
        /*001c*/ 	.word	0x00000000
        /*0020*/ 	.short	0x0000
        /*0022*/ 	.short	0x0000
        /*0024*/ 	.byte	0x00, 0xf5, 0x21, 0x00


	//----- nvinfo : EIATTR_SPARSE_MMA_MASK
	.align		4
.L_498:
        /*0028*/ 	.byte	0x03, 0x50
        /*002a*/ 	.short	0x0000


	//----- nvinfo : EIATTR_MAXREG_COUNT
	.align		4
        /*002c*/ 	.byte	0x03, 0x1b
        /*002e*/ 	.short	0x00ff


	//----- nvinfo : EIATTR_NUM_BARRIERS
	.align		4
        /*0030*/ 	.byte	0x02, 0x4c
        /*0032*/ 	.byte	0x01
	.zero		1


	//----- nvinfo : EIATTR_MERCURY_ISA_VERSION
	.align		4
        /*0034*/ 	.byte	0x03, 0x5f
        /*0036*/ 	.short	0x0101


	//----- nvinfo : EIATTR_VRC_CTA_INIT_COUNT
	.align		4
        /*0038*/ 	.byte	0x02, 0x4a
	.zero		1
	.zero		1


	//----- nvinfo : EIATTR_EXIT_INSTR_OFFSETS
	.align		4
        /*003c*/ 	.byte	0x04, 0x1c
        /*003e*/ 	.short	(.L_500 - .L_499)


	//   ....[0]....
.L_499:
        /*0040*/ 	.word	0x00009d90


	//----- nvinfo : EIATTR_CRS_STACK_SIZE
	.align		4
.L_500:
        /*0044*/ 	.byte	0x04, 0x1e
        /*0046*/ 	.short	(.L_502 - .L_501)
.L_501:
        /*0048*/ 	.word	0x00000000


	//----- nvinfo : EIATTR_CBANK_PARAM_SIZE
	.align		4
.L_502:
        /*004c*/ 	.byte	0x03, 0x19
        /*004e*/ 	.short	0x000c


	//----- nvinfo : EIATTR_PARAM_CBANK
	.align		4
        /*0050*/ 	.byte	0x04, 0x0a
        /*0052*/ 	.short	(.L_504 - .L_503)
	.align		4
.L_503:
        /*0054*/ 	.word	index@(.nv.constant0._ZN17signal_processing7kernels17radix2_fft_kernelILi10EEEvP6float2i)
        /*0058*/ 	.short	0x0380
        /*005a*/ 	.short	0x000c


	//----- nvinfo : EIATTR_SW_WAR
	.align		4
.L_504:
        /*005c*/ 	.byte	0x04, 0x36
        /*005e*/ 	.short	(.L_506 - .L_505)
.L_505:
        /*0060*/ 	.word	0x00000008
.L_506:


//--------------------- .nv.info._ZN17signal_processing7kernels17radix2_fft_kernelILi9EEEvP6float2i --------------------------
	.section	.nv.info._ZN17signal_processing7kernels17radix2_fft_kernelILi9EEEvP6float2i,"",@"SHT_CUDA_INFO"
	.sectionflags	@""
	.align	4


	//----- nvinfo : EIATTR_CUDA_API_VERSION
	.align		4
        /*0000*/ 	.byte	0x04, 0x37
        /*0002*/ 	.short	(.L_508 - .L_507)
.L_507:
        /*0004*/ 	.word	0x00000082


	//----- nvinfo : EIATTR_KPARAM_INFO
	.align		4
.L_508:
        /*0008*/ 	.byte	0x04, 0x17
        /*000a*/ 	.short	(.L_510 - .L_509)
.L_509:
        /*000c*/ 	.word	0x00000000
        /*0010*/ 	.short	0x0001
        /*0012*/ 	.short	0x0008
        /*0014*/ 	.byte	0x00, 0xf0, 0x11, 0x00


	//----- nvinfo : EIATTR_KPARAM_INFO
	.align		4
.L_510:
        /*0018*/ 	.byte	0x04, 0x17
        /*001a*/ 	.short	(.L_512 - .L_511)
.L_511:
        /*001c*/ 	.word	0x00000000
        /*0020*/ 	.short	0x0000
        /*0022*/ 	.short	0x0000
        /*0024*/ 	.byte	0x00, 0xf5, 0x21, 0x00


	//----- nvinfo : EIATTR_SPARSE_MMA_MASK
	.align		4
.L_512:
        /*0028*/ 	.byte	0x03, 0x50
        /*002a*/ 	.short	0x0000


	//----- nvinfo : EIATTR_MAXREG_COUNT
	.align		4
        /*002c*/ 	.byte	0x03, 0x1b
        /*002e*/ 	.short	0x00ff


	//----- nvinfo : EIATTR_NUM_BARRIERS
	.align		4
        /*0030*/ 	.byte	0x02, 0x4c
        /*0032*/ 	.byte	0x01
	.zero		1


	//----- nvinfo : EIATTR_MERCURY_ISA_VERSION
	.align		4
        /*0034*/ 	.byte	0x03, 0x5f
        /*0036*/ 	.short	0x0101


	//----- nvinfo : EIATTR_VRC_CTA_INIT_COUNT
	.align		4
        /*0038*/ 	.byte	0x02, 0x4a
	.zero		1
	.zero		1


	//----- nvinfo : EIATTR_EXIT_INSTR_OFFSETS
	.align		4
        /*003c*/ 	.byte	0x04, 0x1c
        /*003e*/ 	.short	(.L_514 - .L_513)


	//   ....[0]....
.L_513:
        /*0040*/ 	.word	0x00008cf0


	//   ....[1]....
        /*0044*/ 	.word	0x00008d20


	//----- nvinfo : EIATTR_CRS_STACK_SIZE
	.align		4
.L_514:
        /*0048*/ 	.byte	0x04, 0x1e
        /*004a*/ 	.short	(.L_516 - .L_515)
.L_515:
        /*004c*/ 	.word	0x00000000


	//----- nvinfo : EIATTR_CBANK_PARAM_SIZE
	.align		4
.L_516:
        /*0050*/ 	.byte	0x03, 0x19
        /*0052*/ 	.short	0x000c


	//----- nvinfo : EIATTR_PARAM_CBANK
	.align		4
        /*0054*/ 	.byte	0x04, 0x0a
        /*0056*/ 	.short	(.L_518 - .L_517)
	.align		4
.L_517:
        /*0058*/ 	.word	index@(.nv.constant0._ZN17signal_processing7kernels17radix2_fft_kernelILi9EEEvP6float2i)
        /*005c*/ 	.short	0x0380
        /*005e*/ 	.short	0x000c


	//----- nvinfo : EIATTR_SW_WAR
	.align		4
.L_518:
        /*0060*/ 	.byte	0x04, 0x36
        /*0062*/ 	.short	(.L_520 - .L_519)
.L_519:
        /*0064*/ 	.word	0x00000008
.L_520:


//--------------------- .nv.info._ZN17signal_processing7kernels17radix2_fft_kernelILi8EEEvP6float2i --------------------------
	.section	.nv.info._ZN17signal_processing7kernels17radix2_fft_kernelILi8EEEvP6float2i,"",@"SHT_CUDA_INFO"
	.sectionflags	@""
	.align	4


	//----- nvinfo : EIATTR_CUDA_API_VERSION
	.align		4
        /*0000*/ 	.byte	0x04, 0x37
        /*0002*/ 	.short	(.L_522 - .L_521)
.L_521:
        /*0004*/ 	.word	0x00000082


	//----- nvinfo : EIATTR_KPARAM_INFO
	.align		4
.L_522:
        /*0008*/ 	.byte	0x04, 0x17
        /*000a*/ 	.short	(.L_524 - .L_523)
.L_523:
        /*000c*/ 	.word	0x00000000
        /*0010*/ 	.short	0x0001
        /*0012*/ 	.short	0x0008
        /*0014*/ 	.byte	0x00, 0xf0, 0x11, 0x00


	//----- nvinfo : EIATTR_KPARAM_INFO
	.align		4
.L_524:
        /*0018*/ 	.byte	0x04, 0x17
        /*001a*/ 	.short	(.L_526 - .L_525)
.L_525:
        /*001c*/ 	.word	0x00000000
        /*0020*/ 	.short	0x0000
        /*0022*/ 	.short	0x0000
        /*0024*/ 	.byte	0x00, 0xf5, 0x21, 0x00


	//----- nvinfo : EIATTR_SPARSE_MMA_MASK
	.align		4
.L_526:
        /*0028*/ 	.byte	0x03, 0x50
        /*002a*/ 	.short	0x0000


	//----- nvinfo : EIATTR_MAXREG_COUNT
	.align		4
        /*002c*/ 	.byte	0x03, 0x1b
        /*002e*/ 	.short	0x00ff


	//----- nvinfo : EIATTR_NUM_BARRIERS
	.align		4
        /*0030*/ 	.byte	0x02, 0x4c
        /*0032*/ 	.byte	0x01
	.zero		1


	//----- nvinfo : EIATTR_MERCURY_ISA_VERSION
	.align		4
        /*0034*/ 	.byte	0x03, 0x5f
        /*0036*/ 	.short	0x0101


	//----- nvinfo : EIATTR_VRC_CTA_INIT_COUNT
	.align		4
        /*0038*/ 	.byte	0x02, 0x4a
	.zero		1
	.zero		1


	//----- nvinfo : EIATTR_EXIT_INSTR_OFFSETS
	.align		4
        /*003c*/ 	.byte	0x04, 0x1c
        /*003e*/ 	.short	(.L_528 - .L_527)


	//   ....[0]....
.L_527:
        /*0040*/ 	.word	0x00007bd0


	//   ....[1]....
        /*0044*/ 	.word	0x00007c00


	//----- nvinfo : EIATTR_CRS_STACK_SIZE
	.align		4
.L_528:
        /*0048*/ 	.byte	0x04, 0x1e
        /*004a*/ 	.short	(.L_530 - .L_529)
.L_529:
        /*004c*/ 	.word	0x00000000


	//----- nvinfo : EIATTR_CBANK_PARAM_SIZE
	.align		4
.L_530:
        /*0050*/ 	.byte	0x03, 0x19
        /*0052*/ 	.short	0x000c


	//----- nvinfo : EIATTR_PARAM_CBANK
	.align		4
        /*0054*/ 	.byte	0x04, 0x0a
        /*0056*/ 	.short	(.L_532 - .L_531)
	.align		4
.L_531:
        /*0058*/ 	.word	index@(.nv.constant0._ZN17signal_processing7kernels17radix2_fft_kernelILi8EEEvP6float2i)
        /*005c*/ 	.short	0x0380
        /*005e*/ 	.short	0x000c


	//----- nvinfo : EIATTR_SW_WAR
	.align		4
.L_532:
        /*0060*/ 	.byte	0x04, 0x36
        /*0062*/ 	.short	(.L_534 - .L_533)
.L_533:
        /*0064*/ 	.word	0x00000008
.L_534:


//--------------------- .nv.info._ZN17signal_processing7kernels17radix2_fft_kernelILi7EEEvP6float2i --------------------------
	.section	.nv.info._ZN17signal_processing7kernels17radix2_fft_kernelILi7EEEvP6float2i,"",@"SHT_CUDA_INFO"
	.sectionflags	@""
	.align	4


	//----- nvinfo : EIATTR_CUDA_API_VERSION
	.align		4
        /*0000*/ 	.byte	0x04, 0x37
        /*0002*/ 	.short	(.L_536 - .L_535)
.L_535:
        /*0004*/ 	.word	0x00000082


	//----- nvinfo : EIATTR_KPARAM_INFO
	.align		4
.L_536:
        /*0008*/ 	.byte	0x04, 0x17
        /*000a*/ 	.short	(.L_538 - .L_537)
.L_537:
        /*000c*/ 	.word	0x00000000
        /*0010*/ 	.short	0x0001
        /*0012*/ 	.short	0x0008
        /*0014*/ 	.byte	0x00, 0xf0, 0x11, 0x00


	//----- nvinfo : EIATTR_KPARAM_INFO
	.align		4
.L_538:
        /*0018*/ 	.byte	0x04, 0x17
        /*001a*/ 	.short	(.L_540 - .L_539)
.L_539:
        /*001c*/ 	.word	0x00000000
        /*0020*/ 	.short	0x0000
        /*0022*/ 	.short	0x0000
        /*0024*/ 	.byte	0x00, 0xf5, 0x21, 0x00


	//----- nvinfo : EIATTR_SPARSE_MMA_MASK
	.align		4
.L_540:
        /*0028*/ 	.byte	0x03, 0x50
        /*002a*/ 	.short	0x0000


	//----- nvinfo : EIATTR_MAXREG_COUNT
	.align		4
        /*002c*/ 	.byte	0x03, 0x1b
        /*002e*/ 	.short	0x00ff


	//----- nvinfo : EIATTR_NUM_BARRIERS
	.align		4
        /*0030*/ 	.byte	0x02, 0x4c
        /*0032*/ 	.byte	0x01
	.zero		1


	//----- nvinfo : EIATTR_MERCURY_ISA_VERSION
	.align		4
        /*0034*/ 	.byte	0x03, 0x5f
        /*0036*/ 	.short	0x0101


	//----- nvinfo : EIATTR_VRC_CTA_INIT_COUNT
	.align		4
        /*0038*/ 	.byte	0x02, 0x4a
	.zero		1
	.zero		1


	//----- nvinfo : EIATTR_EXIT_INSTR_OFFSETS
	.align		4
        /*003c*/ 	.byte	0x04, 0x1c
        /*003e*/ 	.short	(.L_542 - .L_541)


	//   ....[0]....
.L_541:
        /*0040*/ 	.word	0x00006ae0


	//   ....[1]....
        /*0044*/ 	.word	0x00006b10


	//----- nvinfo : EIATTR_CRS_STACK_SIZE
	.align		4
.L_542:
        /*0048*/ 	.byte	0x04, 0x1e
        /*004a*/ 	.short	(.L_544 - .L_543)
.L_543:
        /*004c*/ 	.word	0x00000000


	//----- nvinfo : EIATTR_CBANK_PARAM_SIZE
	.align		4
.L_544:
        /*0050*/ 	.byte	0x03, 0x19
        /*0052*/ 	.short	0x000c


	//----- nvinfo : EIATTR_PARAM_CBANK
	.align		4
        /*0054*/ 	.byte	0x04, 0x0a
        /*0056*/ 	.short	(.L_546 - .L_545)
	.align		4
.L_545:
        /*0058*/ 	.word	index@(.nv.constant0._ZN17signal_processing7kernels17radix2_fft_kernelILi7EEEvP6float2i)
        /*005c*/ 	.short	0x0380
        /*005e*/ 	.short	0x000c


	//----- nvinfo : EIATTR_SW_WAR
	.align		4
.L_546:
        /*0060*/ 	.byte	0x04, 0x36
        /*0062*/ 	.short	(.L_548 - .L_547)
.L_547:
        /*0064*/ 	.word	0x00000008
.L_548:


//--------------------- .nv.info._ZN17signal_processing7kernels17radix2_fft_kernelILi6EEEvP6float2i --------------------------
	.section	.nv.info._ZN17signal_processing7kernels17radix2_fft_kernelILi6EEEvP6float2i,"",@"SHT_CUDA_INFO"
	.sectionflags	@""
	.align	4


	//----- nvinfo : EIATTR_CUDA_API_VERSION
	.align		4
        /*0000*/ 	.byte	0x04, 0x37
        /*0002*/ 	.short	(.L_550 - .L_549)
.L_549:
        /*0004*/ 	.word	0x00000082


	//----- nvinfo : EIATTR_KPARAM_INFO
	.align		4
.L_550:
        /*0008*/ 	.byte	0x04, 0x17
        /*000a*/ 	.short	(.L_552 - .L_551)
.L_551:
        /*000c*/ 	.word	0x00000000
        /*0010*/ 	.short	0x0001
        /*0012*/ 	.short	0x0008
        /*0014*/ 	.byte	0x00, 0xf0, 0x11, 0x00


	//----- nvinfo : EIATTR_KPARAM_INFO
	.align		4
.L_552:
        /*0018*/ 	.byte	0x04, 0x17
        /*001a*/ 	.short	(.L_554 - .L_553)
.L_553:
        /*001c*/ 	.word	0x00000000
        /*0020*/ 	.short	0x0000
        /*0022*/ 	.short	0x0000
        /*0024*/ 	.byte	0x00, 0xf5, 0x21, 0x00


	//----- nvinfo : EIATTR_SPARSE_MMA_MASK
	.align		4
.L_554:
        /*0028*/ 	.byte	0x03, 0x50
        /*002a*/ 	.short	0x0000


	//----- nvinfo : EIATTR_MAXREG_COUNT
	.align		4
        /*002c*/ 	.byte	0x03, 0x1b
        /*002e*/ 	.short	0x00ff


	//----- nvinfo : EIATTR_NUM_BARRIERS
	.align		4
        /*0030*/ 	.byte	0x02, 0x4c
        /*0032*/ 	.byte	0x01
	.zero		1


	//----- nvinfo : EIATTR_MERCURY_ISA_VERSION
	.align		4
        /*0034*/ 	.byte	0x03, 0x5f
        /*0036*/ 	.short	0x0101


	//----- nvinfo : EIATTR_VRC_CTA_INIT_COUNT
	.align		4
        /*0038*/ 	.byte	0x02, 0x4a
	.zero		1
	.zero		1


	//----- nvinfo : EIATTR_EXIT_INSTR_OFFSETS
	.align		4
        /*003c*/ 	.byte	0x04, 0x1c
        /*003e*/ 	.short	(.L_556 - .L_555)


	//   ....[0]....
.L_555:
        /*0040*/ 	.word	0x000059c0


	//   ....[1]....
        /*0044*/ 	.word	0x000059f0


	//----- nvinfo : EIATTR_CRS_STACK_SIZE
	.align		4
.L_556:
        /*0048*/ 	.byte	0x04, 0x1e
        /*004a*/ 	.short	(.L_558 - .L_557)
.L_557:
        /*004c*/ 	.word	0x00000000


	//----- nvinfo : EIATTR_CBANK_PARAM_SIZE
	.align		4
.L_558:
        /*0050*/ 	.byte	0x03, 0x19
        /*0052*/ 	.short	0x000c


	//----- nvinfo : EIATTR_PARAM_CBANK
	.align		4
        /*0054*/ 	.byte	0x04, 0x0a
        /*0056*/ 	.short	(.L_560 - .L_559)
	.align		4
.L_559:
        /*0058*/ 	.word	index@(.nv.constant0._ZN17signal_processing7kernels17radix2_fft_kernelILi6EEEvP6float2i)
        /*005c*/ 	.short	0x0380
        /*005e*/ 	.short	0x000c


	//----- nvinfo : EIATTR_SW_WAR
	.align		4
.L_560:
        /*0060*/ 	.byte	0x04, 0x36
        /*0062*/ 	.short	(.L_562 - .L_561)
.L_561:
        /*0064*/ 	.word	0x00000008
.L_562:


//--------------------- .nv.info._ZN17signal_processing7kernels17radix2_fft_kernelILi5EEEvP6float2i --------------------------
	.section	.nv.info._ZN17signal_processing7kernels17radix2_fft_kernelILi5EEEvP6float2i,"",@"SHT_CUDA_INFO"
	.sectionflags	@""
	.align	4


	//----- nvinfo : EIATTR_CUDA_API_VERSION
	.align		4
        /*0000*/ 	.byte	0x04, 0x37
        /*0002*/ 	.short	(.L_564 - .L_563)
.L_563:
        /*0004*/ 	.word	0x00000082


	//----- nvinfo : EIATTR_KPARAM_INFO
	.align		4
.L_564:
        /*0008*/ 	.byte	0x04, 0x17
        /*000a*/ 	.short	(.L_566 - .L_565)
.L_565:
        /*000c*/ 	.word	0x00000000
        /*0010*/ 	.short	0x0001
        /*0012*/ 	.short	0x0008
        /*0014*/ 	.byte	0x00, 0xf0, 0x11, 0x00


	//----- nvinfo : EIATTR_KPARAM_INFO
	.align		4
.L_566:
        /*0018*/ 	.byte	0x04, 0x17
        /*001a*/ 	.short	(.L_568 - .L_567)
.L_567:
        /*001c*/ 	.word	0x00000000
        /*0020*/ 	.short	0x0000
        /*0022*/ 	.short	0x0000
        /*0024*/ 	.byte	0x00, 0xf5, 0x21, 0x00


	//----- nvinfo : EIATTR_SPARSE_MMA_MASK
	.align		4
.L_568:
        /*0028*/ 	.byte	0x03, 0x50
        /*002a*/ 	.short	0x0000


	//----- nvinfo : EIATTR_MAXREG_COUNT
	.align		4
        /*002c*/ 	.byte	0x03, 0x1b
        /*002e*/ 	.short	0x00ff


	//----- nvinfo : EIATTR_NUM_BARRIERS
	.align		4
        /*0030*/ 	.byte	0x02, 0x4c
        /*0032*/ 	.byte	0x01
	.zero		1


	//----- nvinfo : EIATTR_MERCURY_ISA_VERSION
	.align		4
        /*0034*/ 	.byte	0x03, 0x5f
        /*0036*/ 	.short	0x0101


	//----- nvinfo : EIATTR_VRC_CTA_INIT_COUNT
	.align		4
        /*0038*/ 	.byte	0x02, 0x4a
	.zero		1
	.zero		1


	//----- nvinfo : EIATTR_EXIT_INSTR_OFFSETS
	.align		4
        /*003c*/ 	.byte	0x04, 0x1c
        /*003e*/ 	.short	(.L_570 - .L_569)


	//   ....[0]....
.L_569:
        /*0040*/ 	.word	0x000048d0


	//   ....[1]....
        /*0044*/ 	.word	0x00004900


	//----- nvinfo : EIATTR_CRS_STACK_SIZE
	.align		4
.L_570:
        /*0048*/ 	.byte	0x04, 0x1e
        /*004a*/ 	.short	(.L_572 - .L_571)
.L_571:
        /*004c*/ 	.word	0x00000000


	//----- nvinfo : EIATTR_CBANK_PARAM_SIZE
	.align		4
.L_572:
        /*0050*/ 	.byte	0x03, 0x19
        /*0052*/ 	.short	0x000c


	//----- nvinfo : EIATTR_PARAM_CBANK
	.align		4
        /*0054*/ 	.byte	0x04, 0x0a
        /*0056*/ 	.short	(.L_574 - .L_573)
	.align		4
.L_573:
        /*0058*/ 	.word	index@(.nv.constant0._ZN17signal_processing7kernels17radix2_fft_kernelILi5EEEvP6float2i)
        /*005c*/ 	.short	0x0380
        /*005e*/ 	.short	0x000c


	//----- nvinfo : EIATTR_SW_WAR
	.align		4
.L_574:
        /*0060*/ 	.byte	0x04, 0x36
        /*0062*/ 	.short	(.L_576 - .L_575)
.L_575:
        /*0064*/ 	.word	0x00000008
.L_576:


//--------------------- .nv.info._ZN17signal_processing7kernels20fft_butterfly_kernelEP6float2iii --------------------------
	.section	.nv.info._ZN17signal_processing7kernels20fft_butterfly_kernelEP6float2iii,"",@"SHT_CUDA_INFO"
	.sectionflags	@""
	.align	4


	//----- nvinfo : EIATTR_CUDA_API_VERSION
	.align		4
        /*0000*/ 	.byte	0x04, 0x37
        /*0002*/ 	.short	(.L_578 - .L_577)
.L_577:
        /*0004*/ 	.word	0x00000082


	//----- nvinfo : EIATTR_KPARAM_INFO
	.align		4
.L_578:
        /*0008*/ 	.byte	0x04, 0x17
        /*000a*/ 	.short	(.L_580 - .L_579)
.L_579:
        /*000c*/ 	.word	0x00000000
        /*0010*/ 	.short	0x0003
        /*0012*/ 	.short	0x0010
        /*0014*/ 	.byte	0x00, 0xf0, 0x11, 0x00


	//----- nvinfo : EIATTR_KPARAM_INFO
	.align		4
.L_580:
        /*0018*/ 	.byte	0x04, 0x17
        /*001a*/ 	.short	(.L_582 - .L_581)
.L_581:
        /*001c*/ 	.word	0x00000000
        /*0020*/ 	.short	0x0002
        /*0022*/ 	.short	0x000c
        /*0024*/ 	.byte	0x00, 0xf0, 0x11, 0x00


	//----- nvinfo : EIATTR_KPARAM_INFO
	.align		4
.L_582:
        /*0028*/ 	.byte	0x04, 0x17
        /*002a*/ 	.short	(.L_584 - .L_583)
.L_583:
        /*002c*/ 	.word	0x00000000
        /*0030*/ 	.short	0x0001
        /*0032*/ 	.short	0x0008
        /*0034*/ 	.byte	0x00, 0xf0, 0x11, 0x00


	//----- nvinfo : EIATTR_KPARAM_INFO
	.align		4
.L_584:
        /*0038*/ 	.byte	0x04, 0x17
        /*003a*/ 	.short	(.L_586 - .L_585)
.L_585:
        /*003c*/ 	.word	0x00000000
        /*0040*/ 	.short	0x0000
        /*0042*/ 	.short	0x0000
        /*0044*/ 	.byte	0x00, 0xf5, 0x21, 0x00


	//----- nvinfo : EIATTR_SPARSE_MMA_MASK
	.align		4
.L_586:
        /*0048*/ 	.byte	0x03, 0x50
        /*004a*/ 	.short	0x0000


	//----- nvinfo : EIATTR_MAXREG_COUNT
	.align		4
        /*004c*/ 	.byte	0x03, 0x1b
        /*004e*/ 	.short	0x00ff


	//----- nvinfo : EIATTR_MERCURY_ISA_VERSION
	.align		4
        /*0050*/ 	.byte	0x03, 0x5f
        /*0052*/ 	.short	0x0101


	//----- nvinfo : EIATTR_VRC_CTA_INIT_COUNT
	.align		4
        /*0054*/ 	.byte	0x02, 0x4a
	.zero		1
	.zero		1


	//----- nvinfo : EIATTR_EXIT_INSTR_OFFSETS
	.align		4
        /*0058*/ 	.byte	0x04, 0x1c
        /*005a*/ 	.short	(.L_588 - .L_587)


	//   ....[0]....
.L_587:
        /*005c*/ 	.word	0x000000c0


	//   ....[1]....
        /*0060*/ 	.word	0x00000d60


	//----- nvinfo : EIATTR_CRS_STACK_SIZE
	.align		4
.L_588:
        /*0064*/ 	.byte	0x04, 0x1e
        /*0066*/ 	.short	(.L_590 - .L_589)
.L_589:
        /*0068*/ 	.word	0x00000000


	//----- nvinfo : EIATTR_CBANK_PARAM_SIZE
	.align		4
.L_590:
        /*006c*/ 	.byte	0x03, 0x19
        /*006e*/ 	.short	0x0014


	//----- nvinfo : EIATTR_PARAM_CBANK
	.align		4
        /*0070*/ 	.byte	0x04, 0x0a
        /*0072*/ 	.short	(.L_592 - .L_591)
	.align		4
.L_591:
        /*0074*/ 	.word	index@(.nv.constant0._ZN17signal_processing7kernels20fft_butterfly_kernelEP6float2iii)
        /*0078*/ 	.short	0x0380
        /*007a*/ 	.short	0x0014


	//----- nvinfo : EIATTR_SW_WAR
	.align		4
.L_592:
        /*007c*/ 	.byte	0x04, 0x36
        /*007e*/ 	.short	(.L_594 - .L_593)
.L_593:
        /*0080*/ 	.word	0x00000008
.L_594:


//--------------------- .nv.info._ZN17signal_processing7kernels31bit_reversal_permutation_kernelEPK6float2PS1_ii --------------------------
	.section	.nv.info._ZN17signal_processing7kernels31bit_reversal_permutation_kernelEPK6float2PS1_ii,"",@"SHT_CUDA_INFO"
	.sectionflags	@""
	.align	4


	//----- nvinfo : EIATTR_CUDA_API_VERSION
	.align		4
        /*0000*/ 	.byte	0x04, 0x37
        /*0002*/ 	.short	(.L_596 - .L_595)
.L_595:
        /*0004*/ 	.word	0x00000082


	//----- nvinfo : EIATTR_KPARAM_INFO
	.align		4
.L_596:
        /*0008*/ 	.byte	0x04, 0x17
        /*000a*/ 	.short	(.L_598 - .L_597)
.L_597:
        /*000c*/ 	.word	0x00000000
        /*0010*/ 	.short	0x0003
        /*0012*/ 	.short	0x0014
        /*0014*/ 	.byte	0x00, 0xf0, 0x11, 0x00


	//----- nvinfo : EIATTR_KPARAM_INFO
	.align		4
.L_598:
        /*0018*/ 	.byte	0x04, 0x17
        /*001a*/ 	.short	(.L_600 - .L_599)
.L_599:
        /*001c*/ 	.word	0x00000000
        /*0020*/ 	.short	0x0002
        /*0022*/ 	.short	0x0010
        /*0024*/ 	.byte	0x00, 0xf0, 0x11, 0x00


	//----- nvinfo : EIATTR_KPARAM_INFO
	.align		4
.L_600:
        /*0028*/ 	.byte	0x04, 0x17
        /*002a*/ 	.short	(.L_602 - .L_601)
.L_601:
        /*002c*/ 	.word	0x00000000
        /*0030*/ 	.short	0x0001
        /*0032*/ 	.short	0x0008
        /*0034*/ 	.byte	0x00, 0xf5, 0x21, 0x00


	//----- nvinfo : EIATTR_KPARAM_INFO
	.align		4
.L_602:
        /*0038*/ 	.byte	0x04, 0x17
        /*003a*/ 	.short	(.L_604 - .L_603)
.L_603:
        /*003c*/ 	.word	0x00000000
        /*0040*/ 	.short	0x0000
        /*0042*/ 	.short	0x0000
        /*0044*/ 	.byte	0x00, 0xf5, 0x21, 0x00


	//----- nvinfo : EIATTR_SPARSE_MMA_MASK
	.align		4
.L_604:
        /*0048*/ 	.byte	0x03, 0x50
        /*004a*/ 	.short	0x0000


	//----- nvinfo : EIATTR_MAXREG_COUNT
	.align		4
        /*004c*/ 	.byte	0x03, 0x1b
        /*004e*/ 	.short	0x00ff


	//----- nvinfo : EIATTR_MERCURY_ISA_VERSION
	.align		4
        /*0050*/ 	.byte	0x03, 0x5f
        /*0052*/ 	.short	0x0101


	//----- nvinfo : EIATTR_VRC_CTA_INIT_COUNT
	.align		4
        /*0054*/ 	.byte	0x02, 0x4a
	.zero		1
	.zero		1


	//----- nvinfo : EIATTR_EXIT_INSTR_OFFSETS
	.align		4
        /*0058*/ 	.byte	0x04, 0x1c
        /*005a*/ 	.short	(.L_606 - .L_605)


	//   ....[0]....
.L_605:
        /*005c*/ 	.word	0x00000070


	//   ....[1]....
        /*0060*/ 	.word	0x000003b0


	//----- nvinfo : EIATTR_CBANK_PARAM_SIZE
	.align		4
.L_606:
        /*0064*/ 	.byte	0x03, 0x19
        /*0066*/ 	.short	0x0018


	//----- nvinfo : EIATTR_PARAM_CBANK
	.align		4
        /*0068*/ 	.byte	0x04, 0x0a
        /*006a*/ 	.short	(.L_608 - .L_607)
	.align		4
.L_607:
        /*006c*/ 	.word	index@(.nv.constant0._ZN17signal_processing7kernels31bit_reversal_permutation_kernelEPK6float2PS1_ii)
        /*0070*/ 	.short	0x0380
        /*0072*/ 	.short	0x0018


	//----- nvinfo : EIATTR_SW_WAR
	.align		4
.L_608:
        /*0074*/ 	.byte	0x04, 0x36
        /*0076*/ 	.short	(.L_610 - .L_609)
.L_609:
        /*0078*/ 	.word	0x00000008
.L_610:


//--------------------- .nv.info._ZN17signal_processing7kernels16transpose_kernelEPK6float2PS1_ii --------------------------
	.section	.nv.info._ZN17signal_processing7kernels16transpose_kernelEPK6float2PS1_ii,"",@"SHT_CUDA_INFO"
	.sectionflags	@""
	.align	4


	//----- nvinfo : EIATTR_CUDA_API_VERSION
	.align		4
        /*0000*/ 	.byte	0x04, 0x37
        /*0002*/ 	.short	(.L_612 - .L_611)
.L_611:
        /*0004*/ 	.word	0x00000082


	//----- nvinfo : EIATTR_KPARAM_INFO
	.align		4
.L_612:
        /*0008*/ 	.byte	0x04, 0x17
        /*000a*/ 	.short	(.L_614 - .L_613)
.L_613:
        /*000c*/ 	.word	0x00000000
        /*0010*/ 	.short	0x0003
        /*0012*/ 	.short	0x0014
        /*0014*/ 	.byte	0x00, 0xf0, 0x11, 0x00


	//----- nvinfo : EIATTR_KPARAM_INFO
	.align		4
.L_614:
        /*0018*/ 	.byte	0x04, 0x17
        /*001a*/ 	.short	(.L_616 - .L_615)
.L_615:
        /*001c*/ 	.word	0x00000000
        /*0020*/ 	.short	0x0002
        /*0022*/ 	.short	0x0010
        /*0024*/ 	.byte	0x00, 0xf0, 0x11, 0x00


	//----- nvinfo : EIATTR_KPARAM_INFO
	.align		4
.L_616:
        /*0028*/ 	.byte	0x04, 0x17
        /*002a*/ 	.short	(.L_618 - .L_617)
.L_617:
        /*002c*/ 	.word	0x00000000
        /*0030*/ 	.short	0x0001
        /*0032*/ 	.short	0x0008
        /*0034*/ 	.byte	0x00, 0xf5, 0x21, 0x00


	//----- nvinfo : EIATTR_KPARAM_INFO
	.align		4
.L_618:
        /*0038*/ 	.byte	0x04, 0x17
        /*003a*/ 	.short	(.L_620 - .L_619)
.L_619:
        /*003c*/ 	.word	0x00000000
        /*0040*/ 	.short	0x0000
        /*0042*/ 	.short	0x0000
        /*0044*/ 	.byte	0x00, 0xf5, 0x21, 0x00


	//----- nvinfo : EIATTR_SPARSE_MMA_MASK
	.align		4
.L_620:
        /*0048*/ 	.byte	0x03, 0x50
        /*004a*/ 	.short	0x0000


	//----- nvinfo : EIATTR_MAXREG_COUNT
	.align		4
        /*004c*/ 	.byte	0x03, 0x1b
        /*004e*/ 	.short	0x00ff


	//----- nvinfo : EIATTR_NUM_BARRIERS
	.align		4
        /*0050*/ 	.byte	0x02, 0x4c
        /*0052*/ 	.byte	0x01
	.zero		1


	//----- nvinfo : EIATTR_MERCURY_ISA_VERSION
	.align		4
        /*0054*/ 	.byte	0x03, 0x5f
        /*0056*/ 	.short	0x0101


	//----- nvinfo : EIATTR_VRC_CTA_INIT_COUNT
	.align		4
        /*0058*/ 	.byte	0x02, 0x4a
	.zero		1
	.zero		1


	//----- nvinfo : EIATTR_EXIT_INSTR_OFFSETS
	.align		4
        /*005c*/ 	.byte	0x04, 0x1c
        /*005e*/ 	.short	(.L_622 - .L_621)


	//   ....[0]....
.L_621:
        /*0060*/ 	.word	0x000001a0


	//   ....[1]....
        /*0064*/ 	.word	0x00000250


	//----- nvinfo : EIATTR_CBANK_PARAM_SIZE
	.align		4
.L_622:
        /*0068*/ 	.byte	0x03, 0x19
        /*006a*/ 	.short	0x0018


	//----- nvinfo : EIATTR_PARAM_CBANK
	.align		4
        /*006c*/ 	.byte	0x04, 0x0a
        /*006e*/ 	.short	(.L_624 - .L_623)
	.align		4
.L_623:
        /*0070*/ 	.word	index@(.nv.constant0._ZN17signal_processing7kernels16transpose_kernelEPK6float2PS1_ii)
        /*0074*/ 	.short	0x0380
        /*0076*/ 	.short	0x0018


	//----- nvinfo : EIATTR_SW_WAR
	.align		4
.L_624:
        /*0078*/ 	.byte	0x04, 0x36
        /*007a*/ 	.short	(.L_626 - .L_625)
.L_625:
        /*007c*/ 	.word	0x00000008
.L_626:


//--------------------- .nv.info._ZN17signal_processing7kernels22column_wise_fft_kernelEPK6float2PS1_ii --------------------------
	.section	.nv.info._ZN17signal_processing7kernels22column_wise_fft_kernelEPK6float2PS1_ii,"",@"SHT_CUDA_INFO"
	.sectionflags	@""
	.align	4


	//----- nvinfo : EIATTR_CUDA_API_VERSION
	.align		4
        /*0000*/ 	.byte	0x04, 0x37
        /*0002*/ 	.short	(.L_628 - .L_627)
.L_627:
        /*0004*/ 	.word	0x00000082


	//----- nvinfo : EIATTR_KPARAM_INFO
	.align		4
.L_628:
        /*0008*/ 	.byte	0x04, 0x17
        /*000a*/ 	.short	(.L_630 - .L_629)
.L_629:
        /*000c*/ 	.word	0x00000000
        /*0010*/ 	.short	0x0003
        /*0012*/ 	.short	0x0014
        /*0014*/ 	.byte	0x00, 0xf0, 0x11, 0x00


	//----- nvinfo : EIATTR_KPARAM_INFO
	.align		4
.L_630:
        /*0018*/ 	.byte	0x04, 0x17
        /*001a*/ 	.short	(.L_632 - .L_631)
.L_631:
        /*001c*/ 	.word	0x00000000
        /*0020*/ 	.short	0x0002
        /*0022*/ 	.short	0x0010
        /*0024*/ 	.byte	0x00, 0xf0, 0x11, 0x00


	//----- nvinfo : EIATTR_KPARAM_INFO
	.align		4
.L_632:
        /*0028*/ 	.byte	0x04, 0x17
        /*002a*/ 	.short	(.L_634 - .L_633)
.L_633:
        /*002c*/ 	.word	0x00000000
        /*0030*/ 	.short	0x0001
        /*0032*/ 	.short	0x0008
        /*0034*/ 	.byte	0x00, 0xf5, 0x21, 0x00


	//----- nvinfo : EIATTR_KPARAM_INFO
	.align		4
.L_634:
        /*0038*/ 	.byte	0x04, 0x17
        /*003a*/ 	.short	(.L_636 - .L_635)
.L_635:
        /*003c*/ 	.word	0x00000000
        /*0040*/ 	.short	0x0000
        /*0042*/ 	.short	0x0000
        /*0044*/ 	.byte	0x00, 0xf5, 0x21, 0x00


	//----- nvinfo : EIATTR_SPARSE_MMA_MASK
	.align		4
.L_636:
        /*0048*/ 	.byte	0x03, 0x50
        /*004a*/ 	.short	0x0000


	//----- nvinfo : EIATTR_MAXREG_COUNT
	.align		4
        /*004c*/ 	.byte	0x03, 0x1b
        /*004e*/ 	.short	0x00ff


	//----- nvinfo : EIATTR_MERCURY_ISA_VERSION
	.align		4
        /*0050*/ 	.byte	0x03, 0x5f
        /*0052*/ 	.short	0x0101


	//----- nvinfo : EIATTR_VRC_CTA_INIT_COUNT
	.align		4
        /*0054*/ 	.byte	0x02, 0x4a
	.zero		1
	.zero		1


	//----- nvinfo : EIATTR_EXIT_INSTR_OFFSETS
	.align		4
        /*0058*/ 	.byte	0x04, 0x1c
        /*005a*/ 	.short	(.L_638 - .L_637)


	//   ....[0]....
.L_637:
        /*005c*/ 	.word	0x00000090


	//   ....[1]....
        /*0060*/ 	.word	0x00000c90


	//----- nvinfo : EIATTR_CRS_STACK_SIZE
	.align		4
.L_638:
        /*0064*/ 	.byte	0x04, 0x1e
        /*0066*/ 	.short	(.L_640 - .L_639)
.L_639:
        /*0068*/ 	.word	0x00000000


	//----- nvinfo : EIATTR_CBANK_PARAM_SIZE
	.align		4
.L_640:
        /*006c*/ 	.byte	0x03, 0x19
        /*006e*/ 	.short	0x0018


	//----- nvinfo : EIATTR_PARAM_CBANK
	.align		4
        /*0070*/ 	.byte	0x04, 0x0a
        /*0072*/ 	.short	(.L_642 - .L_641)
	.align		4
.L_641:
        /*0074*/ 	.word	index@(.nv.constant0._ZN17signal_processing7kernels22column_wise_fft_kernelEPK6float2PS1_ii)
        /*0078*/ 	.short	0x0380
        /*007a*/ 	.short	0x0018


	//----- nvinfo : EIATTR_SW_WAR
	.align		4
.L_642:
        /*007c*/ 	.byte	0x04, 0x36
        /*007e*/ 	.short	(.L_644 - .L_643)
.L_643:
        /*0080*/ 	.word	0x00000008
.L_644:


//--------------------- .nv.info._ZN17signal_processing7kernels19row_wise_fft_kernelEPK6float2PS1_ii --------------------------
	.section	.nv.info._ZN17signal_processing7kernels19row_wise_fft_kernelEPK6float2PS1_ii,"",@"SHT_CUDA_INFO"
	.sectionflags	@""
	.align	4


	//----- nvinfo : EIATTR_CUDA_API_VERSION
	.align		4
        /*0000*/ 	.byte	0x04, 0x37
        /*0002*/ 	.short	(.L_646 - .L_645)
.L_645:
        /*0004*/ 	.word	0x00000082


	//----- nvinfo : EIATTR_KPARAM_INFO
	.align		4
.L_646:
        /*0008*/ 	.byte	0x04, 0x17
        /*000a*/ 	.short	(.L_648 - .L_647)
.L_647:
        /*000c*/ 	.word	0x00000000
        /*0010*/ 	.short	0x0003
        /*0012*/ 	.short	0x0014
        /*0014*/ 	.byte	0x00, 0xf0, 0x11, 0x00


	//----- nvinfo : EIATTR_KPARAM_INFO
	.align		4
.L_648:
        /*0018*/ 	.byte	0x04, 0x17
        /*001a*/ 	.short	(.L_650 - .L_649)
.L_649:
        /*001c*/ 	.word	0x00000000
        /*0020*/ 	.short	0x0002
        /*0022*/ 	.short	0x0010
        /*0024*/ 	.byte	0x00, 0xf0, 0x11, 0x00


	//----- nvinfo : EIATTR_KPARAM_INFO
	.align		4
.L_650:
        /*0028*/ 	.byte	0x04, 0x17
        /*002a*/ 	.short	(.L_652 - .L_651)
.L_651:
        /*002c*/ 	.word	0x00000000
        /*0030*/ 	.short	0x0001
        /*0032*/ 	.short	0x0008
        /*0034*/ 	.byte	0x00, 0xf5, 0x21, 0x00


	//----- nvinfo : EIATTR_KPARAM_INFO
	.align		4
.L_652:
        /*0038*/ 	.byte	0x04, 0x17
        /*003a*/ 	.short	(.L_654 - .L_653)
.L_653:
        /*003c*/ 	.word	0x00000000
        /*0040*/ 	.short	0x0000
        /*0042*/ 	.short	0x0000
        /*0044*/ 	.byte	0x00, 0xf5, 0x21, 0x00


	//----- nvinfo : EIATTR_SPARSE_MMA_MASK
	.align		4
.L_654:
        /*0048*/ 	.byte	0x03, 0x50
        /*004a*/ 	.short	0x0000


	//----- nvinfo : EIATTR_MAXREG_COUNT
	.align		4
        /*004c*/ 	.byte	0x03, 0x1b
        /*004e*/ 	.short	0x00ff


	//----- nvinfo : EIATTR_MERCURY_ISA_VERSION
	.align		4
        /*0050*/ 	.byte	0x03, 0x5f
        /*0052*/ 	.short	0x0101


	//----- nvinfo : EIATTR_VRC_CTA_INIT_COUNT
	.align		4
        /*0054*/ 	.byte	0x02, 0x4a
	.zero		1
	.zero		1


	//----- nvinfo : EIATTR_EXIT_INSTR_OFFSETS
	.align		4
        /*0058*/ 	.byte	0x04, 0x1c
        /*005a*/ 	.short	(.L_656 - .L_655)


	//   ....[0]....
.L_655:
        /*005c*/ 	.word	0x00000080


	//   ....[1]....
        /*0060*/ 	.word	0x000000b0


	//   ....[2]....
        /*0064*/ 	.word	0x00000d10


	//----- nvinfo : EIATTR_CRS_STACK_SIZE
	.align		4
.L_656:
        /*0068*/ 	.byte	0x04, 0x1e
        /*006a*/ 	.short	(.L_658 - .L_657)
.L_657:
        /*006c*/ 	.word	0x00000000


	//----- nvinfo : EIATTR_CBANK_PARAM_SIZE
	.align		4
.L_658:
        /*0070*/ 	.byte	0x03, 0x19
        /*0072*/ 	.short	0x0018


	//----- nvinfo : EIATTR_PARAM_CBANK
	.align		4
        /*0074*/ 	.byte	0x04, 0x0a
        /*0076*/ 	.short	(.L_660 - .L_659)
	.align		4
.L_659:
        /*0078*/ 	.word	index@(.nv.constant0._ZN17signal_processing7kernels19row_wise_fft_kernelEPK6float2PS1_ii)
        /*007c*/ 	.short	0x0380
        /*007e*/ 	.short	0x0018


	//----- nvinfo : EIATTR_SW_WAR
	.align		4
.L_660:
        /*0080*/ 	.byte	0x04, 0x36
        /*0082*/ 	.short	(.L_662 - .L_661)
.L_661:
        /*0084*/ 	.word	0x00000008
.L_662:


//--------------------- .nv.info._ZN17signal_processing7kernels23prepare_segments_kernelEPKfPfS2_iiii --------------------------
	.section	.nv.info._ZN17signal_processing7kernels23prepare_segments_kernelEPKfPfS2_iiii,"",@"SHT_CUDA_INFO"
	.sectionflags	@""
	.align	4


	//----- nvinfo : EIATTR_CUDA_API_VERSION
	.align		4
        /*0000*/ 	.byte	0x04, 0x37
        /*0002*/ 	.short	(.L_664 - .L_663)
.L_663:
        /*0004*/ 	.word	0x00000082


	//----- nvinfo : EIATTR_KPARAM_INFO
	.align		4
.L_664:
        /*0008*/ 	.byte	0x04, 0x17
        /*000a*/ 	.short	(.L_666 - .L_665)
.L_665:
        /*000c*/ 	.word	0x00000000
        /*0010*/ 	.short	0x0006
        /*0012*/ 	.short	0x0024
        /*0014*/ 	.byte	0x00, 0xf0, 0x11, 0x00


	//----- nvinfo : EIATTR_KPARAM_INFO
	.align		4
.L_666:
        /*0018*/ 	.byte	0x04, 0x17
        /*001a*/ 	.short	(.L_668 - .L_667)
.L_667:
        /*001c*/ 	.word	0x00000000
        /*0020*/ 	.short	0x0005
        /*0022*/ 	.short	0x0020
        /*0024*/ 	.byte	0x00, 0xf0, 0x11, 0x00


	//----- nvinfo : EIATTR_KPARAM_INFO
	.align		4
.L_668:
        /*0028*/ 	.byte	0x04, 0x17
        /*002a*/ 	.short	(.L_670 - .L_669)
.L_669:
        /*002c*/ 	.word	0x00000000
        /*0030*/ 	.short	0x0004
        /*0032*/ 	.short	0x001c
        /*0034*/ 	.byte	0x00, 0xf0, 0x11, 0x00


	//----- nvinfo : EIATTR_KPARAM_INFO
	.align		4
.L_670:
        /*0038*/ 	.byte	0x04, 0x17
        /*003a*/ 	.short	(.L_672 - .L_671)
.L_671:
        /*003c*/ 	.word	0x00000000
        /*0040*/ 	.short	0x0003
        /*0042*/ 	.short	0x0018
        /*0044*/ 	.byte	0x00, 0xf0, 0x11, 0x00


	//----- nvinfo : EIATTR_KPARAM_INFO
	.align		4
.L_672:
        /*0048*/ 	.byte	0x04, 0x17
        /*004a*/ 	.short	(.L_674 - .L_673)
.L_673:
        /*004c*/ 	.word	0x00000000
        /*0050*/ 	.short	0x0002
        /*0052*/ 	.short	0x0010
        /*0054*/ 	.byte	0x00, 0xf5, 0x21, 0x00


	//----- nvinfo : EIATTR_KPARAM_INFO
	.align		4
.L_674:
        /*0058*/ 	.byte	0x04, 0x17
        /*005a*/ 	.short	(.L_676 - .L_675)
.L_675:
        /*005c*/ 	.word	0x00000000
        /*0060*/ 	.short	0x0001
        /*0062*/ 	.short	0x0008
        /*0064*/ 	.byte	0x00, 0xf5, 0x21, 0x00


	//----- nvinfo : EIATTR_KPARAM_INFO
	.align		4
.L_676:
        /*0068*/ 	.byte	0x04, 0x17
        /*006a*/ 	.short	(.L_678 - .L_677)
.L_677:
        /*006c*/ 	.word	0x00000000
        /*0070*/ 	.short	0x0000
        /*0072*/ 	.short	0x0000
        /*0074*/ 	.byte	0x00, 0xf5, 0x21, 0x00


	//----- nvinfo : EIATTR_SPARSE_MMA_MASK
	.align		4
.L_678:
        /*0078*/ 	.byte	0x03, 0x50
        /*007a*/ 	.short	0x0000


	//----- nvinfo : EIATTR_MAXREG_COUNT
	.align		4
        /*007c*/ 	.byte	0x03, 0x1b
        /*007e*/ 	.short	0x00ff


	//----- nvinfo : EIATTR_MERCURY_ISA_VERSION
	.align		4
        /*0080*/ 	.byte	0x03, 0x5f
        /*0082*/ 	.short	0x0101


	//----- nvinfo : EIATTR_VRC_CTA_INIT_COUNT
	.align		4
        /*0084*/ 	.byte	0x02, 0x4a
	.zero		1
	.zero		1


	//----- nvinfo : EIATTR_EXIT_INSTR_OFFSETS
	.align		4
        /*0088*/ 	.byte	0x04, 0x1c
        /*008a*/ 	.short	(.L_680 - .L_679)


	//   ....[0]....
.L_679:
        /*008c*/ 	.word	0x00000070


	//   ....[1]....
        /*0090*/ 	.word	0x00000190


	//----- nvinfo : EIATTR_CBANK_PARAM_SIZE
	.align		4
.L_680:
        /*0094*/ 	.byte	0x03, 0x19
        /*0096*/ 	.short	0x0028


	//----- nvinfo : EIATTR_PARAM_CBANK
	.align		4
        /*0098*/ 	.byte	0x04, 0x0a
        /*009a*/ 	.short	(.L_682 - .L_681)
	.align		4
.L_681:
        /*009c*/ 	.word	index@(.nv.constant0._ZN17signal_processing7kernels23prepare_segments_kernelEPKfPfS2_iiii)
        /*00a0*/ 	.short	0x0380
        /*00a2*/ 	.short	0x0028


	//----- nvinfo : EIATTR_SW_WAR
	.align		4
.L_682:
        /*00a4*/ 	.byte	0x04, 0x36
        /*00a6*/ 	.short	(.L_684 - .L_683)
.L_683:
        /*00a8*/ 	.word	0x00000008
.L_684:


//--------------------- .nv.info._ZN17signal_processing7kernels28log_scale_spectrogram_kernelEPfiif --------------------------
	.section	.nv.info._ZN17signal_processing7kernels28log_scale_spectrogram_kernelEPfiif,"",@"SHT_CUDA_INFO"
	.sectionflags	@""
	.align	4


	//----- nvinfo : EIATTR_CUDA_API_VERSION
	.align		4
        /*0000*/ 	.byte	0x04, 0x37
        /*0002*/ 	.short	(.L_686 - .L_685)
.L_685:
        /*0004*/ 	.word	0x00000082


	//----- nvinfo : EIATTR_KPARAM_INFO
	.align		4
.L_686:
        /*0008*/ 	.byte	0x04, 0x17
        /*000a*/ 	.short	(.L_688 - .L_687)
.L_687:
        /*000c*/ 	.word	0x00000000
        /*0010*/ 	.short	0x0003
        /*0012*/ 	.short	0x0010
        /*0014*/ 	.byte	0x00, 0xf0, 0x11, 0x00


	//----- nvinfo : EIATTR_KPARAM_INFO
	.align		4
.L_688:
        /*0018*/ 	.byte	0x04, 0x17
        /*001a*/ 	.short	(.L_690 - .L_689)
.L_689:
        /*001c*/ 	.word	0x00000000
        /*0020*/ 	.short	0x0002
        /*0022*/ 	.short	0x000c
        /*0024*/ 	.byte	0x00, 0xf0, 0x11, 0x00


	//----- nvinfo : EIATTR_KPARAM_INFO
	.align		4
.L_690:
        /*0028*/ 	.byte	0x04, 0x17
        /*002a*/ 	.short	(.L_692 - .L_691)
.L_691:
        /*002c*/ 	.word	0x00000000
        /*0030*/ 	.short	0x0001
        /*0032*/ 	.short	0x0008
        /*0034*/ 	.byte	0x00, 0xf0, 0x11, 0x00


	//----- nvinfo : EIATTR_KPARAM_INFO
	.align		4
.L_692:
        /*0038*/ 	.byte	0x04, 0x17
        /*003a*/ 	.short	(.L_694 - .L_693)
.L_693:
        /*003c*/ 	.word	0x00000000
        /*0040*/ 	.short	0x0000
        /*0042*/ 	.short	0x0000
        /*0044*/ 	.byte	0x00, 0xf5, 0x21, 0x00


	//----- nvinfo : EIATTR_SPARSE_MMA_MASK
	.align		4
.L_694:
        /*0048*/ 	.byte	0x03, 0x50
        /*004a*/ 	.short	0x0000


	//----- nvinfo : EIATTR_MAXREG_COUNT
	.align		4
        /*004c*/ 	.byte	0x03, 0x1b
        /*004e*/ 	.short	0x00ff


	//----- nvinfo : EIATTR_MERCURY_ISA_VERSION
	.align		4
        /*0050*/ 	.byte	0x03, 0x5f
        /*0052*/ 	.short	0x0101


	//----- nvinfo : EIATTR_VRC_CTA_INIT_COUNT
	.align		4
        /*0054*/ 	.byte	0x02, 0x4a
	.zero		1
	.zero		1


	//----- nvinfo : EIATTR_EXIT_INSTR_OFFSETS
	.align		4
        /*0058*/ 	.byte	0x04, 0x1c
        /*005a*/ 	.short	(.L_696 - .L_695)


	//   ....[0]....
.L_695:
        /*005c*/ 	.word	0x00000090


	//   ....[1]....
        /*0060*/ 	.word	0x00000320


	//----- nvinfo : EIATTR_CRS_STACK_SIZE
	.align		4
.L_696:
        /*0064*/ 	.byte	0x04, 0x1e
        /*0066*/ 	.short	(.L_698 - .L_697)
.L_697:
        /*0068*/ 	.word	0x00000000


	//----- nvinfo : EIATTR_CBANK_PARAM_SIZE
	.align		4
.L_698:
        /*006c*/ 	.byte	0x03, 0x19
        /*006e*/ 	.short	0x0014


	//----- nvinfo : EIATTR_PARAM_CBANK
	.align		4
        /*0070*/ 	.byte	0x04, 0x0a
        /*0072*/ 	.short	(.L_700 - .L_699)
	.align		4
.L_699:
        /*0074*/ 	.word	index@(.nv.constant0._ZN17signal_processing7kernels28log_scale_spectrogram_kernelEPfiif)
        /*0078*/ 	.short	0x0380
        /*007a*/ 	.short	0x0014


	//----- nvinfo : EIATTR_SW_WAR
	.align		4
.L_700:
        /*007c*/ 	.byte	0x04, 0x36
        /*007e*/ 	.short	(.L_702 - .L_701)
.L_701:
        /*0080*/ 	.word	0x00000008
.L_702:


//--------------------- .nv.info._ZN17signal_processing7kernels26compute_spectrogram_kernelEPK6float2Pfiifb --------------------------
	.section	.nv.info._ZN17signal_processing7kernels26compute_spectrogram_kernelEPK6float2Pfiifb,"",@"SHT_CUDA_INFO"
	.sectionflags	@""
	.align	4


	//----- nvinfo : EIATTR_CUDA_API_VERSION
	.align		4
        /*0000*/ 	.byte	0x04, 0x37
        /*0002*/ 	.short	(.L_704 - .L_703)
.L_703:
        /*0004*/ 	.word	0x00000082


	//----- nvinfo : EIATTR_KPARAM_INFO
	.align		4
.L_704:
        /*0008*/ 	.byte	0x04, 0x17
        /*000a*/ 	.short	(.L_706 - .L_705)
.L_705:
        /*000c*/ 	.word	0x00000000
        /*0010*/ 	.short	0x0005
        /*0012*/ 	.short	0x001c
        /*0014*/ 	.byte	0x00, 0xf0, 0x05, 0x00


	//----- nvinfo : EIATTR_KPARAM_INFO
	.align		4
.L_706:
        /*0018*/ 	.byte	0x04, 0x17
        /*001a*/ 	.short	(.L_708 - .L_707)
.L_707:
        /*001c*/ 	.word	0x00000000
        /*0020*/ 	.short	0x0004
        /*0022*/ 	.short	0x0018
        /*0024*/ 	.byte	0x00, 0xf0, 0x11, 0x00


	//----- nvinfo : EIATTR_KPARAM_INFO
	.align		4
.L_708:
        /*0028*/ 	.byte	0x04, 0x17
        /*002a*/ 	.short	(.L_710 - .L_709)
.L_709:
        /*002c*/ 	.word	0x00000000
        /*0030*/ 	.short	0x0003
        /*0032*/ 	.short	0x0014
        /*0034*/ 	.byte	0x00, 0xf0, 0x11, 0x00


	//----- nvinfo : EIATTR_KPARAM_INFO
	.align		4
.L_710:
        /*0038*/ 	.byte	0x04, 0x17
        /*003a*/ 	.short	(.L_712 - .L_711)
.L_711:
        /*003c*/ 	.word	0x00000000
        /*0040*/ 	.short	0x0002
        /*0042*/ 	.short	0x0010
        /*0044*/ 	.byte	0x00, 0xf0, 0x11, 0x00


	//----- nvinfo : EIATTR_KPARAM_INFO
	.align		4
.L_712:
        /*0048*/ 	.byte	0x04, 0x17
        /*004a*/ 	.short	(.L_714 - .L_713)
.L_713:
        /*004c*/ 	.word	0x00000000
        /*0050*/ 	.short	0x0001
        /*0052*/ 	.short	0x0008
        /*0054*/ 	.byte	0x00, 0xf5, 0x21, 0x00


	//----- nvinfo : EIATTR_KPARAM_INFO
	.align		4
.L_714:
        /*0058*/ 	.byte	0x04, 0x17
        /*005a*/ 	.short	(.L_716 - .L_715)
.L_715:
        /*005c*/ 	.word	0x00000000
        /*0060*/ 	.short	0x0000
        /*0062*/ 	.short	0x0000
        /*0064*/ 	.byte	0x00, 0xf5, 0x21, 0x00


	//----- nvinfo : EIATTR_SPARSE_MMA_MASK
	.align		4
.L_716:
        /*0068*/ 	.byte	0x03, 0x50
        /*006a*/ 	.short	0x0000


	//----- nvinfo : EIATTR_MAXREG_COUNT
	.align		4
        /*006c*/ 	.byte	0x03, 0x1b
        /*006e*/ 	.short	0x00ff


	//----- nvinfo : EIATTR_MERCURY_ISA_VERSION
	.align		4
        /*0070*/ 	.byte	0x03, 0x5f
        /*0072*/ 	.short	0x0101


	//----- nvinfo : EIATTR_VRC_CTA_INIT_COUNT
	.align		4
        /*0074*/ 	.byte	0x02, 0x4a
	.zero		1
	.zero		1


	//----- nvinfo : EIATTR_EXIT_INSTR_OFFSETS
	.align		4
        /*0078*/ 	.byte	0x04, 0x1c
        /*007a*/ 	.short	(.L_718 - .L_717)


	//   ....[0]....
.L_717:
        /*007c*/ 	.word	0x00000090


	//   ....[1]....
        /*0080*/ 	.word	0x000002c0


	//----- nvinfo : EIATTR_CRS_STACK_SIZE
	.align		4
.L_718:
        /*0084*/ 	.byte	0x04, 0x1e
        /*0086*/ 	.short	(.L_720 - .L_719)
.L_719:
        /*0088*/ 	.word	0x00000000


	//----- nvinfo : EIATTR_CBANK_PARAM_SIZE
	.align		4
.L_720:
        /*008c*/ 	.byte	0x03, 0x19
        /*008e*/ 	.short	0x001d


	//----- nvinfo : EIATTR_PARAM_CBANK
	.align		4
        /*0090*/ 	.byte	0x04, 0x0a
        /*0092*/ 	.short	(.L_722 - .L_721)
	.align		4
.L_721:
        /*0094*/ 	.word	index@(.nv.constant0._ZN17signal_processing7kernels26compute_spectrogram_kernelEPK6float2Pfiifb)
        /*0098*/ 	.short	0x0380
        /*009a*/ 	.short	0x001d


	//----- nvinfo : EIATTR_SW_WAR
	.align		4
.L_722:
        /*009c*/ 	.byte	0x04, 0x36
        /*009e*/ 	.short	(.L_724 - .L_723)
.L_723:
        /*00a0*/ 	.word	0x00000008
.L_724:


//--------------------- .nv.info._ZN17signal_processing7kernels34compute_harmonic_distortion_kernelEPfPKfPKiii --------------------------
	.section	.nv.info._ZN17signal_processing7kernels34compute_harmonic_distortion_kernelEPfPKfPKiii,"",@"SHT_CUDA_INFO"
	.sectionflags	@""
	.align	4


	//----- nvinfo : EIATTR_CUDA_API_VERSION
	.align		4
        /*0000*/ 	.byte	0x04, 0x37
        /*0002*/ 	.short	(.L_726 - .L_725)
.L_725:
        /*0004*/ 	.word	0x00000082


	//----- nvinfo : EIATTR_KPARAM_INFO
	.align		4
.L_726:
        /*0008*/ 	.byte	0x04, 0x17
        /*000a*/ 	.short	(.L_728 - .L_727)
.L_727:
        /*000c*/ 	.word	0x00000000
        /*0010*/ 	.short	0x0004
        /*0012*/ 	.short	0x001c
        /*0014*/ 	.byte	0x00, 0xf0, 0x11, 0x00


	//----- nvinfo : EIATTR_KPARAM_INFO
	.align		4
.L_728:
        /*0018*/ 	.byte	0x04, 0x17
        /*001a*/ 	.short	(.L_730 - .L_729)
.L_729:
        /*001c*/ 	.word	0x00000000
        /*0020*/ 	.short	0x0003
        /*0022*/ 	.short	0x0018
        /*0024*/ 	.byte	0x00, 0xf0, 0x11, 0x00


	//----- nvinfo : EIATTR_KPARAM_INFO
	.align		4
.L_730:
        /*0028*/ 	.byte	0x04, 0x17
        /*002a*/ 	.short	(.L_732 - .L_731)
.L_731:
        /*002c*/ 	.word	0x00000000
        /*0030*/ 	.short	0x0002
        /*0032*/ 	.short	0x0010
        /*0034*/ 	.byte	0x00, 0xf5, 0x21, 0x00


	//----- nvinfo : EIATTR_KPARAM_INFO
	.align		4
.L_732:
        /*0038*/ 	.byte	0x04, 0x17
        /*003a*/ 	.short	(.L_734 - .L_733)
.L_733:
        /*003c*/ 	.word	0x00000000
        /*0040*/ 	.short	0x0001
        /*0042*/ 	.short	0x0008
        /*0044*/ 	.byte	0x00, 0xf5, 0x21, 0x00


	//----- nvinfo : EIATTR_KPARAM_INFO
	.align		4
.L_734:
        /*0048*/ 	.byte	0x04, 0x17
        /*004a*/ 	.short	(.L_736 - .L_735)
.L_735:
        /*004c*/ 	.word	0x00000000
        /*0050*/ 	.short	0x0000
        /*0052*/ 	.short	0x0000
        /*0054*/ 	.byte	0x00, 0xf5, 0x21, 0x00


	//----- nvinfo : EIATTR_SPARSE_MMA_MASK
	.align		4
.L_736:
        /*0058*/ 	.byte	0x03, 0x50
        /*005a*/ 	.short	0x0000


	//----- nvinfo : EIATTR_MAXREG_COUNT
	.align		4
        /*005c*/ 	.byte	0x03, 0x1b
        /*005e*/ 	.short	0x00ff


	//----- nvinfo : EIATTR_MERCURY_ISA_VERSION
	.align		4
        /*0060*/ 	.byte	0x03, 0x5f
        /*0062*/ 	.short	0x0101


	//----- nvinfo : EIATTR_VRC_CTA_INIT_COUNT
	.align		4
        /*0064*/ 	.byte	0x02, 0x4a
	.zero		1
	.zero		1


	//----- nvinfo : EIATTR_EXIT_INSTR_OFFSETS
	.align		4
        /*0068*/ 	.byte	0x04, 0x1c
        /*006a*/ 	.short	(.L_738 - .L_737)


	//   ....[0]....
.L_737:
        /*006c*/ 	.word	0x00000070


	//   ....[1]....
        /*0070*/ 	.word	0x00000330


	//   ....[2]....
        /*0074*/ 	.word	0x00000370


	//----- nvinfo : EIATTR_CRS_STACK_SIZE
	.align		4
.L_738:
        /*0078*/ 	.byte	0x04, 0x1e
        /*007a*/ 	.short	(.L_740 - .L_739)
.L_739:
        /*007c*/ 	.word	0x00000000


	//----- nvinfo : EIATTR_CBANK_PARAM_SIZE
	.align		4
.L_740:
        /*0080*/ 	.byte	0x03, 0x19
        /*0082*/ 	.short	0x0020


	//----- nvinfo : EIATTR_PARAM_CBANK
	.align		4
        /*0084*/ 	.byte	0x04, 0x0a
        /*0086*/ 	.short	(.L_742 - .L_741)
	.align		4
.L_741:
        /*0088*/ 	.word	index@(.nv.constant0._ZN17signal_processing7kernels34compute_harmonic_distortion_kernelEPfPKfPKiii)
        /*008c*/ 	.short	0x0380
        /*008e*/ 	.short	0x0020


	//----- nvinfo : EIATTR_SW_WAR
	.align		4
.L_742:
        /*0090*/ 	.byte	0x04, 0x36
        /*0092*/ 	.short	(.L_744 - .L_743)
.L_743:
        /*0094*/ 	.word	0x00000008
.L_744:


//--------------------- .nv.info._ZN17signal_processing7kernels21find_harmonics_kernelEPiPKfiiii --------------------------
	.section	.nv.info._ZN17signal_processing7kernels21find_harmonics_kernelEPiPKfiiii,"",@"SHT_CUDA_INFO"
	.sectionflags	@""
	.align	4


	//----- nvinfo : EIATTR_CUDA_API_VERSION
	.align		4
        /*0000*/ 	.byte	0x04, 0x37
        /*0002*/ 	.short	(.L_746 - .L_745)
.L_745:
        /*0004*/ 	.word	0x00000082


	//----- nvinfo : EIATTR_KPARAM_INFO
	.align		4
.L_746:
        /*0008*/ 	.byte	0x04, 0x17
        /*000a*/ 	.short	(.L_748 - .L_747)
.L_747:
        /*000c*/ 	.word	0x00000000
        /*0010*/ 	.short	0x0005
        /*0012*/ 	.short	0x001c
        /*0014*/ 	.byte	0x00, 0xf0, 0x11, 0x00


	//----- nvinfo : EIATTR_KPARAM_INFO
	.align		4
.L_748:
        /*0018*/ 	.byte	0x04, 0x17
        /*001a*/ 	.short	(.L_750 - .L_749)
.L_749:
        /*001c*/ 	.word	0x00000000
        /*0020*/ 	.short	0x0004
        /*0022*/ 	.short	0x0018
        /*0024*/ 	.byte	0x00, 0xf0, 0x11, 0x00


	//----- nvinfo : EIATTR_KPARAM_INFO
	.align		4
.L_750:
        /*0028*/ 	.byte	0x04, 0x17
        /*002a*/ 	.short	(.L_752 - .L_751)
.L_751:
        /*002c*/ 	.word	0x00000000
        /*0030*/ 	.short	0x0003
        /*0032*/ 	.short	0x0014
        /*0034*/ 	.byte	0x00, 0xf0, 0x11, 0x00


	//----- nvinfo : EIATTR_KPARAM_INFO
	.align		4
.L_752:
        /*0038*/ 	.byte	0x04, 0x17
        /*003a*/ 	.short	(.L_754 - .L_753)
.L_753:
        /*003c*/ 	.word	0x00000000
        /*0040*/ 	.short	0x0002
        /*0042*/ 	.short	0x0010
        /*0044*/ 	.byte	0x00, 0xf0, 0x11, 0x00


	//----- nvinfo : EIATTR_KPARAM_INFO
	.align		4
.L_754:
        /*0048*/ 	.byte	0x04, 0x17
        /*004a*/ 	.short	(.L_756 - .L_755)
.L_755:
        /*004c*/ 	.word	0x00000000
        /*0050*/ 	.short	0x0001
        /*0052*/ 	.short	0x0008
        /*0054*/ 	.byte	0x00, 0xf5, 0x21, 0x00


	//----- nvinfo : EIATTR_KPARAM_INFO
	.align		4
.L_756:
        /*0058*/ 	.byte	0x04, 0x17
        /*005a*/ 	.short	(.L_758 - .L_757)
.L_757:
        /*005c*/ 	.word	0x00000000
        /*0060*/ 	.short	0x0000
        /*0062*/ 	.short	0x0000
        /*0064*/ 	.byte	0x00, 0xf5, 0x21, 0x00


	//----- nvinfo : EIATTR_SPARSE_MMA_MASK
	.align		4
.L_758:
        /*0068*/ 	.byte	0x03, 0x50
        /*006a*/ 	.short	0x0000


	//----- nvinfo : EIATTR_MAXREG_COUNT
	.align		4
        /*006c*/ 	.byte	0x03, 0x1b
        /*006e*/ 	.short	0x00ff


	//----- nvinfo : EIATTR_MERCURY_ISA_VERSION
	.align		4
        /*0070*/ 	.byte	0x03, 0x5f
        /*0072*/ 	.short	0x0101


	//----- nvinfo : EIATTR_VRC_CTA_INIT_COUNT
	.align		4
        /*0074*/ 	.byte	0x02, 0x4a
	.zero		1
	.zero		1


	//----- nvinfo : EIATTR_EXIT_INSTR_OFFSETS
	.align		4
        /*0078*/ 	.byte	0x04, 0x1c
        /*007a*/ 	.short	(.L_760 - .L_759)


	//   ....[0]....
.L_759:
        /*007c*/ 	.word	0x00000070


	//   ....[1]....
        /*0080*/ 	.word	0x00000670


	//   ....[2]....
        /*0084*/ 	.word	0x000006c0


	//----- nvinfo : EIATTR_CRS_STACK_SIZE
	.align		4
.L_760:
        /*0088*/ 	.byte	0x04, 0x1e
        /*008a*/ 	.short	(.L_762 - .L_761)
.L_761:
        /*008c*/ 	.word	0x00000000


	//----- nvinfo : EIATTR_CBANK_PARAM_SIZE
	.align		4
.L_762:
        /*0090*/ 	.byte	0x03, 0x19
        /*0092*/ 	.short	0x0020


	//----- nvinfo : EIATTR_PARAM_CBANK
	.align		4
        /*0094*/ 	.byte	0x04, 0x0a
        /*0096*/ 	.short	(.L_764 - .L_763)
	.align		4
.L_763:
        /*0098*/ 	.word	index@(.nv.constant0._ZN17signal_processing7kernels21find_harmonics_kernelEPiPKfiiii)
        /*009c*/ 	.short	0x0380
        /*009e*/ 	.short	0x0020


	//----- nvinfo : EIATTR_SW_WAR
	.align		4
.L_764:
        /*00a0*/ 	.byte	0x04, 0x36
        /*00a2*/ 	.short	(.L_766 - .L_765)
.L_765:
        /*00a4*/ 	.word	0x00000008
.L_766:


//--------------------- .nv.info._ZN17signal_processing7kernels19detect_peaks_kernelEPKfPiPfS3_if --------------------------
	.section	.nv.info._ZN17signal_processing7kernels19detect_peaks_kernelEPKfPiPfS3_if,"",@"SHT_CUDA_INFO"
	.sectionflags	@""
	.align	4


	//----- nvinfo : EIATTR_CUDA_API_VERSION
	.align		4
        /*0000*/ 	.byte	0x04, 0x37
        /*0002*/ 	.short	(.L_768 - .L_767)
.L_767:
        /*0004*/ 	.word	0x00000082


	//----- nvinfo : EIATTR_KPARAM_INFO
	.align		4
.L_768:
        /*0008*/ 	.byte	0x04, 0x17
        /*000a*/ 	.short	(.L_770 - .L_769)
.L_769:
        /*000c*/ 	.word	0x00000000
        /*0010*/ 	.short	0x0005
        /*0012*/ 	.short	0x0024
        /*0014*/ 	.byte	0x00, 0xf0, 0x11, 0x00


	//----- nvinfo : EIATTR_KPARAM_INFO
	.align		4
.L_770:
        /*0018*/ 	.byte	0x04, 0x17
        /*001a*/ 	.short	(.L_772 - .L_771)
.L_771:
        /*001c*/ 	.word	0x00000000
        /*0020*/ 	.short	0x0004
        /*0022*/ 	.short	0x0020
        /*0024*/ 	.byte	0x00, 0xf0, 0x11, 0x00


	//----- nvinfo : EIATTR_KPARAM_INFO
	.align		4
.L_772:
        /*0028*/ 	.byte	0x04, 0x17
        /*002a*/ 	.short	(.L_774 - .L_773)
.L_773:
        /*002c*/ 	.word	0x00000000
        /*0030*/ 	.short	0x0003
        /*0032*/ 	.short	0x0018
        /*0034*/ 	.byte	0x00, 0xf5, 0x21, 0x00


	//----- nvinfo : EIATTR_KPARAM_INFO
	.align		4
.L_774:
        /*0038*/ 	.byte	0x04, 0x17
        /*003a*/ 	.short	(.L_776 - .L_775)
.L_775:
        /*003c*/ 	.word	0x00000000
        /*0040*/ 	.short	0x0002
        /*0042*/ 	.short	0x0010
        /*0044*/ 	.byte	0x00, 0xf5, 0x21, 0x00


	//----- nvinfo : EIATTR_KPARAM_INFO
	.align		4
.L_776:
        /*0048*/ 	.byte	0x04, 0x17
        /*004a*/ 	.short	(.L_778 - .L_777)
.L_777:
        /*004c*/ 	.word	0x00000000
        /*0050*/ 	.short	0x0001
        /*0052*/ 	.short	0x0008
        /*0054*/ 	.byte	0x00, 0xf5, 0x21, 0x00


	//----- nvinfo : EIATTR_KPARAM_INFO
	.align		4
.L_778:
        /*0058*/ 	.byte	0x04, 0x17
        /*005a*/ 	.short	(.L_780 - .L_779)
.L_779:
        /*005c*/ 	.word	0x00000000
        /*0060*/ 	.short	0x0000
        /*0062*/ 	.short	0x0000
        /*0064*/ 	.byte	0x00, 0xf5, 0x21, 0x00


	//----- nvinfo : EIATTR_SPARSE_MMA_MASK
	.align		4
.L_780:
        /*0068*/ 	.byte	0x03, 0x50
        /*006a*/ 	.short	0x0000


	//----- nvinfo : EIATTR_MAXREG_COUNT
	.align		4
        /*006c*/ 	.byte	0x03, 0x1b
        /*006e*/ 	.short	0x00ff


	//----- nvinfo : EIATTR_MERCURY_ISA_VERSION
	.align		4
        /*0070*/ 	.byte	0x03, 0x5f
        /*0072*/ 	.short	0x0101


	//----- nvinfo : EIATTR_INT_WARP_WIDE_INSTR_OFFSETS
	.align		4
        /*0074*/ 	.byte	0x04, 0x31
        /*0076*/ 	.short	(.L_782 - .L_781)


	//   ....[0]....
.L_781:
        /*0078*/ 	.word	0x00000190


	//   ....[1]....
        /*007c*/ 	.word	0x00000240


	//----- nvinfo : EIATTR_VRC_CTA_INIT_COUNT
	.align		4
.L_782:
        /*0080*/ 	.byte	0x02, 0x4a
	.zero		1
	.zero		1


	//----- nvinfo : EIATTR_EXIT_INSTR_OFFSETS
	.align		4
        /*0084*/ 	.byte	0x04, 0x1c
        /*0086*/ 	.short	(.L_784 - .L_783)


	//   ....[0]....
.L_783:
        /*0088*/ 	.word	0x00000090


	//   ....[1]....
        /*008c*/ 	.word	0x00000120


	//   ....[2]....
        /*0090*/ 	.word	0x00000170


	//   ....[3]....
        /*0094*/ 	.word	0x000002a0


	//----- nvinfo : EIATTR_CBANK_PARAM_SIZE
	.align		4
.L_784:
        /*0098*/ 	.byte	0x03, 0x19
        /*009a*/ 	.short	0x0028


	//----- nvinfo : EIATTR_PARAM_CBANK
	.align		4
        /*009c*/ 	.byte	0x04, 0x0a
        /*009e*/ 	.short	(.L_786 - .L_785)
	.align		4
.L_785:
        /*00a0*/ 	.word	index@(.nv.constant0._ZN17signal_processing7kernels19detect_peaks_kernelEPKfPiPfS3_if)
        /*00a4*/ 	.short	0x0380
        /*00a6*/ 	.short	0x0028


	//----- nvinfo : EIATTR_SW_WAR
	.align		4
.L_786:
        /*00a8*/ 	.byte	0x04, 0x36
        /*00aa*/ 	.short	(.L_788 - .L_787)
.L_787:
        /*00ac*/ 	.word	0x00000008
.L_788:


//--------------------- .nv.info._ZN17signal_processing7kernels21detrend_linear_kernelEPKfPfiff --------------------------
	.section	.nv.info._ZN17signal_processing7kernels21detrend_linear_kernelEPKfPfiff,"",@"SHT_CUDA_INFO"
	.sectionflags	@""
	.align	4


	//----- nvinfo : EIATTR_CUDA_API_VERSION
	.align		4
        /*0000*/ 	.byte	0x04, 0x37
        /*0002*/ 	.short	(.L_790 - .L_789)
.L_789:
        /*0004*/ 	.word	0x00000082


	//----- nvinfo : EIATTR_KPARAM_INFO
	.align		4
.L_790:
        /*0008*/ 	.byte	0x04, 0x17
        /*000a*/ 	.short	(.L_792 - .L_791)
.L_791:
        /*000c*/ 	.word	0x00000000
        /*0010*/ 	.short	0x0004
        /*0012*/ 	.short	0x0018
        /*0014*/ 	.byte	0x00, 0xf0, 0x11, 0x00


	//----- nvinfo : EIATTR_KPARAM_INFO
	.align		4
.L_792:
        /*0018*/ 	.byte	0x04, 0x17
        /*001a*/ 	.short	(.L_794 - .L_793)
.L_793:
        /*001c*/ 	.word	0x00000000
        /*0020*/ 	.short	0x0003
        /*0022*/ 	.short	0x0014
        /*0024*/ 	.byte	0x00, 0xf0, 0x11, 0x00


	//----- nvinfo : EIATTR_KPARAM_INFO
	.align		4
.L_794:
        /*0028*/ 	.byte	0x04, 0x17
        /*002a*/ 	.short	(.L_796 - .L_795)
.L_795:
        /*002c*/ 	.word	0x00000000
        /*0030*/ 	.short	0x0002
        /*0032*/ 	.short	0x0010
        /*0034*/ 	.byte	0x00, 0xf0, 0x11, 0x00


	//----- nvinfo : EIATTR_KPARAM_INFO
	.align		4
.L_796:
        /*0038*/ 	.byte	0x04, 0x17
        /*003a*/ 	.short	(.L_798 - .L_797)
.L_797:
        /*003c*/ 	.word	0x00000000
        /*0040*/ 	.short	0x0001
        /*0042*/ 	.short	0x0008
        /*0044*/ 	.byte	0x00, 0xf5, 0x21, 0x00


	//----- nvinfo : EIATTR_KPARAM_INFO
	.align		4
.L_798:
        /*0048*/ 	.byte	0x04, 0x17
        /*004a*/ 	.short	(.L_800 - .L_799)
.L_799:
        /*004c*/ 	.word	0x00000000
        /*0050*/ 	.short	0x0000
        /*0052*/ 	.short	0x0000
        /*0054*/ 	.byte	0x00, 0xf5, 0x21, 0x00


	//----- nvinfo : EIATTR_SPARSE_MMA_MASK
	.align		4
.L_800:
        /*0058*/ 	.byte	0x03, 0x50
        /*005a*/ 	.short	0x0000


	//----- nvinfo : EIATTR_MAXREG_COUNT
	.align		4
        /*005c*/ 	.byte	0x03, 0x1b
        /*005e*/ 	.short	0x00ff


	//----- nvinfo : EIATTR_MERCURY_ISA_VERSION
	.align		4
        /*0060*/ 	.byte	0x03, 0x5f
        /*0062*/ 	.short	0x0101


	//----- nvinfo : EIATTR_VRC_CTA_INIT_COUNT
	.align		4
        /*0064*/ 	.byte	0x02, 0x4a
	.zero		1
	.zero		1


	//----- nvinfo : EIATTR_EXIT_INSTR_OFFSETS
	.align		4
        /*0068*/ 	.byte	0x04, 0x1c
        /*006a*/ 	.short	(.L_802 - .L_801)


	//   ....[0]....
.L_801:
        /*006c*/ 	.word	0x00000070


	//   ....[1]....
        /*0070*/ 	.word	0x00000140


	//----- nvinfo : EIATTR_CBANK_PARAM_SIZE
	.align		4
.L_802:
        /*0074*/ 	.byte	0x03, 0x19
        /*0076*/ 	.short	0x001c


	//----- nvinfo : EIATTR_PARAM_CBANK
	.align		4
        /*0078*/ 	.byte	0x04, 0x0a
        /*007a*/ 	.short	(.L_804 - .L_803)
	.align		4
.L_803:
        /*007c*/ 	.word	index@(.nv.constant0._ZN17signal_processing7kernels21detrend_linear_kernelEPKfPfiff)
        /*0080*/ 	.short	0x0380
        /*0082*/ 	.short	0x001c


	//----- nvinfo : EIATTR_SW_WAR
	.align		4
.L_804:
        /*0084*/ 	.byte	0x04, 0x36
        /*0086*/ 	.short	(.L_806 - .L_805)
.L_805:
        /*0088*/ 	.word	0x00000008
.L_806:


//--------------------- .nv.info._ZN17signal_processing7kernels23detrend_constant_kernelEPKfPfif --------------------------
	.section	.nv.info._ZN17signal_processing7kernels23detrend_constant_kernelEPKfPfif,"",@"SHT_CUDA_INFO"
	.sectionflags	@""
	.align	4


	//----- nvinfo : EIATTR_CUDA_API_VERSION
	.align		4
        /*0000*/ 	.byte	0x04, 0x37
        /*0002*/ 	.short	(.L_808 - .L_807)
.L_807:
        /*0004*/ 	.word	0x00000082


	//----- nvinfo : EIATTR_KPARAM_INFO
	.align		4
.L_808:
        /*0008*/ 	.byte	0x04, 0x17
        /*000a*/ 	.short	(.L_810 - .L_809)
.L_809:
        /*000c*/ 	.word	0x00000000
        /*0010*/ 	.short	0x0003
        /*0012*/ 	.short	0x0014
        /*0014*/ 	.byte	0x00, 0xf0, 0x11, 0x00


	//----- nvinfo : EIATTR_KPARAM_INFO
	.align		4
.L_810:
        /*0018*/ 	.byte	0x04, 0x17
        /*001a*/ 	.short	(.L_812 - .L_811)
.L_811:
        /*001c*/ 	.word	0x00000000
        /*0020*/ 	.short	0x0002
        /*0022*/ 	.short	0x0010
        /*0024*/ 	.byte	0x00, 0xf0, 0x11, 0x00


	//----- nvinfo : EIATTR_KPARAM_INFO
	.align		4
.L_812:
        /*0028*/ 	.byte	0x04, 0x17
        /*002a*/ 	.short	(.L_814 - .L_813)
.L_813:
        /*002c*/ 	.word	0x00000000
        /*0030*/ 	.short	0x0001
        /*0032*/ 	.short	0x0008
        /*0034*/ 	.byte	0x00, 0xf5, 0x21, 0x00


	//----- nvinfo : EIATTR_KPARAM_INFO
	.align		4
.L_814:
        /*0038*/ 	.byte	0x04, 0x17
        /*003a*/ 	.short	(.L_816 - .L_815)
.L_815:
        /*003c*/ 	.word	0x00000000
        /*0040*/ 	.short	0x0000
        /*0042*/ 	.short	0x0000
        /*0044*/ 	.byte	0x00, 0xf5, 0x21, 0x00


	//----- nvinfo : EIATTR_SPARSE_MMA_MASK
	.align		4
.L_816:
        /*0048*/ 	.byte	0x03, 0x50
        /*004a*/ 	.short	0x0000


	//----- nvinfo : EIATTR_MAXREG_COUNT
	.align		4
        /*004c*/ 	.byte	0x03, 0x1b
        /*004e*/ 	.short	0x00ff


	//----- nvinfo : EIATTR_MERCURY_ISA_VERSION
	.align		4
        /*0050*/ 	.byte	0x03, 0x5f
        /*0052*/ 	.short	0x0101


	//----- nvinfo : EIATTR_VRC_CTA_INIT_COUNT
	.align		4
        /*0054*/ 	.byte	0x02, 0x4a
	.zero		1
	.zero		1


	//----- nvinfo : EIATTR_EXIT_INSTR_OFFSETS
	.align		4
        /*0058*/ 	.byte	0x04, 0x1c
        /*005a*/ 	.short	(.L_818 - .L_817)


	//   ....[0]....
.L_817:
        /*005c*/ 	.word	0x00000070


	//   ....[1]....
        /*0060*/ 	.word	0x00000110


	//----- nvinfo : EIATTR_CBANK_PARAM_SIZE
	.align		4
.L_818:
        /*0064*/ 	.byte	0x03, 0x19
        /*0066*/ 	.short	0x0018


	//----- nvinfo : EIATTR_PARAM_CBANK
	.align		4
        /*0068*/ 	.byte	0x04, 0x0a
        /*006a*/ 	.short	(.L_820 - .L_819)
	.align		4
.L_819:
        /*006c*/ 	.word	index@(.nv.constant0._ZN17signal_processing7kernels23detrend_constant_kernelEPKfPfif)
        /*0070*/ 	.short	0x0380
        /*0072*/ 	.short	0x0018


	//----- nvinfo : EIATTR_SW_WAR
	.align		4
.L_820:
        /*0074*/ 	.byte	0x04, 0x36
        /*0076*/ 	.short	(.L_822 - .L_821)
.L_821:
        /*0078*/ 	.word	0x00000008
.L_822:


//--------------------- .nv.info._ZN17signal_processing7kernels26accumulate_spectrum_kernelEPK6float2Pfi --------------------------
	.section	.nv.info._ZN17signal_processing7kernels26accumulate_spectrum_kernelEPK6float2Pfi,"",@"SHT_CUDA_INFO"
	.sectionflags	@""
	.align	4


	//----- nvinfo : EIATTR_CUDA_API_VERSION
	.align		4
        /*0000*/ 	.byte	0x04, 0x37
        /*0002*/ 	.short	(.L_824 - .L_823)
.L_823:
        /*0004*/ 	.word	0x00000082


	//----- nvinfo : EIATTR_KPARAM_INFO
	.align		4
.L_824:
        /*0008*/ 	.byte	0x04, 0x17
        /*000a*/ 	.short	(.L_826 - .L_825)
.L_825:
        /*000c*/ 	.word	0x00000000
        /*0010*/ 	.short	0x0002
        /*0012*/ 	.short	0x0010
        /*0014*/ 	.byte	0x00, 0xf0, 0x11, 0x00


	//----- nvinfo : EIATTR_KPARAM_INFO
	.align		4
.L_826:
        /*0018*/ 	.byte	0x04, 0x17
        /*001a*/ 	.short	(.L_828 - .L_827)
.L_827:
        /*001c*/ 	.word	0x00000000
        /*0020*/ 	.short	0x0001
        /*0022*/ 	.short	0x0008
        /*0024*/ 	.byte	0x00, 0xf5, 0x21, 0x00


	//----- nvinfo : EIATTR_KPARAM_INFO
	.align		4
.L_828:
        /*0028*/ 	.byte	0x04, 0x17
        /*002a*/ 	.short	(.L_830 - .L_829)
.L_829:
        /*002c*/ 	.word	0x00000000
        /*0030*/ 	.short	0x0000
        /*0032*/ 	.short	0x0000
        /*0034*/ 	.byte	0x00, 0xf5, 0x21, 0x00


	//----- nvinfo : EIATTR_SPARSE_MMA_MASK
	.align		4
.L_830:
        /*0038*/ 	.byte	0x03, 0x50
        /*003a*/ 	.short	0x0000


	//----- nvinfo : EIATTR_MAXREG_COUNT
	.align		4
        /*003c*/ 	.byte	0x03, 0x1b
        /*003e*/ 	.short	0x00ff


	//----- nvinfo : EIATTR_MERCURY_ISA_VERSION
	.align		4
        /*0040*/ 	.byte	0x03, 0x5f
        /*0042*/ 	.short	0x0101


	//----- nvinfo : EIATTR_VRC_CTA_INIT_COUNT
	.align		4
        /*0044*/ 	.byte	0x02, 0x4a
	.zero		1
	.zero		1


	//----- nvinfo : EIATTR_EXIT_INSTR_OFFSETS
	.align		4
        /*0048*/ 	.byte	0x04, 0x1c
        /*004a*/ 	.short	(.L_832 - .L_831)


	//   ....[0]....
.L_831:
        /*004c*/ 	.word	0x00000070


	//   ....[1]....
        /*0050*/ 	.word	0x00000110


	//----- nvinfo : EIATTR_CBANK_PARAM_SIZE
	.align		4
.L_832:
        /*0054*/ 	.byte	0x03, 0x19
        /*0056*/ 	.short	0x0014


	//----- nvinfo : EIATTR_PARAM_CBANK
	.align		4
        /*0058*/ 	.byte	0x04, 0x0a
        /*005a*/ 	.short	(.L_834 - .L_833)
	.align		4
.L_833:
        /*005c*/ 	.word	index@(.nv.constant0._ZN17signal_processing7kernels26accumulate_spectrum_kernelEPK6float2Pfi)
        /*0060*/ 	.short	0x0380
        /*0062*/ 	.short	0x0014


	//----- nvinfo : EIATTR_SW_WAR
	.align		4
.L_834:
        /*0064*/ 	.byte	0x04, 0x36
        /*0066*/ 	.short	(.L_836 - .L_835)
.L_835:
        /*0068*/ 	.word	0x00000008
.L_836:


//--------------------- .nv.info._ZN17signal_processing7kernels20compute_phase_kernelEPK6float2Pfi --------------------------
	.section	.nv.info._ZN17signal_processing7kernels20compute_phase_kernelEPK6float2Pfi,"",@"SHT_CUDA_INFO"
	.sectionflags	@""
	.align	4


	//----- nvinfo : EIATTR_CUDA_API_VERSION
	.align		4
        /*0000*/ 	.byte	0x04, 0x37
        /*0002*/ 	.short	(.L_838 - .L_837)
.L_837:
        /*0004*/ 	.word	0x00000082


	//----- nvinfo : EIATTR_KPARAM_INFO
	.align		4
.L_838:
        /*0008*/ 	.byte	0x04, 0x17
        /*000a*/ 	.short	(.L_840 - .L_839)
.L_839:
        /*000c*/ 	.word	0x00000000
        /*0010*/ 	.short	0x0002
        /*0012*/ 	.short	0x0010
        /*0014*/ 	.byte	0x00, 0xf0, 0x11, 0x00


	//----- nvinfo : EIATTR_KPARAM_INFO
	.align		4
.L_840:
        /*0018*/ 	.byte	0x04, 0x17
        /*001a*/ 	.short	(.L_842 - .L_841)
.L_841:
        /*001c*/ 	.word	0x00000000
        /*0020*/ 	.short	0x0001
        /*0022*/ 	.short	0x0008
        /*0024*/ 	.byte	0x00, 0xf5, 0x21, 0x00


	//----- nvinfo : EIATTR_KPARAM_INFO
	.align		4
.L_842:
        /*0028*/ 	.byte	0x04, 0x17
        /*002a*/ 	.short	(.L_844 - .L_843)
.L_843:
        /*002c*/ 	.word	0x00000000
        /*0030*/ 	.short	0x0000
        /*0032*/ 	.short	0x0000
        /*0034*/ 	.byte	0x00, 0xf5, 0x21, 0x00


	//----- nvinfo : EIATTR_SPARSE_MMA_MASK
	.align		4
.L_844:
        /*0038*/ 	.byte	0x03, 0x50
        /*003a*/ 	.short	0x0000


	//----- nvinfo : EIATTR_MAXREG_COUNT
	.align		4
        /*003c*/ 	.byte	0x03, 0x1b
        /*003e*/ 	.short	0x00ff


	//----- nvinfo : EIATTR_MERCURY_ISA_VERSION
	.align		4
        /*0040*/ 	.byte	0x03, 0x5f
        /*0042*/ 	.short	0x0101


	//----- nvinfo : EIATTR_VRC_CTA_INIT_COUNT
	.align		4
        /*0044*/ 	.byte	0x02, 0x4a
	.zero		1
	.zero		1


	//----- nvinfo : EIATTR_EXIT_INSTR_OFFSETS
	.align		4
        /*0048*/ 	.byte	0x04, 0x1c
        /*004a*/ 	.short	(.L_846 - .L_845)


	//   ....[0]....
.L_845:
        /*004c*/ 	.word	0x00000070


	//   ....[1]....
        /*0050*/ 	.word	0x000003a0


	//----- nvinfo : EIATTR_CRS_STACK_SIZE
	.align		4
.L_846:
        /*0054*/ 	.byte	0x04, 0x1e
        /*0056*/ 	.short	(.L_848 - .L_847)
.L_847:
        /*0058*/ 	.word	0x00000000


	//----- nvinfo : EIATTR_CBANK_PARAM_SIZE
	.align		4
.L_848:
        /*005c*/ 	.byte	0x03, 0x19
        /*005e*/ 	.short	0x0014


	//----- nvinfo : EIATTR_PARAM_CBANK
	.align		4
        /*0060*/ 	.byte	0x04, 0x0a
        /*0062*/ 	.short	(.L_850 - .L_849)
	.align		4
.L_849:
        /*0064*/ 	.word	index@(.nv.constant0._ZN17signal_processing7kernels20compute_phase_kernelEPK6float2Pfi)
        /*0068*/ 	.short	0x0380
        /*006a*/ 	.short	0x0014


	//----- nvinfo : EIATTR_SW_WAR
	.align		4
.L_850:
        /*006c*/ 	.byte	0x04, 0x36
        /*006e*/ 	.short	(.L_852 - .L_851)
.L_851:
        /*0070*/ 	.word	0x00000008
.L_852:


//--------------------- .nv.info._ZN17signal_processing7kernels24compute_coherence_kernelEPK6float2PKfS5_Pfi --------------------------
	.section	.nv.info._ZN17signal_processing7kernels24compute_coherence_kernelEPK6float2PKfS5_Pfi,"",@"SHT_CUDA_INFO"
	.sectionflags	@""
	.align	4


	//----- nvinfo : EIATTR_CUDA_API_VERSION
	.align		4
        /*0000*/ 	.byte	0x04, 0x37
        /*0002*/ 	.short	(.L_854 - .L_853)
.L_853:
        /*0004*/ 	.word	0x00000082


	//----- nvinfo : EIATTR_KPARAM_INFO
	.align		4
.L_854:
        /*0008*/ 	.byte	0x04, 0x17
        /*000a*/ 	.short	(.L_856 - .L_855)
.L_855:
        /*000c*/ 	.word	0x00000000
        /*0010*/ 	.short	0x0004
        /*0012*/ 	.short	0x0020
        /*0014*/ 	.byte	0x00, 0xf0, 0x11, 0x00


	//----- nvinfo : EIATTR_KPARAM_INFO
	.align		4
.L_856:
        /*0018*/ 	.byte	0x04, 0x17
        /*001a*/ 	.short	(.L_858 - .L_857)
.L_857:
        /*001c*/ 	.word	0x00000000
        /*0020*/ 	.short	0x0003
        /*0022*/ 	.short	0x0018
        /*0024*/ 	.byte	0x00, 0xf5, 0x21, 0x00


	//----- nvinfo : EIATTR_KPARAM_INFO
	.align		4
.L_858:
        /*0028*/ 	.byte	0x04, 0x17
        /*002a*/ 	.short	(.L_860 - .L_859)
.L_859:
        /*002c*/ 	.word	0x00000000
        /*0030*/ 	.short	0x0002
        /*0032*/ 	.short	0x0010
        /*0034*/ 	.byte	0x00, 0xf5, 0x21, 0x00


	//----- nvinfo : EIATTR_KPARAM_INFO
	.align		4
.L_860:
        /*0038*/ 	.byte	0x04, 0x17
        /*003a*/ 	.short	(.L_862 - .L_861)
.L_861:
        /*003c*/ 	.word	0x00000000
        /*0040*/ 	.short	0x0001
        /*0042*/ 	.short	0x0008
        /*0044*/ 	.byte	0x00, 0xf5, 0x21, 0x00


	//----- nvinfo : EIATTR_KPARAM_INFO
	.align		4
.L_862:
        /*0048*/ 	.byte	0x04, 0x17
        /*004a*/ 	.short	(.L_864 - .L_863)
.L_863:
        /*004c*/ 	.word	0x00000000
        /*0050*/ 	.short	0x0000
        /*0052*/ 	.short	0x0000
        /*0054*/ 	.byte	0x00, 0xf5, 0x21, 0x00


	//----- nvinfo : EIATTR_SPARSE_MMA_MASK
	.align		4
.L_864:
        /*0058*/ 	.byte	0x03, 0x50
        /*005a*/ 	.short	0x0000


	//----- nvinfo : EIATTR_MAXREG_COUNT
	.align		4
        /*005c*/ 	.byte	0x03, 0x1b
        /*005e*/ 	.short	0x00ff


	//----- nvinfo : EIATTR_MERCURY_ISA_VERSION
	.align		4
        /*0060*/ 	.byte	0x03, 0x5f
        /*0062*/ 	.short	0x0101


	//----- nvinfo : EIATTR_VRC_CTA_INIT_COUNT
	.align		4
        /*0064*/ 	.byte	0x02, 0x4a
	.zero		1
	.zero		1


	//----- nvinfo : EIATTR_EXIT_INSTR_OFFSETS
	.align		4
        /*0068*/ 	.byte	0x04, 0x1c
        /*006a*/ 	.short	(.L_866 - .L_865)


	//   ....[0]....
.L_865:
        /*006c*/ 	.word	0x00000070


	//   ....[1]....
        /*0070*/ 	.word	0x00000270


	//----- nvinfo : EIATTR_CRS_STACK_SIZE
	.align		4
.L_866:
        /*0074*/ 	.byte	0x04, 0x1e
        /*0076*/ 	.short	(.L_868 - .L_867)
.L_867:
        /*0078*/ 	.word	0x00000000


	//----- nvinfo : EIATTR_CBANK_PARAM_SIZE
	.align		4
.L_868:
        /*007c*/ 	.byte	0x03, 0x19
        /*007e*/ 	.short	0x0024


	//----- nvinfo : EIATTR_PARAM_CBANK
	.align		4
        /*0080*/ 	.byte	0x04, 0x0a
        /*0082*/ 	.short	(.L_870 - .L_869)
	.align		4
.L_869:
        /*0084*/ 	.word	index@(.nv.constant0._ZN17signal_processing7kernels24compute_coherence_kernelEPK6float2PKfS5_Pfi)
        /*0088*/ 	.short	0x0380
        /*008a*/ 	.short	0x0024


	//----- nvinfo : EIATTR_SW_WAR
	.align		4
.L_870:
        /*008c*/ 	.byte	0x04, 0x36
        /*008e*/ 	.short	(.L_872 - .L_871)
.L_871:
        /*0090*/ 	.word	0x00000008
.L_872:


//--------------------- .nv.info._ZN17signal_processing7kernels29compute_cross_spectrum_kernelEPK6float2S3_PS1_ifbb --------------------------
	.section	.nv.info._ZN17signal_processing7kernels29compute_cross_spectrum_kernelEPK6float2S3_PS1_ifbb,"",@"SHT_CUDA_INFO"
	.sectionflags	@""
	.align	4


	//----- nvinfo : EIATTR_CUDA_API_VERSION
	.align		4
        /*0000*/ 	.byte	0x04, 0x37
        /*0002*/ 	.short	(.L_874 - .L_873)
.L_873:
        /*0004*/ 	.word	0x00000082


	//----- nvinfo : EIATTR_KPARAM_INFO
	.align		4
.L_874:
        /*0008*/ 	.byte	0x04, 0x17
        /*000a*/ 	.short	(.L_876 - .L_875)
.L_875:
        /*000c*/ 	.word	0x00000000
        /*0010*/ 	.short	0x0006
        /*0012*/ 	.short	0x0021
        /*0014*/ 	.byte	0x00, 0xf0, 0x05, 0x00


	//----- nvinfo : EIATTR_KPARAM_INFO
	.align		4
.L_876:
        /*0018*/ 	.byte	0x04, 0x17
        /*001a*/ 	.short	(.L_878 - .L_877)
.L_877:
        /*001c*/ 	.word	0x00000000
        /*0020*/ 	.short	0x0005
        /*0022*/ 	.short	0x0020
        /*0024*/ 	.byte	0x00, 0xf0, 0x05, 0x00


	//----- nvinfo : EIATTR_KPARAM_INFO
	.align		4
.L_878:
        /*0028*/ 	.byte	0x04, 0x17
        /*002a*/ 	.short	(.L_880 - .L_879)
.L_879:
        /*002c*/ 	.word	0x00000000
        /*0030*/ 	.short	0x0004
        /*0032*/ 	.short	0x001c
        /*0034*/ 	.byte	0x00, 0xf0, 0x11, 0x00


	//----- nvinfo : EIATTR_KPARAM_INFO
	.align		4
.L_880:
        /*0038*/ 	.byte	0x04, 0x17
        /*003a*/ 	.short	(.L_882 - .L_881)
.L_881:
        /*003c*/ 	.word	0x00000000
        /*0040*/ 	.short	0x0003
        /*0042*/ 	.short	0x0018
        /*0044*/ 	.byte	0x00, 0xf0, 0x11, 0x00


	//----- nvinfo : EIATTR_KPARAM_INFO
	.align		4
.L_882:
        /*0048*/ 	.byte	0x04, 0x17
        /*004a*/ 	.short	(.L_884 - .L_883)
.L_883:
        /*004c*/ 	.word	0x00000000
        /*0050*/ 	.short	0x0002
        /*0052*/ 	.short	0x0010
        /*0054*/ 	.byte	0x00, 0xf5, 0x21, 0x00


	//----- nvinfo : EIATTR_KPARAM_INFO
	.align		4
.L_884:
        /*0058*/ 	.byte	0x04, 0x17
        /*005a*/ 	.short	(.L_886 - .L_885)
.L_885:
        /*005c*/ 	.word	0x00000000
        /*0060*/ 	.short	0x0001
        /*0062*/ 	.short	0x0008
        /*0064*/ 	.byte	0x00, 0xf5, 0x21, 0x00


	//----- nvinfo : EIATTR_KPARAM_INFO
	.align		4
.L_886:
        /*0068*/ 	.byte	0x04, 0x17
        /*006a*/ 	.short	(.L_888 - .L_887)
.L_887:
        /*006c*/ 	.word	0x00000000
        /*0070*/ 	.short	0x0000
        /*0072*/ 	.short	0x0000
        /*0074*/ 	.byte	0x00, 0xf5, 0x21, 0x00


	//----- nvinfo : EIATTR_SPARSE_MMA_MASK
	.align		4
.L_888:
        /*0078*/ 	.byte	0x03, 0x50
        /*007a*/ 	.short	0x0000


	//----- nvinfo : EIATTR_MAXREG_COUNT
	.align		4
        /*007c*/ 	.byte	0x03, 0x1b
        /*007e*/ 	.short	0x00ff


	//----- nvinfo : EIATTR_MERCURY_ISA_VERSION
	.align		4
        /*0080*/ 	.byte	0x03, 0x5f
        /*0082*/ 	.short	0x0101


	//----- nvinfo : EIATTR_VRC_CTA_INIT_COUNT
	.align		4
        /*0084*/ 	.byte	0x02, 0x4a
	.zero		1
	.zero		1


	//----- nvinfo : EIATTR_EXIT_INSTR_OFFSETS
	.align		4
        /*0088*/ 	.byte	0x04, 0x1c
        /*008a*/ 	.short	(.L_890 - .L_889)


	//   ....[0]....
.L_889:
        /*008c*/ 	.word	0x00000070


	//   ....[1]....
        /*0090*/ 	.word	0x00000420


	//----- nvinfo : EIATTR_CRS_STACK_SIZE
	.align		4
.L_890:
        /*0094*/ 	.byte	0x04, 0x1e
        /*0096*/ 	.short	(.L_892 - .L_891)
.L_891:
        /*0098*/ 	.word	0x00000000


	//----- nvinfo : EIATTR_CBANK_PARAM_SIZE
	.align		4
.L_892:
        /*009c*/ 	.byte	0x03, 0x19
        /*009e*/ 	.short	0x0022


	//----- nvinfo : EIATTR_PARAM_CBANK
	.align		4
        /*00a0*/ 	.byte	0x04, 0x0a
        /*00a2*/ 	.short	(.L_894 - .L_893)
	.align		4
.L_893:
        /*00a4*/ 	.word	index@(.nv.constant0._ZN17signal_processing7kernels29compute_cross_spectrum_kernelEPK6float2S3_PS1_ifbb)
        /*00a8*/ 	.short	0x0380
        /*00aa*/ 	.short	0x0022


	//----- nvinfo : EIATTR_SW_WAR
	.align		4
.L_894:
        /*00ac*/ 	.byte	0x04, 0x36
        /*00ae*/ 	.short	(.L_896 - .L_895)
.L_895:
        /*00b0*/ 	.word	0x00000008
.L_896:


//--------------------- .nv.info._ZN17signal_processing7kernels29compute_power_spectrum_kernelEPK6float2Pfifbb --------------------------
	.section	.nv.info._ZN17signal_processing7kernels29compute_power_spectrum_kernelEPK6float2Pfifbb,"",@"SHT_CUDA_INFO"
	.sectionflags	@""
	.align	4


	//----- nvinfo : EIATTR_CUDA_API_VERSION
	.align		4
        /*0000*/ 	.byte	0x04, 0x37
        /*0002*/ 	.short	(.L_898 - .L_897)
.L_897:
        /*0004*/ 	.word	0x00000082


	//----- nvinfo : EIATTR_KPARAM_INFO
	.align		4
.L_898:
        /*0008*/ 	.byte	0x04, 0x17
        /*000a*/ 	.short	(.L_900 - .L_899)
.L_899:
        /*000c*/ 	.word	0x00000000
        /*0010*/ 	.short	0x0005
        /*0012*/ 	.short	0x0019
        /*0014*/ 	.byte	0x00, 0xf0, 0x05, 0x00


	//----- nvinfo : EIATTR_KPARAM_INFO
	.align		4
.L_900:
        /*0018*/ 	.byte	0x04, 0x17
        /*001a*/ 	.short	(.L_902 - .L_901)
.L_901:
        /*001c*/ 	.word	0x00000000
        /*0020*/ 	.short	0x0004
        /*0022*/ 	.short	0x0018
        /*0024*/ 	.byte	0x00, 0xf0, 0x05, 0x00


	//----- nvinfo : EIATTR_KPARAM_INFO
	.align		4
.L_902:
        /*0028*/ 	.byte	0x04, 0x17
        /*002a*/ 	.short	(.L_904 - .L_903)
.L_903:
        /*002c*/ 	.word	0x00000000
        /*0030*/ 	.short	0x0003
        /*0032*/ 	.short	0x0014
        /*0034*/ 	.byte	0x00, 0xf0, 0x11, 0x00


	//----- nvinfo : EIATTR_KPARAM_INFO
	.align		4
.L_904:
        /*0038*/ 	.byte	0x04, 0x17
        /*003a*/ 	.short	(.L_906 - .L_905)
.L_905:
        /*003c*/ 	.word	0x00000000
        /*0040*/ 	.short	0x0002
        /*0042*/ 	.short	0x0010
        /*0044*/ 	.byte	0x00, 0xf0, 0x11, 0x00


	//----- nvinfo : EIATTR_KPARAM_INFO
	.align		4
.L_906:
        /*0048*/ 	.byte	0x04, 0x17
        /*004a*/ 	.short	(.L_908 - .L_907)
.L_907:
        /*004c*/ 	.word	0x00000000
        /*0050*/ 	.short	0x0001
        /*0052*/ 	.short	0x0008
        /*0054*/ 	.byte	0x00, 0xf5, 0x21, 0x00


	//----- nvinfo : EIATTR_KPARAM_INFO
	.align		4
.L_908:
        /*0058*/ 	.byte	0x04, 0x17
        /*005a*/ 	.short	(.L_910 - .L_909)
.L_909:
        /*005c*/ 	.word	0x00000000
        /*0060*/ 	.short	0x0000
        /*0062*/ 	.short	0x0000
        /*0064*/ 	.byte	0x00, 0xf5, 0x21, 0x00


	//----- nvinfo : EIATTR_SPARSE_MMA_MASK
	.align		4
.L_910:
        /*0068*/ 	.byte	0x03, 0x50
        /*006a*/ 	.short	0x0000


	//----- nvinfo : EIATTR_MAXREG_COUNT
	.align		4
        /*006c*/ 	.byte	0x03, 0x1b
        /*006e*/ 	.short	0x00ff


	//----- nvinfo : EIATTR_MERCURY_ISA_VERSION
	.align		4
        /*0070*/ 	.byte	0x03, 0x5f
        /*0072*/ 	.short	0x0101


	//----- nvinfo : EIATTR_VRC_CTA_INIT_COUNT
	.align		4
        /*0074*/ 	.byte	0x02, 0x4a
	.zero		1
	.zero		1


	//----- nvinfo : EIATTR_EXIT_INSTR_OFFSETS
	.align		4
        /*0078*/ 	.byte	0x04, 0x1c
        /*007a*/ 	.short	(.L_912 - .L_911)


	//   ....[0]....
.L_911:
        /*007c*/ 	.word	0x00000070


	//   ....[1]....
        /*0080*/ 	.word	0x000002d0


	//----- nvinfo : EIATTR_CRS_STACK_SIZE
	.align		4
.L_912:
        /*0084*/ 	.byte	0x04, 0x1e
        /*0086*/ 	.short	(.L_914 - .L_913)
.L_913:
        /*0088*/ 	.word	0x00000000


	//----- nvinfo : EIATTR_CBANK_PARAM_SIZE
	.align		4
.L_914:
        /*008c*/ 	.byte	0x03, 0x19
        /*008e*/ 	.short	0x001a


	//----- nvinfo : EIATTR_PARAM_CBANK
	.align		4
        /*0090*/ 	.byte	0x04, 0x0a
        /*0092*/ 	.short	(.L_916 - .L_915)
	.align		4
.L_915:
        /*0094*/ 	.word	index@(.nv.constant0._ZN17signal_processing7kernels29compute_power_spectrum_kernelEPK6float2Pfifbb)
        /*0098*/ 	.short	0x0380
        /*009a*/ 	.short	0x001a


	//----- nvinfo : EIATTR_SW_WAR
	.align		4
.L_916:
        /*009c*/ 	.byte	0x04, 0x36
        /*009e*/ 	.short	(.L_918 - .L_917)
.L_917:
        /*00a0*/ 	.word	0x00000008
.L_918:


//--------------------- .nv.info._ZN17signal_processing7kernels24apply_log_scaling_kernelEPfif --------------------------
	.section	.nv.info._ZN17signal_processing7kernels24apply_log_scaling_kernelEPfif,"",@"SHT_CUDA_INFO"
	.sectionflags	@""
	.align	4


	//----- nvinfo : EIATTR_CUDA_API_VERSION
	.align		4
        /*0000*/ 	.byte	0x04, 0x37
        /*0002*/ 	.short	(.L_920 - .L_919)
.L_919:
        /*0004*/ 	.word	0x00000082


	//----- nvinfo : EIATTR_KPARAM_INFO
	.align		4
.L_920:
        /*0008*/ 	.byte	0x04, 0x17
        /*000a*/ 	.short	(.L_922 - .L_921)
.L_921:
        /*000c*/ 	.word	0x00000000
        /*0010*/ 	.short	0x0002
        /*0012*/ 	.short	0x000c
        /*0014*/ 	.byte	0x00, 0xf0, 0x11, 0x00


	//----- nvinfo : EIATTR_KPARAM_INFO
	.align		4
.L_922:
        /*0018*/ 	.byte	0x04, 0x17
        /*001a*/ 	.short	(.L_924 - .L_923)
.L_923:
        /*001c*/ 	.word	0x00000000
        /*0020*/ 	.short	0x0001
        /*0022*/ 	.short	0x0008
        /*0024*/ 	.byte	0x00, 0xf0, 0x11, 0x00


	//----- nvinfo : EIATTR_KPARAM_INFO
	.align		4
.L_924:
        /*0028*/ 	.byte	0x04, 0x17
        /*002a*/ 	.short	(.L_926 - .L_925)
.L_925:
        /*002c*/ 	.word	0x00000000
        /*0030*/ 	.short	0x0000
        /*0032*/ 	.short	0x0000
        /*0034*/ 	.byte	0x00, 0xf5, 0x21, 0x00


	//----- nvinfo : EIATTR_SPARSE_MMA_MASK
	.align		4
.L_926:
        /*0038*/ 	.byte	0x03, 0x50
        /*003a*/ 	.short	0x0000


	//----- nvinfo : EIATTR_MAXREG_COUNT
	.align		4
        /*003c*/ 	.byte	0x03, 0x1b
        /*003e*/ 	.short	0x00ff


	//----- nvinfo : EIATTR_MERCURY_ISA_VERSION
	.align		4
        /*0040*/ 	.byte	0x03, 0x5f
        /*0042*/ 	.short	0x0101


	//----- nvinfo : EIATTR_VRC_CTA_INIT_COUNT
	.align		4
        /*0044*/ 	.byte	0x02, 0x4a
	.zero		1
	.zero		1


	//----- nvinfo : EIATTR_EXIT_INSTR_OFFSETS
	.align		4
        /*0048*/ 	.byte	0x04, 0x1c
        /*004a*/ 	.short	(.L_928 - .L_927)


	//   ....[0]....
.L_927:
        /*004c*/ 	.word	0x00000070


	//   ....[1]....
        /*0050*/ 	.word	0x000002f0


	//----- nvinfo : EIATTR_CRS_STACK_SIZE
	.align		4
.L_928:
        /*0054*/ 	.byte	0x04, 0x1e
        /*0056*/ 	.short	(.L_930 - .L_929)
.L_929:
        /*0058*/ 	.word	0x00000000


	//----- nvinfo : EIATTR_CBANK_PARAM_SIZE
	.align		4
.L_930:
        /*005c*/ 	.byte	0x03, 0x19
        /*005e*/ 	.short	0x0010


	//----- nvinfo : EIATTR_PARAM_CBANK
	.align		4
        /*0060*/ 	.byte	0x04, 0x0a
        /*0062*/ 	.short	(.L_932 - .L_931)
	.align		4
.L_931:
        /*0064*/ 	.word	index@(.nv.constant0._ZN17signal_processing7kernels24apply_log_scaling_kernelEPfif)
        /*0068*/ 	.short	0x0380
        /*006a*/ 	.short	0x0010


	//----- nvinfo : EIATTR_SW_WAR
	.align		4
.L_932:
        /*006c*/ 	.byte	0x04, 0x36
        /*006e*/ 	.short	(.L_934 - .L_933)
.L_933:
        /*0070*/ 	.word	0x00000008
.L_934:


//--------------------- .nv.info._ZN17signal_processing7kernels23complex_to_phase_kernelEPK6float2Pfi --------------------------
	.section	.nv.info._ZN17signal_processing7kernels23complex_to_phase_kernelEPK6float2Pfi,"",@"SHT_CUDA_INFO"
	.sectionflags	@""
	.align	4


	//----- nvinfo : EIATTR_CUDA_API_VERSION
	.align		4
        /*0000*/ 	.byte	0x04, 0x37
        /*0002*/ 	.short	(.L_936 - .L_935)
.L_935:
        /*0004*/ 	.word	0x00000082


	//----- nvinfo : EIATTR_KPARAM_INFO
	.align		4
.L_936:
        /*0008*/ 	.byte	0x04, 0x17
        /*000a*/ 	.short	(.L_938 - .L_937)
.L_937:
        /*000c*/ 	.word	0x00000000
        /*0010*/ 	.short	0x0002
        /*0012*/ 	.short	0x0010
        /*0014*/ 	.byte	0x00, 0xf0, 0x11, 0x00


	//----- nvinfo : EIATTR_KPARAM_INFO
	.align		4
.L_938:
        /*0018*/ 	.byte	0x04, 0x17
        /*001a*/ 	.short	(.L_940 - .L_939)
.L_939:
        /*001c*/ 	.word	0x00000000
        /*0020*/ 	.short	0x0001
        /*0022*/ 	.short	0x0008
        /*0024*/ 	.byte	0x00, 0xf5, 0x21, 0x00


	//----- nvinfo : EIATTR_KPARAM_INFO
	.align		4
.L_940:
        /*0028*/ 	.byte	0x04, 0x17
        /*002a*/ 	.short	(.L_942 - .L_941)
.L_941:
        /*002c*/ 	.word	0x00000000
        /*0030*/ 	.short	0x0000
        /*0032*/ 	.short	0x0000
        /*0034*/ 	.byte	0x00, 0xf5, 0x21, 0x00


	//----- nvinfo : EIATTR_SPARSE_MMA_MASK
	.align		4
.L_942:
        /*0038*/ 	.byte	0x03, 0x50
        /*003a*/ 	.short	0x0000


	//----- nvinfo : EIATTR_MAXREG_COUNT
	.align		4
        /*003c*/ 	.byte	0x03, 0x1b
        /*003e*/ 	.short	0x00ff


	//----- nvinfo : EIATTR_MERCURY_ISA_VERSION
	.align		4
        /*0040*/ 	.byte	0x03, 0x5f
        /*0042*/ 	.short	0x0101


	//----- nvinfo : EIATTR_VRC_CTA_INIT_COUNT
	.align		4
        /*0044*/ 	.byte	0x02, 0x4a
	.zero		1
	.zero		1


	//----- nvinfo : EIATTR_EXIT_INSTR_OFFSETS
	.align		4
        /*0048*/ 	.byte	0x04, 0x1c
        /*004a*/ 	.short	(.L_944 - .L_943)


	//   ....[0]....
.L_943:
        /*004c*/ 	.word	0x00000070


	//   ....[1]....
        /*0050*/ 	.word	0x000003a0


	//----- nvinfo : EIATTR_CRS_STACK_SIZE
	.align		4
.L_944:
        /*0054*/ 	.byte	0x04, 0x1e
        /*0056*/ 	.short	(.L_946 - .L_945)
.L_945:
        /*0058*/ 	.word	0x00000000


	//----- nvinfo : EIATTR_CBANK_PARAM_SIZE
	.align		4
.L_946:
        /*005c*/ 	.byte	0x03, 0x19
        /*005e*/ 	.short	0x0014


	//----- nvinfo : EIATTR_PARAM_CBANK
	.align		4
        /*0060*/ 	.byte	0x04, 0x0a
        /*0062*/ 	.short	(.L_948 - .L_947)
	.align		4
.L_947:
        /*0064*/ 	.word	index@(.nv.constant0._ZN17signal_processing7kernels23complex_to_phase_kernelEPK6float2Pfi)
        /*0068*/ 	.short	0x0380
        /*006a*/ 	.short	0x0014


	//----- nvinfo : EIATTR_SW_WAR
	.align		4
.L_948:
        /*006c*/ 	.byte	0x04, 0x36
        /*006e*/ 	.short	(.L_950 - .L_949)
.L_949:
        /*0070*/ 	.word	0x00000008
.L_950:


//--------------------- .nv.info._ZN17signal_processing7kernels27complex_to_magnitude_kernelEPK6float2Pfi --------------------------
	.section	.nv.info._ZN17signal_processing7kernels27complex_to_magnitude_kernelEPK6float2Pfi,"",@"SHT_CUDA_INFO"
	.sectionflags	@""
	.align	4


	//----- nvinfo : EIATTR_CUDA_API_VERSION
	.align		4
        /*0000*/ 	.byte	0x04, 0x37
        /*0002*/ 	.short	(.L_952 - .L_951)
.L_951:
        /*0004*/ 	.word	0x00000082


	//----- nvinfo : EIATTR_KPARAM_INFO
	.align		4
.L_952:
        /*0008*/ 	.byte	0x04, 0x17
        /*000a*/ 	.short	(.L_954 - .L_953)
.L_953:
        /*000c*/ 	.word	0x00000000
        /*0010*/ 	.short	0x0002
        /*0012*/ 	.short	0x0010
        /*0014*/ 	.byte	0x00, 0xf0, 0x11, 0x00


	//----- nvinfo : EIATTR_KPARAM_INFO
	.align		4
.L_954:
        /*0018*/ 	.byte	0x04, 0x17
        /*001a*/ 	.short	(.L_956 - .L_955)
.L_955:
        /*001c*/ 	.word	0x00000000
        /*0020*/ 	.short	0x0001
        /*0022*/ 	.short	0x0008
        /*0024*/ 	.byte	0x00, 0xf5, 0x21, 0x00


	//----- nvinfo : EIATTR_KPARAM_INFO
	.align		4
.L_956:
        /*0028*/ 	.byte	0x04, 0x17
        /*002a*/ 	.short	(.L_958 - .L_957)
.L_957:
        /*002c*/ 	.word	0x00000000
        /*0030*/ 	.short	0x0000
        /*0032*/ 	.short	0x0000
        /*0034*/ 	.byte	0x00, 0xf5, 0x21, 0x00


	//----- nvinfo : EIATTR_SPARSE_MMA_MASK
	.align		4
.L_958:
        /*0038*/ 	.byte	0x03, 0x50
        /*003a*/ 	.short	0x0000


	//----- nvinfo : EIATTR_MAXREG_COUNT
	.align		4
        /*003c*/ 	.byte	0x03, 0x1b
        /*003e*/ 	.short	0x00ff


	//----- nvinfo : EIATTR_MERCURY_ISA_VERSION
	.align		4
        /*0040*/ 	.byte	0x03, 0x5f
        /*0042*/ 	.short	0x0101


	//----- nvinfo : EIATTR_VRC_CTA_INIT_COUNT
	.align		4
        /*0044*/ 	.byte	0x02, 0x4a
	.zero		1
	.zero		1


	//----- nvinfo : EIATTR_EXIT_INSTR_OFFSETS
	.align		4
        /*0048*/ 	.byte	0x04, 0x1c
        /*004a*/ 	.short	(.L_960 - .L_959)


	//   ....[0]....
.L_959:
        /*004c*/ 	.word	0x00000070


	//   ....[1]....
        /*0050*/ 	.word	0x000001f0


	//----- nvinfo : EIATTR_CRS_STACK_SIZE
	.align		4
.L_960:
        /*0054*/ 	.byte	0x04, 0x1e
        /*0056*/ 	.short	(.L_962 - .L_961)
.L_961:
        /*0058*/ 	.word	0x00000000


	//----- nvinfo : EIATTR_CBANK_PARAM_SIZE
	.align		4
.L_962:
        /*005c*/ 	.byte	0x03, 0x19
        /*005e*/ 	.short	0x0014


	//----- nvinfo : EIATTR_PARAM_CBANK
	.align		4
        /*0060*/ 	.byte	0x04, 0x0a
        /*0062*/ 	.short	(.L_964 - .L_963)
	.align		4
.L_963:
        /*0064*/ 	.word	index@(.nv.constant0._ZN17signal_processing7kernels27complex_to_magnitude_kernelEPK6float2Pfi)
        /*0068*/ 	.short	0x0380
        /*006a*/ 	.short	0x0014


	//----- nvinfo : EIATTR_SW_WAR
	.align		4
.L_964:
        /*006c*/ 	.byte	0x04, 0x36
        /*006e*/ 	.short	(.L_966 - .L_965)
.L_965:
        /*0070*/ 	.word	0x00000008
.L_966:


//--------------------- .nv.info._ZN17signal_processing7kernels35complex_to_magnitude_squared_kernelEPK6float2Pfi --------------------------
	.section	.nv.info._ZN17signal_processing7kernels35complex_to_magnitude_squared_kernelEPK6float2Pfi,"",@"SHT_CUDA_INFO"
	.sectionflags	@""
	.align	4


	//----- nvinfo : EIATTR_CUDA_API_VERSION
	.align		4
        /*0000*/ 	.byte	0x04, 0x37
        /*0002*/ 	.short	(.L_968 - .L_967)
.L_967:
        /*0004*/ 	.word	0x00000082


	//----- nvinfo : EIATTR_KPARAM_INFO
	.align		4
.L_968:
        /*0008*/ 	.byte	0x04, 0x17
        /*000a*/ 	.short	(.L_970 - .L_969)
.L_969:
        /*000c*/ 	.word	0x00000000
        /*0010*/ 	.short	0x0002
        /*0012*/ 	.short	0x0010
        /*0014*/ 	.byte	0x00, 0xf0, 0x11, 0x00


	//----- nvinfo : EIATTR_KPARAM_INFO
	.align		4
.L_970:
        /*0018*/ 	.byte	0x04, 0x17
        /*001a*/ 	.short	(.L_972 - .L_971)
.L_971:
        /*001c*/ 	.word	0x00000000
        /*0020*/ 	.short	0x0001
        /*0022*/ 	.short	0x0008
        /*0024*/ 	.byte	0x00, 0xf5, 0x21, 0x00


	//----- nvinfo : EIATTR_KPARAM_INFO
	.align		4
.L_972:
        /*0028*/ 	.byte	0x04, 0x17
        /*002a*/ 	.short	(.L_974 - .L_973)
.L_973:
        /*002c*/ 	.word	0x00000000
        /*0030*/ 	.short	0x0000
        /*0032*/ 	.short	0x0000
        /*0034*/ 	.byte	0x00, 0xf5, 0x21, 0x00


	//----- nvinfo : EIATTR_SPARSE_MMA_MASK
	.align		4
.L_974:
        /*0038*/ 	.byte	0x03, 0x50
        /*003a*/ 	.short	0x0000


	//----- nvinfo : EIATTR_MAXREG_COUNT
	.align		4
        /*003c*/ 	.byte	0x03, 0x1b
        /*003e*/ 	.short	0x00ff


	//----- nvinfo : EIATTR_MERCURY_ISA_VERSION
	.align		4
        /*0040*/ 	.byte	0x03, 0x5f
        /*0042*/ 	.short	0x0101


	//----- nvinfo : EIATTR_VRC_CTA_INIT_COUNT
	.align		4
        /*0044*/ 	.byte	0x02, 0x4a
	.zero		1
	.zero		1


	//----- nvinfo : EIATTR_EXIT_INSTR_OFFSETS
	.align		4
        /*0048*/ 	.byte	0x04, 0x1c
        /*004a*/ 	.short	(.L_976 - .L_975)


	//   ....[0]....
.L_975:
        /*004c*/ 	.word	0x00000070


	//   ....[1]....
        /*0050*/ 	.word	0x00000110


	//----- nvinfo : EIATTR_CBANK_PARAM_SIZE
	.align		4
.L_976:
        /*0054*/ 	.byte	0x03, 0x19
        /*0056*/ 	.short	0x0014


	//----- nvinfo : EIATTR_PARAM_CBANK
	.align		4
        /*0058*/ 	.byte	0x04, 0x0a
        /*005a*/ 	.short	(.L_978 - .L_977)
	.align		4
.L_977:
        /*005c*/ 	.word	index@(.nv.constant0._ZN17signal_processing7kernels35complex_to_magnitude_squared_kernelEPK6float2Pfi)
        /*0060*/ 	.short	0x0380
        /*0062*/ 	.short	0x0014


	//----- nvinfo : EIATTR_SW_WAR
	.align		4
.L_978:
        /*0064*/ 	.byte	0x04, 0x36
        /*0066*/ 	.short	(.L_980 - .L_979)
.L_979:
        /*0068*/ 	.word	0x00000008
.L_980:


//--------------------- .nv.info._ZN17signal_processing7kernels22real_to_complex_kernelEPKfP6float2i --------------------------
	.section	.nv.info._ZN17signal_processing7kernels22real_to_complex_kernelEPKfP6float2i,"",@"SHT_CUDA_INFO"
	.sectionflags	@""
	.align	4


	//----- nvinfo : EIATTR_CUDA_API_VERSION
	.align		4
        /*0000*/ 	.byte	0x04, 0x37
        /*0002*/ 	.short	(.L_982 - .L_981)
.L_981:
        /*0004*/ 	.word	0x00000082


	//----- nvinfo : EIATTR_KPARAM_INFO
	.align		4
.L_982:
        /*0008*/ 	.byte	0x04, 0x17
        /*000a*/ 	.short	(.L_984 - .L_983)
.L_983:
        /*000c*/ 	.word	0x00000000
        /*0010*/ 	.short	0x0002
        /*0012*/ 	.short	0x0010
        /*0014*/ 	.byte	0x00, 0xf0, 0x11, 0x00


	//----- nvinfo : EIATTR_KPARAM_INFO
	.align		4
.L_984:
        /*0018*/ 	.byte	0x04, 0x17
        /*001a*/ 	.short	(.L_986 - .L_985)
.L_985:
        /*001c*/ 	.word	0x00000000
        /*0020*/ 	.short	0x0001
        /*0022*/ 	.short	0x0008
        /*0024*/ 	.byte	0x00, 0xf5, 0x21, 0x00


	//----- nvinfo : EIATTR_KPARAM_INFO
	.align		4
.L_986:
        /*0028*/ 	.byte	0x04, 0x17
        /*002a*/ 	.short	(.L_988 - .L_987)
.L_987:
        /*002c*/ 	.word	0x00000000
        /*0030*/ 	.short	0x0000
        /*0032*/ 	.short	0x0000
        /*0034*/ 	.byte	0x00, 0xf5, 0x21, 0x00


	//----- nvinfo : EIATTR_SPARSE_MMA_MASK
	.align		4
.L_988:
        /*0038*/ 	.byte	0x03, 0x50
        /*003a*/ 	.short	0x0000


	//----- nvinfo : EIATTR_MAXREG_COUNT
	.align		4
        /*003c*/ 	.byte	0x03, 0x1b
        /*003e*/ 	.short	0x00ff


	//----- nvinfo : EIATTR_MERCURY_ISA_VERSION
	.align		4
        /*0040*/ 	.byte	0x03, 0x5f
        /*0042*/ 	.short	0x0101


	//----- nvinfo : EIATTR_VRC_CTA_INIT_COUNT
	.align		4
        /*0044*/ 	.byte	0x02, 0x4a
	.zero		1
	.zero		1


	//----- nvinfo : EIATTR_EXIT_INSTR_OFFSETS
	.align		4
        /*0048*/ 	.byte	0x04, 0x1c
        /*004a*/ 	.short	(.L_990 - .L_989)


	//   ....[0]....
.L_989:
        /*004c*/ 	.word	0x00000070


	//   ....[1]....
        /*0050*/ 	.word	0x00000100


	//----- nvinfo : EIATTR_CBANK_PARAM_SIZE
	.align		4
.L_990:
        /*0054*/ 	.byte	0x03, 0x19
        /*0056*/ 	.short	0x0014


	//----- nvinfo : EIATTR_PARAM_CBANK
	.align		4
        /*0058*/ 	.byte	0x04, 0x0a
        /*005a*/ 	.short	(.L_992 - .L_991)
	.align		4
.L_991:
        /*005c*/ 	.word	index@(.nv.constant0._ZN17signal_processing7kernels22real_to_complex_kernelEPKfP6float2i)
        /*0060*/ 	.short	0x0380
        /*0062*/ 	.short	0x0014


	//----- nvinfo : EIATTR_SW_WAR
	.align		4
.L_992:
        /*0064*/ 	.byte	0x04, 0x36
        /*0066*/ 	.short	(.L_994 - .L_993)
.L_993:
        /*0068*/ 	.word	0x00000008
.L_994:


//--------------------- .nv.info._ZN17signal_processing7kernels20normalize_fft_kernelEP6float2if --------------------------
	.section	.nv.info._ZN17signal_processing7kernels20normalize_fft_kernelEP6float2if,"",@"SHT_CUDA_INFO"
	.sectionflags	@""
	.align	4


	//----- nvinfo : EIATTR_CUDA_API_VERSION
	.align		4
        /*0000*/ 	.byte	0x04, 0x37
        /*0002*/ 	.short	(.L_996 - .L_995)
.L_995:
        /*0004*/ 	.word	0x00000082


	//----- nvinfo : EIATTR_KPARAM_INFO
	.align		4
.L_996:
        /*0008*/ 	.byte	0x04, 0x17
        /*000a*/ 	.short	(.L_998 - .L_997)
.L_997:
        /*000c*/ 	.word	0x00000000
        /*0010*/ 	.short	0x0002
        /*0012*/ 	.short	0x000c
        /*0014*/ 	.byte	0x00, 0xf0, 0x11, 0x00


	//----- nvinfo : EIATTR_KPARAM_INFO
	.align		4
.L_998:
        /*0018*/ 	.byte	0x04, 0x17
        /*001a*/ 	.short	(.L_1000 - .L_999)
.L_999:
        /*001c*/ 	.word	0x00000000
        /*0020*/ 	.short	0x0001
        /*0022*/ 	.short	0x0008
        /*0024*/ 	.byte	0x00, 0xf0, 0x11, 0x00


	//----- nvinfo : EIATTR_KPARAM_INFO
	.align		4
.L_1000:
        /*0028*/ 	.byte	0x04, 0x17
        /*002a*/ 	.short	(.L_1002 - .L_1001)
.L_1001:
        /*002c*/ 	.word	0x00000000
        /*0030*/ 	.short	0x0000
        /*0032*/ 	.short	0x0000
        /*0034*/ 	.byte	0x00, 0xf5, 0x21, 0x00


	//----- nvinfo : EIATTR_SPARSE_MMA_MASK
	.align		4
.L_1002:
        /*0038*/ 	.byte	0x03, 0x50
        /*003a*/ 	.short	0x0000


	//----- nvinfo : EIATTR_MAXREG_COUNT
	.align		4
        /*003c*/ 	.byte	0x03, 0x1b
        /*003e*/ 	.short	0x00ff


	//----- nvinfo : EIATTR_MERCURY_ISA_VERSION
	.align		4
        /*0040*/ 	.byte	0x03, 0x5f
        /*0042*/ 	.short	0x0101


	//----- nvinfo : EIATTR_VRC_CTA_INIT_COUNT
	.align		4
        /*0044*/ 	.byte	0x02, 0x4a
	.zero		1
	.zero		1


	//----- nvinfo : EIATTR_EXIT_INSTR_OFFSETS
	.align		4
        /*0048*/ 	.byte	0x04, 0x1c
        /*004a*/ 	.short	(.L_1004 - .L_1003)


	//   ....[0]....
.L_1003:
        /*004c*/ 	.word	0x00000070


	//   ....[1]....
        /*0050*/ 	.word	0x00000100


	//----- nvinfo : EIATTR_CBANK_PARAM_SIZE
	.align		4
.L_1004:
        /*0054*/ 	.byte	0x03, 0x19
        /*0056*/ 	.short	0x0010


	//----- nvinfo : EIATTR_PARAM_CBANK
	.align		4
        /*0058*/ 	.byte	0x04, 0x0a
        /*005a*/ 	.short	(.L_1006 - .L_1005)
	.align		4
.L_1005:
        /*005c*/ 	.word	index@(.nv.constant0._ZN17signal_processing7kernels20normalize_fft_kernelEP6float2if)
        /*0060*/ 	.short	0x0380
        /*0062*/ 	.short	0x0010


	//----- nvinfo : EIATTR_SW_WAR
	.align		4
.L_1006:
        /*0064*/ 	.byte	0x04, 0x36
        /*0066*/ 	.short	(.L_1008 - .L_1007)
.L_1007:
        /*0068*/ 	.word	0x00000008
.L_1008:


//--------------------- .nv.info._ZN17signal_processing7kernels29generate_kaiser_window_kernelEPfif --------------------------
	.section	.nv.info._ZN17signal_processing7kernels29generate_kaiser_window_kernelEPfif,"",@"SHT_CUDA_INFO"
	.sectionflags	@""
	.align	4


	//----- nvinfo : EIATTR_CUDA_API_VERSION
	.align		4
        /*0000*/ 	.byte	0x04, 0x37
        /*0002*/ 	.short	(.L_1010 - .L_1009)
.L_1009:
        /*0004*/ 	.word	0x00000082


	//----- nvinfo : EIATTR_KPARAM_INFO
	.align		4
.L_1010:
        /*0008*/ 	.byte	0x04, 0x17
        /*000a*/ 	.short	(.L_1012 - .L_1011)
.L_1011:
        /*000c*/ 	.word	0x00000000
        /*0010*/ 	.short	0x0002
        /*0012*/ 	.short	0x000c
        /*0014*/ 	.byte	0x00, 0xf0, 0x11, 0x00


	//----- nvinfo : EIATTR_KPARAM_INFO
	.align		4
.L_1012:
        /*0018*/ 	.byte	0x04, 0x17
        /*001a*/ 	.short	(.L_1014 - .L_1013)
.L_1013:
        /*001c*/ 	.word	0x00000000
        /*0020*/ 	.short	0x0001
        /*0022*/ 	.short	0x0008
        /*0024*/ 	.byte	0x00, 0xf0, 0x11, 0x00


	//----- nvinfo : EIATTR_KPARAM_INFO
	.align		4
.L_1014:
        /*0028*/ 	.byte	0x04, 0x17
        /*002a*/ 	.short	(.L_1016 - .L_1015)
.L_1015:
        /*002c*/ 	.word	0x00000000
        /*0030*/ 	.short	0x0000
        /*0032*/ 	.short	0x0000
        /*0034*/ 	.byte	0x00, 0xf5, 0x21, 0x00


	//----- nvinfo : EIATTR_SPARSE_MMA_MASK
	.align		4
.L_1016:
        /*0038*/ 	.byte	0x03, 0x50
        /*003a*/ 	.short	0x0000


	//----- nvinfo : EIATTR_MAXREG_COUNT
	.align		4
        /*003c*/ 	.byte	0x03, 0x1b
        /*003e*/ 	.short	0x00ff


	//----- nvinfo : EIATTR_MERCURY_ISA_VERSION
	.align		4
        /*0040*/ 	.byte	0x03, 0x5f
        /*0042*/ 	.short	0x0101


	//----- nvinfo : EIATTR_VRC_CTA_INIT_COUNT
	.align		4
        /*0044*/ 	.byte	0x02, 0x4a
	.zero		1
	.zero		1


	//----- nvinfo : EIATTR_EXIT_INSTR_OFFSETS
	.align		4
        /*0048*/ 	.byte	0x04, 0x1c
        /*004a*/ 	.short	(.L_1018 - .L_1017)


	//   ....[0]....
.L_1017:
        /*004c*/ 	.word	0x00000070


	//   ....[1]....
        /*0050*/ 	.word	0x00000640


	//----- nvinfo : EIATTR_CRS_STACK_SIZE
	.align		4
.L_1018:
        /*0054*/ 	.byte	0x04, 0x1e
        /*0056*/ 	.short	(.L_1020 - .L_1019)
.L_1019:
        /*0058*/ 	.word	0x00000000


	//----- nvinfo : EIATTR_CBANK_PARAM_SIZE
	.align		4
.L_1020:
        /*005c*/ 	.byte	0x03, 0x19
        /*005e*/ 	.short	0x0010


	//----- nvinfo : EIATTR_PARAM_CBANK
	.align		4
        /*0060*/ 	.byte	0x04, 0x0a
        /*0062*/ 	.short	(.L_1022 - .L_1021)
	.align		4
.L_1021:
        /*0064*/ 	.word	index@(.nv.constant0._ZN17signal_processing7kernels29generate_kaiser_window_kernelEPfif)
        /*0068*/ 	.short	0x0380
        /*006a*/ 	.short	0x0010


	//----- nvinfo : EIATTR_SW_WAR
	.align		4
.L_1022:
        /*006c*/ 	.byte	0x04, 0x36
        /*006e*/ 	.short	(.L_1024 - .L_1023)
.L_1023:
        /*0070*/ 	.word	0x00000008
.L_1024:


//--------------------- .nv.info._ZN17signal_processing7kernels31generate_gaussian_window_kernelEPfif --------------------------
	.section	.nv.info._ZN17signal_processing7kernels31generate_gaussian_window_kernelEPfif,"",@"SHT_CUDA_INFO"
	.sectionflags	@""
	.align	4


	//----- nvinfo : EIATTR_CUDA_API_VERSION
	.align		4
        /*0000*/ 	.byte	0x04, 0x37
        /*0002*/ 	.short	(.L_1026 - .L_1025)
.L_1025:
        /*0004*/ 	.word	0x00000082


	//----- nvinfo : EIATTR_KPARAM_INFO
	.align		4
.L_1026:
        /*0008*/ 	.byte	0x04, 0x17
        /*000a*/ 	.short	(.L_1028 - .L_1027)
.L_1027:
        /*000c*/ 	.word	0x00000000
        /*0010*/ 	.short	0x0002
        /*0012*/ 	.short	0x000c
        /*0014*/ 	.byte	0x00, 0xf0, 0x11, 0x00


	//----- nvinfo : EIATTR_KPARAM_INFO
	.align		4
.L_1028:
        /*0018*/ 	.byte	0x04, 0x17
        /*001a*/ 	.short	(.L_1030 - .L_1029)
.L_1029:
        /*001c*/ 	.word	0x00000000
        /*0020*/ 	.short	0x0001
        /*0022*/ 	.short	0x0008
        /*0024*/ 	.byte	0x00, 0xf0, 0x11, 0x00


	//----- nvinfo : EIATTR_KPARAM_INFO
	.align		4
.L_1030:
        /*0028*/ 	.byte	0x04, 0x17
        /*002a*/ 	.short	(.L_1032 - .L_1031)
.L_1031:
        /*002c*/ 	.word	0x00000000
        /*0030*/ 	.short	0x0000
        /*0032*/ 	.short	0x0000
        /*0034*/ 	.byte	0x00, 0xf5, 0x21, 0x00


	//----- nvinfo : EIATTR_SPARSE_MMA_MASK
	.align		4
.L_1032:
        /*0038*/ 	.byte	0x03, 0x50
        /*003a*/ 	.short	0x0000


	//----- nvinfo : EIATTR_MAXREG_COUNT
	.align		4
        /*003c*/ 	.byte	0x03, 0x1b
        /*003e*/ 	.short	0x00ff


	//----- nvinfo : EIATTR_MERCURY_ISA_VERSION
	.align		4
        /*0040*/ 	.byte	0x03, 0x5f
        /*0042*/ 	.short	0x0101


	//----- nvinfo : EIATTR_VRC_CTA_INIT_COUNT
	.align		4
        /*0044*/ 	.byte	0x02, 0x4a
	.zero		1
	.zero		1


	//----- nvinfo : EIATTR_EXIT_INSTR_OFFSETS
	.align		4
        /*0048*/ 	.byte	0x04, 0x1c
        /*004a*/ 	.short	(.L_1034 - .L_1033)


	//   ....[0]....
.L_1033:
        /*004c*/ 	.word	0x00000070


	//   ....[1]....
        /*0050*/ 	.word	0x000003a0


	//----- nvinfo : EIATTR_CRS_STACK_SIZE
	.align		4
.L_1034:
        /*0054*/ 	.byte	0x04, 0x1e
        /*0056*/ 	.short	(.L_1036 - .L_1035)
.L_1035:
        /*0058*/ 	.word	0x00000000


	//----- nvinfo : EIATTR_CBANK_PARAM_SIZE
	.align		4
.L_1036:
        /*005c*/ 	.byte	0x03, 0x19
        /*005e*/ 	.short	0x0010


	//----- nvinfo : EIATTR_PARAM_CBANK
	.align		4
        /*0060*/ 	.byte	0x04, 0x0a
        /*0062*/ 	.short	(.L_1038 - .L_1037)
	.align		4
.L_1037:
        /*0064*/ 	.word	index@(.nv.constant0._ZN17signal_processing7kernels31generate_gaussian_window_kernelEPfif)
        /*0068*/ 	.short	0x0380
        /*006a*/ 	.short	0x0010


	//----- nvinfo : EIATTR_SW_WAR
	.align		4
.L_1038:
        /*006c*/ 	.byte	0x04, 0x36
        /*006e*/ 	.short	(.L_1040 - .L_1039)
.L_1039:
        /*0070*/ 	.word	0x00000008
.L_1040:


//--------------------- .nv.info._ZN17signal_processing7kernels28generate_tukey_window_kernelEPfif --------------------------
	.section	.nv.info._ZN17signal_processing7kernels28generate_tukey_window_kernelEPfif,"",@"SHT_CUDA_INFO"
	.sectionflags	@""
	.align	4


	//----- nvinfo : EIATTR_CUDA_API_VERSION
	.align		4
        /*0000*/ 	.byte	0x04, 0x37
        /*0002*/ 	.short	(.L_1042 - .L_1041)
.L_1041:
        /*0004*/ 	.word	0x00000082


	//----- nvinfo : EIATTR_KPARAM_INFO
	.align		4
.L_1042:
        /*0008*/ 	.byte	0x04, 0x17
        /*000a*/ 	.short	(.L_1044 - .L_1043)
.L_1043:
        /*000c*/ 	.word	0x00000000
        /*0010*/ 	.short	0x0002
        /*0012*/ 	.short	0x000c
        /*0014*/ 	.byte	0x00, 0xf0, 0x11, 0x00


	//----- nvinfo : EIATTR_KPARAM_INFO
	.align		4
.L_1044:
        /*0018*/ 	.byte	0x04, 0x17
        /*001a*/ 	.short	(.L_1046 - .L_1045)
.L_1045:
        /*001c*/ 	.word	0x00000000
        /*0020*/ 	.short	0x0001
        /*0022*/ 	.short	0x0008
        /*0024*/ 	.byte	0x00, 0xf0, 0x11, 0x00


	//----- nvinfo : EIATTR_KPARAM_INFO
	.align		4
.L_1046:
        /*0028*/ 	.byte	0x04, 0x17
        /*002a*/ 	.short	(.L_1048 - .L_1047)
.L_1047:
        /*002c*/ 	.word	0x00000000
        /*0030*/ 	.short	0x0000
        /*0032*/ 	.short	0x0000
        /*0034*/ 	.byte	0x00, 0xf5, 0x21, 0x00


	//----- nvinfo : EIATTR_SPARSE_MMA_MASK
	.align		4
.L_1048:
        /*0038*/ 	.byte	0x03, 0x50
        /*003a*/ 	.short	0x0000


	//----- nvinfo : EIATTR_MAXREG_COUNT
	.align		4
        /*003c*/ 	.byte	0x03, 0x1b
        /*003e*/ 	.short	0x00ff


	//----- nvinfo : EIATTR_MERCURY_ISA_VERSION
	.align		4
        /*0040*/ 	.byte	0x03, 0x5f
        /*0042*/ 	.short	0x0101


	//----- nvinfo : EIATTR_VRC_CTA_INIT_COUNT
	.align		4
        /*0044*/ 	.byte	0x02, 0x4a
	.zero		1
	.zero		1


	//----- nvinfo : EIATTR_EXIT_INSTR_OFFSETS
	.align		4
        /*0048*/ 	.byte	0x04, 0x1c
        /*004a*/ 	.short	(.L_1050 - .L_1049)


	//   ....[0]....
.L_1049:
        /*004c*/ 	.word	0x00000080


	//   ....[1]....
        /*0050*/ 	.word	0x00000850


	//   ....[2]....
        /*0054*/ 	.word	0x00000f20


	//   ....[3]....
        /*0058*/ 	.word	0x00000f70


	//----- nvinfo : EIATTR_CRS_STACK_SIZE
	.align		4
.L_1050:
        /*005c*/ 	.byte	0x04, 0x1e
        /*005e*/ 	.short	(.L_1052 - .L_1051)
.L_1051:
        /*0060*/ 	.word	0x00000000


	//----- nvinfo : EIATTR_CBANK_PARAM_SIZE
	.align		4
.L_1052:
        /*0064*/ 	.byte	0x03, 0x19
        /*0066*/ 	.short	0x0010


	//----- nvinfo : EIATTR_PARAM_CBANK
	.align		4
        /*0068*/ 	.byte	0x04, 0x0a
        /*006a*/ 	.short	(.L_1054 - .L_1053)
	.align		4
.L_1053:
        /*006c*/ 	.word	index@(.nv.constant0._ZN17signal_processing7kernels28generate_tukey_window_kernelEPfif)
        /*0070*/ 	.short	0x0380
        /*0072*/ 	.short	0x0010


	//----- nvinfo : EIATTR_SW_WAR
	.align		4
.L_1054:
        /*0074*/ 	.byte	0x04, 0x36
        /*0076*/ 	.short	(.L_1056 - .L_1055)
.L_1055:
        /*0078*/ 	.word	0x00000008
.L_1056:


//--------------------- .nv.info._ZN17signal_processing7kernels30generate_flattop_window_kernelEPfi --------------------------
	.section	.nv.info._ZN17signal_processing7kernels30generate_flattop_window_kernelEPfi,"",@"SHT_CUDA_INFO"
	.sectionflags	@""
	.align	4


	//----- nvinfo : EIATTR_CUDA_API_VERSION
	.align		4
        /*0000*/ 	.byte	0x04, 0x37
        /*0002*/ 	.short	(.L_1058 - .L_1057)
.L_1057:
        /*0004*/ 	.word	0x00000082


	//----- nvinfo : EIATTR_KPARAM_INFO
	.align		4
.L_1058:
        /*0008*/ 	.byte	0x04, 0x17
        /*000a*/ 	.short	(.L_1060 - .L_1059)
.L_1059:
        /*000c*/ 	.word	0x00000000
        /*0010*/ 	.short	0x0001
        /*0012*/ 	.short	0x0008
        /*0014*/ 	.byte	0x00, 0xf0, 0x11, 0x00


	//----- nvinfo : EIATTR_KPARAM_INFO
	.align		4
.L_1060:
        /*0018*/ 	.byte	0x04, 0x17
        /*001a*/ 	.short	(.L_1062 - .L_1061)
.L_1061:
        /*001c*/ 	.word	0x00000000
        /*0020*/ 	.short	0x0000
        /*0022*/ 	.short	0x0000
        /*0024*/ 	.byte	0x00, 0xf5, 0x21, 0x00


	//----- nvinfo : EIATTR_SPARSE_MMA_MASK
	.align		4
.L_1062:
        /*0028*/ 	.byte	0x03, 0x50
        /*002a*/ 	.short	0x0000


	//----- nvinfo : EIATTR_MAXREG_COUNT
	.align		4
        /*002c*/ 	.byte	0x03, 0x1b
        /*002e*/ 	.short	0x00ff


	//----- nvinfo : EIATTR_MERCURY_ISA_VERSION
	.align		4
        /*0030*/ 	.byte	0x03, 0x5f
        /*0032*/ 	.short	0x0101


	//----- nvinfo : EIATTR_VRC_CTA_INIT_COUNT
	.align		4
        /*0034*/ 	.byte	0x02, 0x4a
	.zero		1
	.zero		1


	//----- nvinfo : EIATTR_EXIT_INSTR_OFFSETS
	.align		4
        /*0038*/ 	.byte	0x04, 0x1c
        /*003a*/ 	.short	(.L_1064 - .L_1063)


	//   ....[0]....
.L_1063:
        /*003c*/ 	.word	0x00000080


	//   ....[1]....
        /*0040*/ 	.word	0x00001690


	//----- nvinfo : EIATTR_CRS_STACK_SIZE
	.align		4
.L_1064:
        /*0044*/ 	.byte	0x04, 0x1e
        /*0046*/ 	.short	(.L_1066 - .L_1065)
.L_1065:
        /*0048*/ 	.word	0x00000000


	//----- nvinfo : EIATTR_CBANK_PARAM_SIZE
	.align		4
.L_1066:
        /*004c*/ 	.byte	0x03, 0x19
        /*004e*/ 	.short	0x000c


	//----- nvinfo : EIATTR_PARAM_CBANK
	.align		4
        /*0050*/ 	.byte	0x04, 0x0a
        /*0052*/ 	.short	(.L_1068 - .L_1067)
	.align		4
.L_1067:
        /*0054*/ 	.word	index@(.nv.constant0._ZN17signal_processing7kernels30generate_flattop_window_kernelEPfi)
        /*0058*/ 	.short	0x0380
        /*005a*/ 	.short	0x000c


	//----- nvinfo : EIATTR_SW_WAR
	.align		4
.L_1068:
        /*005c*/ 	.byte	0x04, 0x36
        /*005e*/ 	.short	(.L_1070 - .L_1069)
.L_1069:
        /*0060*/ 	.word	0x00000008
.L_1070:


//--------------------- .nv.info._ZN17signal_processing7kernels31generate_blackman_window_kernelEPfi --------------------------
	.section	.nv.info._ZN17signal_processing7kernels31generate_blackman_window_kernelEPfi,"",@"SHT_CUDA_INFO"
	.sectionflags	@""
	.align	4


	//----- nvinfo : EIATTR_CUDA_API_VERSION
	.align		4
        /*0000*/ 	.byte	0x04, 0x37
        /*0002*/ 	.short	(.L_1072 - .L_1071)
.L_1071:
        /*0004*/ 	.word	0x00000082


	//----- nvinfo : EIATTR_KPARAM_INFO
	.align		4
.L_1072:
        /*0008*/ 	.byte	0x04, 0x17
        /*000a*/ 	.short	(.L_1074 - .L_1073)
.L_1073:
        /*000c*/ 	.word	0x00000000
        /*0010*/ 	.short	0x0001
        /*0012*/ 	.short	0x0008
        /*0014*/ 	.byte	0x00, 0xf0, 0x11, 0x00


	//----- nvinfo : EIATTR_KPARAM_INFO
	.align		4
.L_1074:
        /*0018*/ 	.byte	0x04, 0x17
        /*001a*/ 	.short	(.L_1076 - .L_1075)
.L_1075:
        /*001c*/ 	.word	0x00000000
        /*0020*/ 	.short	0x0000
        /*0022*/ 	.short	0x0000
        /*0024*/ 	.byte	0x00, 0xf5, 0x21, 0x00


	//----- nvinfo : EIATTR_SPARSE_MMA_MASK
	.align		4
.L_1076:
        /*0028*/ 	.byte	0x03, 0x50
        /*002a*/ 	.short	0x0000


	//----- nvinfo : EIATTR_MAXREG_COUNT
	.align		4
        /*002c*/ 	.byte	0x03, 0x1b
        /*002e*/ 	.short	0x00ff


	//----- nvinfo : EIATTR_MERCURY_ISA_VERSION
	.align		4
        /*0030*/ 	.byte	0x03, 0x5f
        /*0032*/ 	.short	0x0101


	//----- nvinfo : EIATTR_VRC_CTA_INIT_COUNT
	.align		4
        /*0034*/ 	.byte	0x02, 0x4a
	.zero		1
	.zero		1


	//----- nvinfo : EIATTR_EXIT_INSTR_OFFSETS
	.align		4
        /*0038*/ 	.byte	0x04, 0x1c
        /*003a*/ 	.short	(.L_1078 - .L_1077)


	//   ....[0]....
.L_1077:
        /*003c*/ 	.word	0x00000080


	//   ....[1]....
        /*0040*/ 	.word	0x00000c50


	//----- nvinfo : EIATTR_CRS_STACK_SIZE
	.align		4
.L_1078:
        /*0044*/ 	.byte	0x04, 0x1e
        /*0046*/ 	.short	(.L_1080 - .L_1079)
.L_1079:
        /*0048*/ 	.word	0x00000000


	//----- nvinfo : EIATTR_CBANK_PARAM_SIZE
	.align		4
.L_1080:
        /*004c*/ 	.byte	0x03, 0x19
        /*004e*/ 	.short	0x000c


	//----- nvinfo : EIATTR_PARAM_CBANK
	.align		4
        /*0050*/ 	.byte	0x04, 0x0a
        /*0052*/ 	.short	(.L_1082 - .L_1081)
	.align		4
.L_1081:
        /*0054*/ 	.word	index@(.nv.constant0._ZN17signal_processing7kernels31generate_blackman_window_kernelEPfi)
        /*0058*/ 	.short	0x0380
        /*005a*/ 	.short	0x000c


	//----- nvinfo : EIATTR_SW_WAR
	.align		4
.L_1082:
        /*005c*/ 	.byte	0x04, 0x36
        /*005e*/ 	.short	(.L_1084 - .L_1083)
.L_1083:
        /*0060*/ 	.word	0x00000008
.L_1084:


//--------------------- .nv.info._ZN17signal_processing7kernels30generate_hamming_window_kernelEPfi --------------------------
	.section	.nv.info._ZN17signal_processing7kernels30generate_hamming_window_kernelEPfi,"",@"SHT_CUDA_INFO"
	.sectionflags	@""
	.align	4


	//----- nvinfo : EIATTR_CUDA_API_VERSION
	.align		4
        /*0000*/ 	.byte	0x04, 0x37
        /*0002*/ 	.short	(.L_1086 - .L_1085)
.L_1085:
        /*0004*/ 	.word	0x00000082


	//----- nvinfo : EIATTR_KPARAM_INFO
	.align		4
.L_1086:
        /*0008*/ 	.byte	0x04, 0x17
        /*000a*/ 	.short	(.L_1088 - .L_1087)
.L_1087:
        /*000c*/ 	.word	0x00000000
        /*0010*/ 	.short	0x0001
        /*0012*/ 	.short	0x0008
        /*0014*/ 	.byte	0x00, 0xf0, 0x11, 0x00


	//----- nvinfo : EIATTR_KPARAM_INFO
	.align		4
.L_1088:
        /*0018*/ 	.byte	0x04, 0x17
        /*001a*/ 	.short	(.L_1090 - .L_1089)
.L_1089:
        /*001c*/ 	.word	0x00000000
        /*0020*/ 	.short	0x0000
        /*0022*/ 	.short	0x0000
        /*0024*/ 	.byte	0x00, 0xf5, 0x21, 0x00


	//----- nvinfo : EIATTR_SPARSE_MMA_MASK
	.align		4
.L_1090:
        /*0028*/ 	.byte	0x03, 0x50
        /*002a*/ 	.short	0x0000


	//----- nvinfo : EIATTR_MAXREG_COUNT
	.align		4
        /*002c*/ 	.byte	0x03, 0x1b
        /*002e*/ 	.short	0x00ff


	//----- nvinfo : EIATTR_MERCURY_ISA_VERSION
	.align		4
        /*0030*/ 	.byte	0x03, 0x5f
        /*0032*/ 	.short	0x0101


	//----- nvinfo : EIATTR_VRC_CTA_INIT_COUNT
	.align		4
        /*0034*/ 	.byte	0x02, 0x4a
	.zero		1
	.zero		1


	//----- nvinfo : EIATTR_EXIT_INSTR_OFFSETS
	.align		4
        /*0038*/ 	.byte	0x04, 0x1c
        /*003a*/ 	.short	(.L_1092 - .L_1091)


	//   ....[0]....
.L_1091:
        /*003c*/ 	.word	0x00000080


	//   ....[1]....
        /*0040*/ 	.word	0x00000730


	//----- nvinfo : EIATTR_CRS_STACK_SIZE
	.align		4
.L_1092:
        /*0044*/ 	.byte	0x04, 0x1e
        /*0046*/ 	.short	(.L_1094 - .L_1093)
.L_1093:
        /*0048*/ 	.word	0x00000000


	//----- nvinfo : EIATTR_CBANK_PARAM_SIZE
	.align		4
.L_1094:
        /*004c*/ 	.byte	0x03, 0x19
        /*004e*/ 	.short	0x000c


	//----- nvinfo : EIATTR_PARAM_CBANK
	.align		4
        /*0050*/ 	.byte	0x04, 0x0a
        /*0052*/ 	.short	(.L_1096 - .L_1095)
	.align		4
.L_1095:
        /*0054*/ 	.word	index@(.nv.constant0._ZN17signal_processing7kernels30generate_hamming_window_kernelEPfi)
        /*0058*/ 	.short	0x0380
        /*005a*/ 	.short	0x000c


	//----- nvinfo : EIATTR_SW_WAR
	.align		4
.L_1096:
        /*005c*/ 	.byte	0x04, 0x36
        /*005e*/ 	.short	(.L_1098 - .L_1097)
.L_1097:
        /*0060*/ 	.word	0x00000008
.L_1098:


//--------------------- .nv.info._ZN17signal_processing7kernels27generate_hann_window_kernelEPfi --------------------------
	.section	.nv.info._ZN17signal_processing7kernels27generate_hann_window_kernelEPfi,"",@"SHT_CUDA_INFO"
	.sectionflags	@""
	.align	4


	//----- nvinfo : EIATTR_CUDA_API_VERSION
	.align		4
        /*0000*/ 	.byte	0x04, 0x37
        /*0002*/ 	.short	(.L_1100 - .L_1099)
.L_1099:
        /*0004*/ 	.word	0x00000082


	//----- nvinfo : EIATTR_KPARAM_INFO
	.align		4
.L_1100:
        /*0008*/ 	.byte	0x04, 0x17
        /*000a*/ 	.short	(.L_1102 - .L_1101)
.L_1101:
        /*000c*/ 	.word	0x00000000
        /*0010*/ 	.short	0x0001
        /*0012*/ 	.short	0x0008
        /*0014*/ 	.byte	0x00, 0xf0, 0x11, 0x00


	//----- nvinfo : EIATTR_KPARAM_INFO
	.align		4
.L_1102:
        /*0018*/ 	.byte	0x04, 0x17
        /*001a*/ 	.short	(.L_1104 - .L_1103)
.L_1103:
        /*001c*/ 	.word	0x00000000
        /*0020*/ 	.short	0x0000
        /*0022*/ 	.short	0x0000
        /*0024*/ 	.byte	0x00, 0xf5, 0x21, 0x00


	//----- nvinfo : EIATTR_SPARSE_MMA_MASK
	.align		4
.L_1104:
        /*0028*/ 	.byte	0x03, 0x50
        /*002a*/ 	.short	0x0000


	//----- nvinfo : EIATTR_MAXREG_COUNT
	.align		4
        /*002c*/ 	.byte	0x03, 0x1b
        /*002e*/ 	.short	0x00ff


	//----- nvinfo : EIATTR_MERCURY_ISA_VERSION
	.align		4
        /*0030*/ 	.byte	0x03, 0x5f
        /*0032*/ 	.short	0x0101


	//----- nvinfo : EIATTR_VRC_CTA_INIT_COUNT
	.align		4
        /*0034*/ 	.byte	0x02, 0x4a
	.zero		1
	.zero		1


	//----- nvinfo : EIATTR_EXIT_INSTR_OFFSETS
	.align		4
        /*0038*/ 	.byte	0x04, 0x1c
        /*003a*/ 	.short	(.L_1106 - .L_1105)


	//   ....[0]....
.L_1105:
        /*003c*/ 	.word	0x00000080


	//   ....[1]....
        /*0040*/ 	.word	0x00000730


	//----- nvinfo : EIATTR_CRS_STACK_SIZE
	.align		4
.L_1106:
        /*0044*/ 	.byte	0x04, 0x1e
        /*0046*/ 	.short	(.L_1108 - .L_1107)
.L_1107:
        /*0048*/ 	.word	0x00000000


	//----- nvinfo : EIATTR_CBANK_PARAM_SIZE
	.align		4
.L_1108:
        /*004c*/ 	.byte	0x03, 0x19
        /*004e*/ 	.short	0x000c


	//----- nvinfo : EIATTR_PARAM_CBANK
	.align		4
        /*0050*/ 	.byte	0x04, 0x0a
        /*0052*/ 	.short	(.L_1110 - .L_1109)
	.align		4
.L_1109:
        /*0054*/ 	.word	index@(.nv.constant0._ZN17signal_processing7kernels27generate_hann_window_kernelEPfi)
        /*0058*/ 	.short	0x0380
        /*005a*/ 	.short	0x000c


	//----- nvinfo : EIATTR_SW_WAR
	.align		4
.L_1110:
        /*005c*/ 	.byte	0x04, 0x36
        /*005e*/ 	.short	(.L_1112 - .L_1111)
.L_1111:
        /*0060*/ 	.word	0x00000008
.L_1112:


//--------------------- .nv.info._ZN3cub18CUB_300001_SM_10006detail11EmptyKernelIvEEvv --------------------------
	.section	.nv.info._ZN3cub18CUB_300001_SM_10006detail11EmptyKernelIvEEvv,"",@"SHT_CUDA_INFO"
	.sectionflags	@""
	.align	4


	//----- nvinfo : EIATTR_CUDA_API_VERSION
	.align		4
        /*0000*/ 	.byte	0x04, 0x37
        /*0002*/ 	.short	(.L_1114 - .L_1113)
.L_1113:
        /*0004*/ 	.word	0x00000082


	//----- nvinfo : EIATTR_SPARSE_MMA_MASK
	.align		4
.L_1114:
        /*0008*/ 	.byte	0x03, 0x50
        /*000a*/ 	.short	0x0000


	//----- nvinfo : EIATTR_MAXREG_COUNT
	.align		4
        /*000c*/ 	.byte	0x03, 0x1b
        /*000e*/ 	.short	0x00ff


	//----- nvinfo : EIATTR_MERCURY_ISA_VERSION
	.align		4
        /*0010*/ 	.byte	0x03, 0x5f
        /*0012*/ 	.short	0x0101


	//----- nvinfo : EIATTR_VRC_CTA_INIT_COUNT
	.align		4
        /*0014*/ 	.byte	0x02, 0x4a
	.zero		1
	.zero		1


	//----- nvinfo : EIATTR_EXIT_INSTR_OFFSETS
	.align		4
        /*0018*/ 	.byte	0x04, 0x1c
        /*001a*/ 	.short	(.L_1116 - .L_1115)


	//   ....[0]....
.L_1115:
        /*001c*/ 	.word	0x00000010


	//----- nvinfo : EIATTR_SW_WAR
	.align		4
.L_1116:
        /*0020*/ 	.byte	0x04, 0x36
        /*0022*/ 	.short	(.L_1118 - .L_1117)
.L_1117:
        /*0024*/ 	.word	0x00000008
.L_1118:


//--------------------- .nv.callgraph             --------------------------
	.section	.nv.callgraph,"",@"SHT_CUDA_CALLGRAPH"
	.align	4
	.sectionentsize	8
	.align		4
        /*0000*/ 	.word	0x00000000
	.align		4
        /*0004*/ 	.word	0xffffffff
	.align		4
        /*0008*/ 	.word	0x00000000
	.align		4
        /*000c*/ 	.word	0xfffffffe
	.align		4
        /*0010*/ 	.word	0x00000000
	.align		4
        /*0014*/ 	.word	0xfffffffd
	.align		4
        /*0018*/ 	.word	0x00000000
	.align		4
        /*001c*/ 	.word	0xfffffffc


//--------------------- .nv.constant4             --------------------------
	.section	.nv.constant4,"a",@progbits
	.align	8
	.align		8
.nv.constant4:
        /*0000*/ 	.dword	_ZN34_INTERNAL_63dd4994_4_k_cu_e107a6404cuda3std3__45__cpo5beginE
	.align		8
        /*0008*/ 	.dword	_ZN34_INTERNAL_63dd4994_4_k_cu_e107a6404cuda3std3__45__cpo3endE
	.align		8
        /*0010*/ 	.dword	_ZN34_INTERNAL_63dd4994_4_k_cu_e107a6404cuda3std3__45__cpo6cbeginE
	.align		8
        /*0018*/ 	.dword	_ZN34_INTERNAL_63dd4994_4_k_cu_e107a6404cuda3std3__45__cpo4cendE
	.align		8
        /*0020*/ 	.dword	_ZN34_INTERNAL_63dd4994_4_k_cu_e107a6404cuda3std3__45__cpo6rbeginE
	.align		8
        /*0028*/ 	.dword	_ZN34_INTERNAL_63dd4994_4_k_cu_e107a6404cuda3std3__45__cpo4rendE
	.align		8
        /*0030*/ 	.dword	_ZN34_INTERNAL_63dd4994_4_k_cu_e107a6404cuda3std3__45__cpo7crbeginE
	.align		8
        /*0038*/ 	.dword	_ZN34_INTERNAL_63dd4994_4_k_cu_e107a6404cuda3std3__45__cpo5crendE
	.align		8
        /*0040*/ 	.dword	_ZN34_INTERNAL_63dd4994_4_k_cu_e107a6404cuda3std3__436_GLOBAL__N__63dd4994_4_k_cu_e107a6406ignoreE
	.align		8
        /*0048*/ 	.dword	_ZN34_INTERNAL_63dd4994_4_k_cu_e107a6404cuda3std3__419piecewise_constructE
	.align		8
        /*0050*/ 	.dword	_ZN34_INTERNAL_63dd4994_4_k_cu_e107a6404cuda3std3__48in_placeE
	.align		8
        /*0058*/ 	.dword	_ZN34_INTERNAL_63dd4994_4_k_cu_e107a6404cuda3std3__420unreachable_sentinelE
	.align		8
        /*0060*/ 	.dword	_ZN34_INTERNAL_63dd4994_4_k_cu_e107a6404cuda3std3__47nulloptE
	.align		8
        /*0068*/ 	.dword	_ZN34_INTERNAL_63dd4994_4_k_cu_e107a6404cuda3std3__48unexpectE
	.align		8
        /*0070*/ 	.dword	_ZN34_INTERNAL_63dd4994_4_k_cu_e107a6404cuda3std6ranges3__45__cpo4swapE
	.align		8
        /*0078*/ 	.dword	_ZN34_INTERNAL_63dd4994_4_k_cu_e107a6404cuda3std6ranges3__45__cpo9iter_moveE
	.align		8
        /*0080*/ 	.dword	_ZN34_INTERNAL_63dd4994_4_k_cu_e107a6404cuda3std6ranges3__45__cpo5beginE
	.align		8
        /*0088*/ 	.dword	_ZN34_INTERNAL_63dd4994_4_k_cu_e107a6404cuda3std6ranges3__45__cpo3endE
	.align		8
        /*0090*/ 	.dword	_ZN34_INTERNAL_63dd4994_4_k_cu_e107a6404cuda3std6ranges3__45__cpo6cbeginE
	.align		8
        /*0098*/ 	.dword	_ZN34_INTERNAL_63dd4994_4_k_cu_e107a6404cuda3std6ranges3__45__cpo4cendE
	.align		8
        /*00a0*/ 	.dword	_ZN34_INTERNAL_63dd4994_4_k_cu_e107a6404cuda3std6ranges3__45__cpo7advanceE
	.align		8
        /*00a8*/ 	.dword	_ZN34_INTERNAL_63dd4994_4_k_cu_e107a6404cuda3std6ranges3__45__cpo9iter_swapE
	.align		8
        /*00b0*/ 	.dword	_ZN34_INTERNAL_63dd4994_4_k_cu_e107a6404cuda3std6ranges3__45__cpo4nextE
	.align		8
        /*00b8*/ 	.dword	_ZN34_INTERNAL_63dd4994_4_k_cu_e107a6404cuda3std6ranges3__45__cpo4prevE
	.align		8
        /*00c0*/ 	.dword	_ZN34_INTERNAL_63dd4994_4_k_cu_e107a6404cuda3std6ranges3__45__cpo4dataE
	.align		8
        /*00c8*/ 	.dword	_ZN34_INTERNAL_63dd4994_4_k_cu_e107a6404cuda3std6ranges3__45__cpo5cdataE
	.align		8
        /*00d0*/ 	.dword	_ZN34_INTERNAL_63dd4994_4_k_cu_e107a6404cuda3std6ranges3__45__cpo4sizeE
	.align		8
        /*00d8*/ 	.dword	_ZN34_INTERNAL_63dd4994_4_k_cu_e107a6404cuda3std6ranges3__45__cpo5ssizeE
	.align		8
        /*00e0*/ 	.dword	_ZN34_INTERNAL_63dd4994_4_k_cu_e107a6404cuda3std6ranges3__45__cpo8distanceE
	.align		8
        /*00e8*/ 	.dword	_ZN34_INTERNAL_63dd4994_4_k_cu_e107a6406thrust24THRUST_300001_SM_1000_NS6system6detail10sequential3seqE
	.align		8
        /*00f0*/ 	.dword	_ZN34_INTERNAL_63dd4994_4_k_cu_e107a6406thrust24THRUST_300001_SM_1000_NS12placeholders2_1E
	.align		8
        /*00f8*/ 	.dword	_ZN34_INTERNAL_63dd4994_4_k_cu_e107a6406thrust24THRUST_300001_SM_1000_NS12placeholders2_2E
	.align		8
        /*0100*/ 	.dword	_ZN34_INTERNAL_63dd4994_4_k_cu_e107a6406thrust24THRUST_300001_SM_1000_NS12placeholders2_3E
	.align		8
        /*0108*/ 	.dword	_ZN34_INTERNAL_63dd4994_4_k_cu_e107a6406thrust24THRUST_300001_SM_1000_NS12placeholders2_4E
	.align		8
        /*0110*/ 	.dword	_ZN34_INTERNAL_63dd4994_4_k_cu_e107a6406thrust24THRUST_300001_SM_1000_NS12placeholders2_5E
	.align		8
        /*0118*/ 	.dword	_ZN34_INTERNAL_63dd4994_4_k_cu_e107a6406thrust24THRUST_300001_SM_1000_NS12placeholders2_6E
	.align		8
        /*0120*/ 	.dword	_ZN34_INTERNAL_63dd4994_4_k_cu_e107a6406thrust24THRUST_300001_SM_1000_NS12placeholders2_7E
	.align		8
        /*0128*/ 	.dword	_ZN34_INTERNAL_63dd4994_4_k_cu_e107a6406thrust24THRUST_300001_SM_1000_NS12placeholders2_8E
	.align		8
        /*0130*/ 	.dword	_ZN34_INTERNAL_63dd4994_4_k_cu_e107a6406thrust24THRUST_300001_SM_1000_NS12placeholders2_9E
	.align		8
        /*0138*/ 	.dword	_ZN34_INTERNAL_63dd4994_4_k_cu_e107a6406thrust24THRUST_300001_SM_1000_NS12placeholders3_10E
	.align		8
        /*0140*/ 	.dword	__cudart_i2opi_f


//--------------------- .text._ZN17signal_processing7kernels24batch_psd_compute_kernelEPK6float2Pfiifb --------------------------
	.section	.text._ZN17signal_processing7kernels24batch_psd_compute_kernelEPK6float2Pfiifb,"ax",@progbits
	.align	128
        .global         _ZN17signal_processing7kernels24batch_psd_compute_kernelEPK6float2Pfiifb
        .type           _ZN17signal_processing7kernels24batch_psd_compute_kernelEPK6float2Pfiifb,@function
        .size           _ZN17signal_processing7kernels24batch_psd_compute_kernelEPK6float2Pfiifb,(.L_x_1002 - _ZN17signal_processing7kernels24batch_psd_compute_kernelEPK6float2Pfiifb)
        .other          _ZN17signal_processing7kernels24batch_psd_compute_kernelEPK6float2Pfiifb,@"STO_CUDA_ENTRY STV_DEFAULT"
_ZN17signal_processing7kernels24batch_psd_compute_kernelEPK6float2Pfiifb:
.text._ZN17signal_processing7kernels24batch_psd_compute_kernelEPK6float2Pfiifb:
[----:B------:R-:W-:Y:S01]  /*0000*/  LDC R1, c[0x0][0x37c] ;  /* 0x0000df00ff017b82 */ /* 0x000fe20000000800 */
[----:B------:R-:W0:Y:S07]  /*0010*/  S2R R3, SR_TID.X ;  /* 0x0000000000037919 */ /* 0x000e2e0000002100 */
[----:B------:R-:W0:Y:S08]  /*0020*/  S2UR UR5, SR_CTAID.X ;  /* 0x00000000000579c3 */ /* 0x000e300000002500 */
[----:B------:R-:W0:Y:S08]  /*0030*/  LDC R4, c[0x0][0x360] ;  /* 0x0000d800ff047b82 */ /* 0x000e300000000800 */
[----:B------:R-:W1:Y:S08]  /*0040*/  LDC.64 R8, c[0x0][0x390] ;  /* 0x0000e400ff087b82 */ /* 0x000e700000000a00 */
[----:B------:R-:W2:Y:S01]  /*0050*/  S2UR UR4, SR_CTAID.Y ;  /* 0x00000000000479c3 */ /* 0x000ea20000002600 */
[----:B0-----:R-:W-:-:S05]  /*0060*/  IMAD R4, R4, UR5, R3 ;  /* 0x0000000504047c24 */ /* 0x001fca000f8e0203 */
[----:B-1----:R-:W-:-:S04]  /*0070*/  ISETP.GE.AND P0, PT, R4, R9, PT ;  /* 0x000000090400720c */ /* 0x002fc80003f06270 */
[----:B--2---:R-:W-:-:S13]  /*0080*/  ISETP.LE.OR P0, PT, R8, UR4, P0 ;  /* 0x0000000408007c0c */ /* 0x004fda0008703670 */
[----:B------:R-:W-:Y:S05]  /*0090*/  @P0 EXIT ;  /* 0x000000000000094d */ /* 0x000fea0003800000 */
[----:B------:R-:W0:Y:S01]  /*00a0*/  LDC.64 R6, c[0x0][0x380] ;  /* 0x0000e000ff067b82 */ /* 0x000e220000000a00 */
[----:B------:R-:W1:Y:S01]  /*00b0*/  LDCU.64 UR6, c[0x0][0x358] ;  /* 0x00006b00ff0677ac */ /* 0x000e620008000a00 */
[----:B------:R-:W-:-:S06]  /*00c0*/  IMAD R2, R9, UR4, R4 ;  /* 0x0000000409027c24 */ /* 0x000fcc000f8e0204 */
[----:B------:R-:W2:Y:S01]  /*00d0*/  LDC R9, c[0x0][0x398] ;  /* 0x0000e600ff097b82 */ /* 0x000ea20000000800 */
[----:B0-----:R-:W-:-:S06]  /*00e0*/  IMAD.WIDE R6, R2, 0x8, R6 ;  /* 0x0000000802067825 */ /* 0x001fcc00078e0206 */
[----:B-1----:R-:W3:Y:S01]  /*00f0*/  LDG.E.64.CONSTANT R6, desc[UR6][R6.64] ;  /* 0x0000000606067981 */ /* 0x002ee2000c1e9b00 */
[----:B------:R-:W-:Y:S01]  /*0100*/  BSSY.RECONVERGENT B0, `(.L_x_0) ;  /* 0x000000e000007945 */ /* 0x000fe20003800200 */
[----:B--2---:R-:W0:Y:S02]  /*0110*/  MUFU.RCP R5, R9 ;  /* 0x0000000900057308 */ /* 0x004e240000001000 */
[----:B0-----:R-:W-:-:S04]  /*0120*/  FFMA R8, R5, -R9, 1 ;  /* 0x3f80000005087423 */ /* 0x001fc80000000809 */
[----:B------:R-:W-:Y:S01]  /*0130*/  FFMA R5, R5, R8, R5 ;  /* 0x0000000805057223 */ /* 0x000fe20000000005 */
[----:B---3--:R-:W-:-:S04]  /*0140*/  FMUL R3, R7, R7 ;  /* 0x0000000707037220 */ /* 0x008fc80000400000 */
[----:B------:R-:W-:-:S04]  /*0150*/  FFMA R0, R6, R6, R3 ;  /* 0x0000000606007223 */ /* 0x000fc80000000003 */
[----:B------:R-:W0:Y:S01]  /*0160*/  FCHK P0, R0, R9 ;  /* 0x0000000900007302 */ /* 0x000e220000000000 */
[----:B------:R-:W-:-:S04]  /*0170*/  FFMA R3, R0, R5, RZ ;  /* 0x0000000500037223 */ /* 0x000fc800000000ff */
[----:B------:R-:W-:-:S04]  /*0180*/  FFMA R8, R3, -R9, R0 ;  /* 0x8000000903087223 */ /* 0x000fc80000000000 */
[----:B------:R-:W-:Y:S01]  /*0190*/  FFMA R3, R5, R8, R3 ;  /* 0x0000000805037223 */ /* 0x000fe20000000003 */
[----:B0-----:R-:W-:Y:S06]  /*01a0*/  @!P0 BRA `(.L_x_1) ;  /* 0x00000000000c8947 */ /* 0x001fec0003800000 */
[----:B------:R-:W-:-:S07]  /*01b0*/  MOV R6, 0x1d0 ;  /* 0x000001d000067802 */ /* 0x000fce0000000f00 */
[----:B------:R-:W-:Y:S05]  /*01c0*/  CALL.REL.NOINC `($__internal_0_$__cuda_sm3x_div_rn_noftz_f32_slowpath) ;  /* 0x0000000000407944 */ /* 0x000fea0003c00000 */
[----:B------:R-:W-:-:S07]  /*01d0*/  IMAD.MOV.U32 R3, RZ, RZ, R0 ;  /* 0x000000ffff037224 */ /* 0x000fce00078e0000 */
.L_x_1:
[----:B------:R-:W-:Y:S05]  /*01e0*/  BSYNC.RECONVERGENT B0 ;  /* 0x0000000000007941 */ /* 0x000fea0003800200 */
.L_x_0:
[----:B------:R-:W0:Y:S01]  /*01f0*/  LDCU.U8 UR4, c[0x0][0x39c] ;  /* 0x00007380ff0477ac */ /* 0x000e220008000000 */
[----:B------:R-:W1:Y:S01]  /*0200*/  LDC.64 R6, c[0x0][0x388] ;  /* 0x0000e200ff067b82 */ /* 0x000e620000000a00 */
[----:B------:R-:W-:Y:S01]  /*0210*/  PLOP3.LUT P0, PT, PT, PT, PT, 0x8, 0x80 ;  /* 0x000000000080781c */ /* 0x000fe20003f0e170 */
[----:B0-----:R-:W-:-:S06]  /*0220*/  UPRMT UR4, UR4, 0x8880, URZ ;  /* 0x0000888004047896 */ /* 0x001fcc00080000ff */
[----:B------:R-:W-:-:S13]  /*0230*/  ISETP.NE.AND P1, PT, RZ, UR4, PT ;  /* 0x00000004ff007c0c */ /* 0x000fda000bf25270 */
[----:B------:R-:W0:Y:S02]  /*0240*/  @P1 LDC R5, c[0x0][0x394] ;  /* 0x0000e500ff051b82 */ /* 0x000e240000000800 */
[----:B0-----:R-:W-:-:S05]  /*0250*/  @P1 VIADD R5, R5, 0xffffffff ;  /* 0xffffffff05051836 */ /* 0x001fca0000000000 */
[----:B------:R-:W-:Y:S01]  /*0260*/  @P1 ISETP.NE.AND P2, PT, R4, R5, PT ;  /* 0x000000050400120c */ /* 0x000fe20003f45270 */
[----:B------:R-:W-:Y:S02]  /*0270*/  IMAD.MOV.U32 R5, RZ, RZ, R3 ;  /* 0x000000ffff057224 */ /* 0x000fe400078e0003 */
[----:B-1----:R-:W-:Y:S01]  /*0280*/  IMAD.WIDE R2, R2, 0x4, R6 ;  /* 0x0000000402027825 */ /* 0x002fe200078e0206 */
[----:B------:R-:W-:-:S13]  /*0290*/  @P1 ISETP.EQ.OR P0, PT, R4, RZ, !P2 ;  /* 0x000000ff0400120c */ /* 0x000fda0005702670 */
[----:B------:R-:W-:-:S05]  /*02a0*/  @P0 FMUL R5, R5, 0.5 ;  /* 0x3f00000005050820 */ /* 0x000fca0000400000 */
[----:B------:R-:W-:Y:S01]  /*02b0*/  STG.E desc[UR6][R2.64], R5 ;  /* 0x0000000502007986 */ /* 0x000fe2000c101906 */
[----:B------:R-:W-:Y:S05]  /*02c0*/  EXIT ;  /* 0x000000000000794d */ /* 0x000fea0003800000 */
        .weak           $__internal_0_$__cuda_sm3x_div_rn_noftz_f32_slowpath
        .type           $__internal_0_$__cuda_sm3x_div_rn_noftz_f32_slowpath,@function
        .size           $__internal_0_$__cuda_sm3x_div_rn_noftz_f32_slowpath,(.L_x_1002 - $__internal_0_$__cuda_sm3x_div_rn_noftz_f32_slowpath)
$__internal_0_$__cuda_sm3x_div_rn_noftz_f32_slowpath:
[----:B------:R-:W0:Y:S01]  /*02d0*/  LDC R3, c[0x0][0x398] ;  /* 0x0000e600ff037b82 */ /* 0x000e220000000800 */
[--C-:B------:R-:W-:Y:S01]  /*02e0*/  SHF.R.U32.HI R5, RZ, 0x17, R0.reuse ;  /* 0x00000017ff057819 */ /* 0x100fe20000011600 */
[----:B------:R-:W1:Y:S01]  /*02f0*/  LDCU UR4, c[0x0][0x398] ;  /* 0x00007300ff0477ac */ /* 0x000e620008000800 */
[----:B------:R-:W-:Y:S01]  /*0300*/  BSSY.RECONVERGENT B1, `(.L_x_2) ;  /* 0x0000064000017945 */ /* 0x000fe20003800200 */
[----:B------:R-:W-:Y:S01]  /*0310*/  IMAD.MOV.U32 R8, RZ, RZ, R0 ;  /* 0x000000ffff087224 */ /* 0x000fe200078e0000 */
[----:B------:R-:W-:-:S05]  /*0320*/  LOP3.LUT R5, R5, 0xff, RZ, 0xc0, !PT ;  /* 0x000000ff05057812 */ /* 0x000fca00078ec0ff */
[----:B------:R-:W-:Y:S02]  /*0330*/  VIADD R11, R5, 0xffffffff ;  /* 0xffffffff050b7836 */ /* 0x000fe40000000000 */
[----:B-1----:R-:W-:Y:S01]  /*0340*/  IMAD.U32 R9, RZ, RZ, UR4 ;  /* 0x00000004ff097e24 */ /* 0x002fe2000f8e00ff */
[----:B0-----:R-:W-:-:S04]  /*0350*/  SHF.R.U32.HI R7, RZ, 0x17, R3 ;  /* 0x00000017ff077819 */ /* 0x001fc80000011603 */
[----:B------:R-:W-:-:S05]  /*0360*/  LOP3.LUT R7, R7, 0xff, RZ, 0xc0, !PT ;  /* 0x000000ff07077812 */ /* 0x000fca00078ec0ff */
[----:B------:R-:W-:-:S05]  /*0370*/  VIADD R12, R7, 0xffffffff ;  /* 0xffffffff070c7836 */ /* 0x000fca0000000000 */
[----:B------:R-:W-:-:S04]  /*0380*/  ISETP.GT.U32.AND P0, PT, R12, 0xfd, PT ;  /* 0x000000fd0c00780c */ /* 0x000fc80003f04070 */
[----:B------:R-:W-:-:S13]  /*0390*/  ISETP.GT.U32.OR P0, PT, R11, 0xfd, P0 ;  /* 0x000000fd0b00780c */ /* 0x000fda0000704470 */
[----:B------:R-:W-:Y:S01]  /*03a0*/  @!P0 IMAD.MOV.U32 R10, RZ, RZ, RZ ;  /* 0x000000ffff0a8224 */ /* 0x000fe200078e00ff */
[----:B------:R-:W-:Y:S06]  /*03b0*/  @!P0 BRA `(.L_x_3) ;  /* 0x00000000005c8947 */ /* 0x000fec0003800000 */
[----:B------:R-:W-:Y:S02]  /*03c0*/  FSETP.GTU.FTZ.AND P1, PT, |R3|, +INF , PT ;  /* 0x7f8000000300780b */ /* 0x000fe40003f3c200 */
[----:B------:R-:W-:-:S04]  /*03d0*/  FSETP.GTU.FTZ.AND P0, PT, |R0|, +INF , PT ;  /* 0x7f8000000000780b */ /* 0x000fc80003f1c200 */
[----:B------:R-:W-:-:S13]  /*03e0*/  PLOP3.LUT P0, PT, P0, P1, PT, 0xf8, 0x8f ;  /* 0x00000000008f781c */ /* 0x000fda0000703f70 */
[----:B------:R-:W-:Y:S05]  /*03f0*/  @P0 BRA `(.L_x_4) ;  /* 0x00000004004c0947 */ /* 0x000fea0003800000 */
[----:B------:R-:W-:-:S13]  /*0400*/  LOP3.LUT P0, RZ, R9, 0x7fffffff, R8, 0xc8, !PT ;  /* 0x7fffffff09ff7812 */ /* 0x000fda000780c808 */
[----:B------:R-:W-:Y:S05]  /*0410*/  @!P0 BRA `(.L_x_5) ;  /* 0x00000004003c8947 */ /* 0x000fea0003800000 */
[C---:B------:R-:W-:Y:S02]  /*0420*/  FSETP.NEU.FTZ.AND P2, PT, |R0|.reuse, +INF , PT ;  /* 0x7f8000000000780b */ /* 0x040fe40003f5d200 */
[----:B------:R-:W-:Y:S02]  /*0430*/  FSETP.NEU.FTZ.AND P1, PT, |R3|, +INF , PT ;  /* 0x7f8000000300780b */ /* 0x000fe40003f3d200 */
[----:B------:R-:W-:-:S11]  /*0440*/  FSETP.NEU.FTZ.AND P0, PT, |R0|, +INF , PT ;  /* 0x7f8000000000780b */ /* 0x000fd60003f1d200 */
[----:B------:R-:W-:Y:S05]  /*0450*/  @!P1 BRA !P2, `(.L_x_5) ;  /* 0x00000004002c9947 */ /* 0x000fea0005000000 */
[----:B------:R-:W-:-:S04]  /*0460*/  LOP3.LUT P2, RZ, R8, 0x7fffffff, RZ, 0xc0, !PT ;  /* 0x7fffffff08ff7812 */ /* 0x000fc8000784c0ff */
[----:B------:R-:W-:-:S13]  /*0470*/  PLOP3.LUT P1, PT, P1, P2, PT, 0x2f, 0xf2 ;  /* 0x0000000000f2781c */ /* 0x000fda0000f24577 */
[----:B------:R-:W-:Y:S05]  /*0480*/  @P1 BRA `(.L_x_6) ;  /* 0x0000000400181947 */ /* 0x000fea0003800000 */
[----:B------:R-:W-:-:S04]  /*0490*/  LOP3.LUT P1, RZ, R9, 0x7fffffff, RZ, 0xc0, !PT ;  /* 0x7fffffff09ff7812 */ /* 0x000fc8000782c0ff */
[----:B------:R-:W-:-:S13]  /*04a0*/  PLOP3.LUT P0, PT, P0, P1, PT, 0x2f, 0xf2 ;  /* 0x0000000000f2781c */ /* 0x000fda0000702577 */
[----:B------:R-:W-:Y:S05]  /*04b0*/  @P0 BRA `(.L_x_7) ;  /* 0x0000000400000947 */ /* 0x000fea0003800000 */
[----:B------:R-:W-:Y:S02]  /*04c0*/  ISETP.GE.AND P0, PT, R11, RZ, PT ;  /* 0x000000ff0b00720c */ /* 0x000fe40003f06270 */
[----:B------:R-:W-:-:S11]  /*04d0*/  ISETP.GE.AND P1, PT, R12, RZ, PT ;  /* 0x000000ff0c00720c */ /* 0x000fd60003f26270 */
[----:B------:R-:W-:Y:S02]  /*04e0*/  @P0 IMAD.MOV.U32 R10, RZ, RZ, RZ ;  /* 0x000000ffff0a0224 */ /* 0x000fe400078e00ff */
[----:B------:R-:W-:Y:S01]  /*04f0*/  @!P0 FFMA R8, R0, 1.84467440737095516160e+19, RZ ;  /* 0x5f80000000088823 */ /* 0x000fe200000000ff */
[----:B------:R-:W-:Y:S02]  /*0500*/  @!P0 IMAD.MOV.U32 R10, RZ, RZ, -0x40 ;  /* 0xffffffc0ff0a8424 */ /* 0x000fe400078e00ff */
[----:B------:R-:W-:Y:S02]  /*0510*/  @!P1 FFMA R9, R3, 1.84467440737095516160e+19, RZ ;  /* 0x5f80000003099823 */ /* 0x000fe400000000ff */
[----:B------:R-:W-:-:S07]  /*0520*/  @!P1 VIADD R10, R10, 0x40 ;  /* 0x000000400a0a9836 */ /* 0x000fce0000000000 */
.L_x_3:
[----:B------:R-:W-:Y:S01]  /*0530*/  LEA R0, R7, 0xc0800000, 0x17 ;  /* 0xc080000007007811 */ /* 0x000fe200078eb8ff */
[----:B------:R-:W-:Y:S01]  /*0540*/  VIADD R5, R5, 0xffffff81 ;  /* 0xffffff8105057836 */ /* 0x000fe20000000000 */
[----:B------:R-:W-:Y:S03]  /*0550*/  BSSY.RECONVERGENT B2, `(.L_x_8) ;  /* 0x0000035000027945 */ /* 0x000fe60003800200 */
[----:B------:R-:W-:Y:S02]  /*0560*/  IMAD.IADD R9, R9, 0x1, -R0 ;  /* 0x0000000109097824 */ /* 0x000fe400078e0a00 */
[C---:B------:R-:W-:Y:S01]  /*0570*/  IMAD R0, R5.reuse, -0x800000, R8 ;  /* 0xff80000005007824 */ /* 0x040fe200078e0208 */
[----:B------:R-:W-:Y:S01]  /*0580*/  IADD3 R5, PT, PT, R5, 0x7f, -R7 ;  /* 0x0000007f05057810 */ /* 0x000fe20007ffe807 */
[----:B------:R-:W0:Y:S01]  /*0590*/  MUFU.RCP R3, R9 ;  /* 0x0000000900037308 */ /* 0x000e220000001000 */
[----:B------:R-:W-:-:S03]  /*05a0*/  FADD.FTZ R11, -R9, -RZ ;  /* 0x800000ff090b7221 */ /* 0x000fc60000010100 */
[----:B------:R-:W-:Y:S02]  /*05b0*/  IMAD.IADD R5, R5, 0x1, R10 ;  /* 0x0000000105057824 */ /* 0x000fe400078e020a */
[----:B0-----:R-:W-:-:S04]  /*05c0*/  FFMA R12, R3, R11, 1 ;  /* 0x3f800000030c7423 */ /* 0x001fc8000000000b */
[----:B------:R-:W-:-:S04]  /*05d0*/  FFMA R12, R3, R12, R3 ;  /* 0x0000000c030c7223 */ /* 0x000fc80000000003 */
[----:B------:R-:W-:-:S04]  /*05e0*/  FFMA R3, R0, R12, RZ ;  /* 0x0000000c00037223 */ /* 0x000fc800000000ff */
[----:B------:R-:W-:-:S04]  /*05f0*/  FFMA R8, R11, R3, R0 ;  /* 0x000000030b087223 */ /* 0x000fc80000000000 */
[----:B------:R-:W-:-:S04]  /*0600*/  FFMA R13, R12, R8, R3 ;  /* 0x000000080c0d7223 */ /* 0x000fc80000000003 */
[----:B------:R-:W-:-:S04]  /*0610*/  FFMA R8, R11, R13, R0 ;  /* 0x0000000d0b087223 */ /* 0x000fc80000000000 */
[----:B------:R-:W-:-:S05]  /*0620*/  FFMA R0, R12, R8, R13 ;  /* 0x000000080c007223 */ /* 0x000fca000000000d */
[----:B------:R-:W-:-:S04]  /*0630*/  SHF.R.U32.HI R3, RZ, 0x17, R0 ;  /* 0x00000017ff037819 */ /* 0x000fc80000011600 */
[----:B------:R-:W-:-:S05]  /*0640*/  LOP3.LUT R3, R3, 0xff, RZ, 0xc0, !PT ;  /* 0x000000ff03037812 */ /* 0x000fca00078ec0ff */
[----:B------:R-:W-:-:S04]  /*0650*/  IMAD.IADD R7, R3, 0x1, R5 ;  /* 0x0000000103077824 */ /* 0x000fc800078e0205 */
[----:B------:R-:W-:-:S05]  /*0660*/  VIADD R3, R7, 0xffffffff ;  /* 0xffffffff07037836 */ /* 0x000fca0000000000 */
[----:B------:R-:W-:-:S13]  /*0670*/  ISETP.GE.U32.AND P0, PT, R3, 0xfe, PT ;  /* 0x000000fe0300780c */ /* 0x000fda0003f06070 */
[----:B------:R-:W-:Y:S05]  /*0680*/  @!P0 BRA `(.L_x_9) ;  /* 0x0000000000808947 */ /* 0x000fea0003800000 */
[----:B------:R-:W-:-:S13]  /*0690*/  ISETP.GT.AND P0, PT, R7, 0xfe, PT ;  /* 0x000000fe0700780c */ /* 0x000fda0003f04270 */
[----:B------:R-:W-:Y:S05]  /*06a0*/  @P0 BRA `(.L_x_10) ;  /* 0x00000000006c0947 */ /* 0x000fea0003800000 */
[----:B------:R-:W-:-:S13]  /*06b0*/  ISETP.GE.AND P0, PT, R7, 0x1, PT ;  /* 0x000000010700780c */ /* 0x000fda0003f06270 */
[----:B------:R-:W-:Y:S05]  /*06c0*/  @P0 BRA `(.L_x_11) ;  /* 0x0000000000740947 */ /* 0x000fea0003800000 */
[----:B------:R-:W-:Y:S02]  /*06d0*/  ISETP.GE.AND P0, PT, R7, -0x18, PT ;  /* 0xffffffe80700780c */ /* 0x000fe40003f06270 */
[----:B------:R-:W-:-:S11]  /*06e0*/  LOP3.LUT R0, R0, 0x80000000, RZ, 0xc0, !PT ;  /* 0x8000000000007812 */ /* 0x000fd600078ec0ff */
[----:B------:R-:W-:Y:S05]  /*06f0*/  @!P0 BRA `(.L_x_11) ;  /* 0x0000000000688947 */ /* 0x000fea0003800000 */
[CC--:B------:R-:W-:Y:S01]  /*0700*/  FFMA.RZ R3, R12.reuse, R8.reuse, R13 ;  /* 0x000000080c037223 */ /* 0x0c0fe2000000c00d */
[C---:B------:R-:W-:Y:S01]  /*0710*/  VIADD R10, R7.reuse, 0x20 ;  /* 0x00000020070a7836 */ /* 0x040fe20000000000 */
[C---:B------:R-:W-:Y:S02]  /*0720*/  ISETP.NE.AND P2, PT, R7.reuse, RZ, PT ;  /* 0x000000ff0700720c */ /* 0x040fe40003f45270 */
[----:B------:R-:W-:Y:S01]  /*0730*/  ISETP.NE.AND P1, PT, R7, RZ, PT ;  /* 0x000000ff0700720c */ /* 0x000fe20003f25270 */
[----:B------:R-:W-:Y:S01]  /*0740*/  IMAD.MOV R7, RZ, RZ, -R7 ;  /* 0x000000ffff077224 */ /* 0x000fe200078e0a07 */
[----:B------:R-:W-:Y:S01]  /*0750*/  LOP3.LUT R5, R3, 0x7fffff, RZ, 0xc0, !PT ;  /* 0x007fffff03057812 */ /* 0x000fe200078ec0ff */
[CCC-:B------:R-:W-:Y:S01]  /*0760*/  FFMA.RP R3, R12.reuse, R8.reuse, R13.reuse ;  /* 0x000000080c037223 */ /* 0x1c0fe2000000800d */
[----:B------:R-:W-:Y:S02]  /*0770*/  FFMA.RM R8, R12, R8, R13 ;  /* 0x000000080c087223 */ /* 0x000fe4000000400d */
[----:B------:R-:W-:-:S03]  /*0780*/  LOP3.LUT R5, R5, 0x800000, RZ, 0xfc, !PT ;  /* 0x0080000005057812 */ /* 0x000fc600078efcff */
[----:B------:R-:W-:Y:S02]  /*0790*/  FSETP.NEU.FTZ.AND P0, PT, R3, R8, PT ;  /* 0x000000080300720b */ /* 0x000fe40003f1d000 */
[----:B------:R-:W-:Y:S02]  /*07a0*/  SHF.L.U32 R10, R5, R10, RZ ;  /* 0x0000000a050a7219 */ /* 0x000fe400000006ff */
[----:B------:R-:W-:Y:S02]  /*07b0*/  SEL R8, R7, RZ, P2 ;  /* 0x000000ff07087207 */ /* 0x000fe40001000000 */
[----:B------:R-:W-:Y:S02]  /*07c0*/  ISETP.NE.AND P1, PT, R10, RZ, P1 ;  /* 0x000000ff0a00720c */ /* 0x000fe40000f25270 */
[----:B------:R-:W-:Y:S02]  /*07d0*/  SHF.R.U32.HI R8, RZ, R8, R5 ;  /* 0x00000008ff087219 */ /* 0x000fe40000011605 */
[----:B------:R-:W-:-:S02]  /*07e0*/  PLOP3.LUT P0, PT, P0, P1, PT, 0xf8, 0x8f ;  /* 0x00000000008f781c */ /* 0x000fc40000703f70 */
[----:B------:R-:W-:Y:S02]  /*07f0*/  SHF.R.U32.HI R10, RZ, 0x1, R8 ;  /* 0x00000001ff0a7819 */ /* 0x000fe40000011608 */
[----:B------:R-:W-:-:S04]  /*0800*/  SEL R3, RZ, 0x1, !P0 ;  /* 0x00000001ff037807 */ /* 0x000fc80004000000 */
[----:B------:R-:W-:-:S04]  /*0810*/  LOP3.LUT R3, R3, 0x1, R10, 0xf8, !PT ;  /* 0x0000000103037812 */ /* 0x000fc800078ef80a */
[----:B------:R-:W-:-:S05]  /*0820*/  LOP3.LUT R3, R3, R8, RZ, 0xc0, !PT ;  /* 0x0000000803037212 */ /* 0x000fca00078ec0ff */
[----:B------:R-:W-:-:S05]  /*0830*/  IMAD.IADD R3, R10, 0x1, R3 ;  /* 0x000000010a037824 */ /* 0x000fca00078e0203 */
[----:B------:R-:W-:Y:S01]  /*0840*/  LOP3.LUT R0, R3, R0, RZ, 0xfc, !PT ;  /* 0x0000000003007212 */ /* 0x000fe200078efcff */
[----:B------:R-:W-:Y:S06]  /*0850*/  BRA `(.L_x_11) ;  /* 0x0000000000107947 */ /* 0x000fec0003800000 */
.L_x_10:
[----:B------:R-:W-:-:S04]  /*0860*/  LOP3.LUT R0, R0, 0x80000000, RZ, 0xc0, !PT ;  /* 0x8000000000007812 */ /* 0x000fc800078ec0ff */
[----:B------:R-:W-:Y:S01]  /*0870*/  LOP3.LUT R0, R0, 0x7f800000, RZ, 0xfc, !PT ;  /* 0x7f80000000007812 */ /* 0x000fe200078efcff */
[----:B------:R-:W-:Y:S06]  /*0880*/  BRA `(.L_x_11) ;  /* 0x0000000000047947 */ /* 0x000fec0003800000 */
.L_x_9:
[----:B------:R-:W-:-:S07]  /*0890*/  IMAD R0, R5, 0x800000, R0 ;  /* 0x0080000005007824 */ /* 0x000fce00078e0200 */
.L_x_11:
[----:B------:R-:W-:Y:S05]  /*08a0*/  BSYNC.RECONVERGENT B2 ;  /* 0x0000000000027941 */ /* 0x000fea0003800200 */
.L_x_8:
[----:B------:R-:W-:Y:S05]  /*08b0*/  BRA `(.L_x_12) ;  /* 0x0000000000207947 */ /* 0x000fea0003800000 */
.L_x_7:
[----:B------:R-:W-:-:S04]  /*08c0*/  LOP3.LUT R0, R9, 0x80000000, R8, 0x48, !PT ;  /* 0x8000000009007812 */ /* 0x000fc800078e4808 */
[----:B------:R-:W-:Y:S01]  /*08d0*/  LOP3.LUT R0, R0, 0x7f800000, RZ, 0xfc, !PT ;  /* 0x7f80000000007812 */ /* 0x000fe200078efcff */
[----:B------:R-:W-:Y:S06]  /*08e0*/  BRA `(.L_x_12) ;  /* 0x0000000000147947 */ /* 0x000fec0003800000 */
.L_x_6:
[----:B------:R-:W-:Y:S01]  /*08f0*/  LOP3.LUT R0, R9, 0x80000000, R8, 0x48, !PT ;  /* 0x8000000009007812 */ /* 0x000fe200078e4808 */
[----:B------:R-:W-:Y:S06]  /*0900*/  BRA `(.L_x_12) ;  /* 0x00000000000c7947 */ /* 0x000fec0003800000 */
.L_x_5:
[----:B------:R-:W0:Y:S01]  /*0910*/  MUFU.RSQ R0, -QNAN ;  /* 0xffc0000000007908 */ /* 0x000e220000001400 */
[----:B------:R-:W-:Y:S05]  /*0920*/  BRA `(.L_x_12) ;  /* 0x0000000000047947 */ /* 0x000fea0003800000 */
.L_x_4:
[----:B------:R-:W-:-:S07]  /*0930*/  FADD.FTZ R0, R0, R3 ;  /* 0x0000000300007221 */ /* 0x000fce0000010000 */
.L_x_12:
[----:B------:R-:W-:Y:S05]  /*0940*/  BSYNC.RECONVERGENT B1 ;  /* 0x0000000000017941 */ /* 0x000fea0003800200 */
.L_x_2:
[----:B------:R-:W-:-:S04]  /*0950*/  IMAD.MOV.U32 R7, RZ, RZ, 0x0 ;  /* 0x00000000ff077424 */ /* 0x000fc800078e00ff */
[----:B0-----:R-:W-:Y:S05]  /*0960*/  RET.REL.NODEC R6 `(_ZN17signal_processing7kernels24batch_psd_compute_kernelEPK6float2Pfiifb) ;  /* 0xfffffff406a47950 */ /* 0x001fea0003c3ffff */
.L_x_13:
[----:B------:R-:W-:-:S00]  /*0970*/  BRA `(.L_x_13) ;  /* 0xfffffffc00fc7947 */ /* 0x000fc0000383ffff */
[----:B------:R-:W-:-:S00]  /*0980*/  NOP ;  /* 0x0000000000007918 */ /* 0x000fc00000000000 */
[----:B------:R-:W-:-:S00]  /*0990*/  NOP ;  /* 0x0000000000007918 */ /* 0x000fc00000000000 */
[----:B------:R-:W-:-:S00]  /*09a0*/  NOP ;  /* 0x0000000000007918 */ /* 0x000fc00000000000 */
[----:B------:R-:W-:-:S00]  /*09b0*/  NOP ;  /* 0x0000000000007918 */ /* 0x000fc00000000000 */
[----:B------:R-:W-:-:S00]  /*09c0*/  NOP ;  /* 0x0000000000007918 */ /* 0x000fc00000000000 */
[----:B------:R-:W-:-:S00]  /*09d0*/  NOP ;  /* 0x0000000000007918 */ /* 0x000fc00000000000 */
[----:B------:R-:W-:-:S00]  /*09e0*/  NOP ;  /* 0x0000000000007918 */ /* 0x000fc00000000000 */
[----:B------:R-:W-:-:S00]  /*09f0*/  NOP ;  /* 0x0000000000007918 */ /* 0x000fc00000000000 */
.L_x_1002:


//--------------------- .text._ZN17signal_processing7kernels28batch_fft_convolution_kernelEPK6float2S3_PS1_ii --------------------------
	.section	.text._ZN17signal_processing7kernels28batch_fft_convolution_kernelEPK6float2S3_PS1_ii,"ax",@progbits
	.align	128
        .global         _ZN17signal_processing7kernels28batch_fft_convolution_kernelEPK6float2S3_PS1_ii
        .type           _ZN17signal_processing7kernels28batch_fft_convolution_kernelEPK6float2S3_PS1_ii,@function
        .size           _ZN17signal_processing7kernels28batch_fft_convolution_kernelEPK6float2S3_PS1_ii,(.L_x_1027 - _ZN17signal_processing7kernels28batch_fft_convolution_kernelEPK6float2S3_PS1_ii)
        .other          _ZN17signal_processing7kernels28batch_fft_convolution_kernelEPK6float2S3_PS1_ii,@"STO_CUDA_ENTRY STV_DEFAULT"
_ZN17signal_processing7kernels28batch_fft_convolution_kernelEPK6float2S3_PS1_ii:
.text._ZN17signal_processing7kernels28batch_fft_convolution_kernelEPK6float2S3_PS1_ii:
        /* <DEDUP_REMOVED lines=13> */
[----:B------:R-:W2:Y:S08]  /*00d0*/  LDC.64 R2, c[0x0][0x380] ;  /* 0x0000e000ff027b82 */ /* 0x000eb00000000a00 */
[----:B------:R-:W3:Y:S01]  /*00e0*/  LDC.64 R6, c[0x0][0x390] ;  /* 0x0000e400ff067b82 */ /* 0x000ee20000000a00 */
[----:B0-----:R-:W-:-:S06]  /*00f0*/  IMAD.WIDE R4, R0, 0x8, R4 ;  /* 0x0000000800047825 */ /* 0x001fcc00078e0204 */
[----:B-1----:R-:W4:Y:S01]  /*0100*/  LDG.E.64.CONSTANT R4, desc[UR4][R4.64] ;  /* 0x0000000404047981 */ /* 0x002f22000c1e9b00 */
[----:B--2---:R-:W-:-:S06]  /*0110*/  IMAD.WIDE R2, R9, 0x8, R2 ;  /* 0x0000000809027825 */ /* 0x004fcc00078e0202 */
[----:B------:R-:W4:Y:S01]  /*0120*/  LDG.E.64.CONSTANT R2, desc[UR4][R2.64] ;  /* 0x0000000402027981 */ /* 0x000f22000c1e9b00 */
[----:B---3--:R-:W-:-:S04]  /*0130*/  IMAD.WIDE R6, R9, 0x8, R6 ;  /* 0x0000000809067825 */ /* 0x008fc800078e0206 */
[-C--:B----4-:R-:W-:Y:S01]  /*0140*/  FMUL R11, R3, R5.reuse ;  /* 0x00000005030b7220 */ /* 0x090fe20000400000 */
[----:B------:R-:W-:-:S03]  /*0150*/  FMUL R0, R2, R5 ;  /* 0x0000000502007220 */ /* 0x000fc60000400000 */
[-C--:B------:R-:W-:Y:S01]  /*0160*/  FFMA R8, R2, R4.reuse, -R11 ;  /* 0x0000000402087223 */ /* 0x080fe2000000080b */
[----:B------:R-:W-:-:S05]  /*0170*/  FFMA R9, R3, R4, R0 ;  /* 0x0000000403097223 */ /* 0x000fca0000000000 */
[----:B------:R-:W-:Y:S01]  /*0180*/  STG.E.64 desc[UR4][R6.64], R8 ;  /* 0x0000000806007986 */ /* 0x000fe2000c101b04 */
[----:B------:R-:W-:Y:S05]  /*0190*/  EXIT ;  /* 0x000000000000794d */ /* 0x000fea0003800000 */
.L_x_14:
        /* <DEDUP_REMOVED lines=14> */
.L_x_1027:


//--------------------- .text._ZN17signal_processing7kernels29extract_pitch_cepstrum_kernelEPKfPfS3_ifff --------------------------
	.section	.text._ZN17signal_processing7kernels29extract_pitch_cepstrum_kernelEPKfPfS3_ifff,"ax",@progbits
	.align	128
        .global         _ZN17signal_processing7kernels29extract_pitch_cepstrum_kernelEPKfPfS3_ifff
        .type           _ZN17signal_processing7kernels29extract_pitch_cepstrum_kernelEPKfPfS3_ifff,@function
        .size           _ZN17signal_processing7kernels29extract_pitch_cepstrum_kernelEPKfPfS3_ifff,(.L_x_1003 - _ZN17signal_processing7kernels29extract_pitch_cepstrum_kernelEPKfPfS3_ifff)
        .other          _ZN17signal_processing7kernels29extract_pitch_cepstrum_kernelEPKfPfS3_ifff,@"STO_CUDA_ENTRY STV_DEFAULT"
_ZN17signal_processing7kernels29extract_pitch_cepstrum_kernelEPKfPfS3_ifff:
.text._ZN17signal_processing7kernels29extract_pitch_cepstrum_kernelEPKfPfS3_ifff:
[----:B------:R-:W-:Y:S01]  /*0000*/  LDC R1, c[0x0][0x37c] ;  /* 0x0000df00ff017b82 */ /* 0x000fe20000000800 */
[----:B------:R-:W0:Y:S07]  /*0010*/  S2R R4, SR_TID.X ;  /* 0x0000000000047919 */ /* 0x000e2e0000002100 */
[----:B------:R-:W1:Y:S01]  /*0020*/  LDC R7, c[0x0][0x3a4] ;  /* 0x0000e900ff077b82 */ /* 0x000e620000000800 */
[----:B------:R-:W2:Y:S01]  /*0030*/  LDCU UR4, c[0x0][0x39c] ;  /* 0x00007380ff0477ac */ /* 0x000ea20008000800 */
[----:B------:R-:W-:-:S02]  /*0040*/  IMAD.MOV.U32 R9, RZ, RZ, RZ ;  /* 0x000000ffff097224 */ /* 0x000fc400078e00ff */
[----:B--2---:R-:W-:Y:S01]  /*0050*/  IMAD.U32 R10, RZ, RZ, UR4 ;  /* 0x00000004ff0a7e24 */ /* 0x004fe2000f8e00ff */
[----:B-1----:R-:W1:Y:S01]  /*0060*/  MUFU.RCP R2, R7 ;  /* 0x0000000700027308 */ /* 0x002e620000001000 */
[----:B0-----:R-:W-:Y:S01]  /*0070*/  ISETP.NE.AND P0, PT, R4, RZ, PT ;  /* 0x000000ff0400720c */ /* 0x001fe20003f05270 */
[----:B-1----:R-:W-:-:S12]  /*0080*/  FFMA R5, R2, -R7, 1 ;  /* 0x3f80000002057423 */ /* 0x002fd80000000807 */
[----:B------:R-:W0:Y:S01]  /*0090*/  @!P0 S2R R3, SR_CgaCtaId ;  /* 0x0000000000038919 */ /* 0x000e220000008800 */
[----:B------:R-:W-:Y:S01]  /*00a0*/  @!P0 MOV R0, 0x400 ;  /* 0x0000040000008802 */ /* 0x000fe20000000f00 */
[----:B------:R-:W-:Y:S02]  /*00b0*/  @!P0 IMAD.MOV.U32 R8, RZ, RZ, -0x40800000 ;  /* 0xbf800000ff088424 */ /* 0x000fe400078e00ff */
[----:B------:R-:W-:-:S04]  /*00c0*/  FFMA R2, R2, R5, R2 ;  /* 0x0000000502027223 */ /* 0x000fc80000000002 */
[----:B------:R-:W-:-:S04]  /*00d0*/  FFMA R5, R2, UR4, RZ ;  /* 0x0000000402057c23 */ /* 0x000fc800080000ff */
[----:B------:R-:W-:-:S04]  /*00e0*/  FFMA R6, R5, -R7, UR4 ;  /* 0x0000000405067e23 */ /* 0x000fc80008000807 */
[----:B------:R-:W-:Y:S01]  /*00f0*/  FFMA R5, R2, R6, R5 ;  /* 0x0000000602057223 */ /* 0x000fe20000000005 */
[----:B0-----:R-:W-:Y:S02]  /*0100*/  @!P0 LEA R3, R3, R0, 0x18 ;  /* 0x0000000003038211 */ /* 0x001fe400078ec0ff */
[----:B------:R-:W0:Y:S03]  /*0110*/  LDC R0, c[0x0][0x39c] ;  /* 0x0000e700ff007b82 */ /* 0x000e260000000800 */
[----:B------:R1:W-:Y:S05]  /*0120*/  @!P0 STS.64 [R3], R8 ;  /* 0x0000000803008388 */ /* 0x0003ea0000000a00 */
[----:B------:R-:W-:Y:S06]  /*0130*/  BAR.SYNC.DEFER_BLOCKING 0x0 ;  /* 0x0000000000007b1d */ /* 0x000fec0000010000 */
[----:B------:R-:W2:Y:S02]  /*0140*/  FCHK P0, R10, R7 ;  /* 0x000000070a007302 */ /* 0x000ea40000000000 */
[----:B-12---:R-:W-:Y:S05]  /*0150*/  @!P0 BRA `(.L_x_15) ;  /* 0x0000000000108947 */ /* 0x006fea0003800000 */
[----:B------:R-:W1:Y:S01]  /*0160*/  LDC R3, c[0x0][0x3a4] ;  /* 0x0000e900ff037b82 */ /* 0x000e620000000800 */
[----:B------:R-:W-:-:S07]  /*0170*/  MOV R6, 0x190 ;  /* 0x0000019000067802 */ /* 0x000fce0000000f00 */
[----:B01----:R-:W-:Y:S05]  /*0180*/  CALL.REL.NOINC `($__internal_1_$__cuda_sm3x_div_rn_noftz_f32_slowpath) ;  /* 0x00000004001c7944 */ /* 0x003fea0003c00000 */
[----:B------:R-:W-:-:S07]  /*0190*/  IMAD.MOV.U32 R5, RZ, RZ, R2 ;  /* 0x000000ffff057224 */ /* 0x000fce00078e0002 */
.L_x_15:
[----:B------:R-:W1:Y:S01]  /*01a0*/  LDC R7, c[0x0][0x3a0] ;  /* 0x0000e800ff077b82 */ /* 0x000e620000000800 */
[----:B------:R-:W2:Y:S01]  /*01b0*/  LDCU UR4, c[0x0][0x39c] ;  /* 0x00007380ff0477ac */ /* 0x000ea20008000800 */
[----:B------:R-:W-:Y:S01]  /*01c0*/  F2I.TRUNC.NTZ R5, R5 ;  /* 0x0000000500057305 */ /* 0x000fe2000020f100 */
[----:B--2---:R-:W-:-:S07]  /*01d0*/  IMAD.U32 R8, RZ, RZ, UR4 ;  /* 0x00000004ff087e24 */ /* 0x004fce000f8e00ff */
[----:B-1----:R-:W1:Y:S08]  /*01e0*/  MUFU.RCP R2, R7 ;  /* 0x0000000700027308 */ /* 0x002e700000001000 */
[----:B------:R-:W2:Y:S01]  /*01f0*/  FCHK P0, R8, R7 ;  /* 0x0000000708007302 */ /* 0x000ea20000000000 */
[----:B-1----:R-:W-:-:S04]  /*0200*/  FFMA R3, R2, -R7, 1 ;  /* 0x3f80000002037423 */ /* 0x002fc80000000807 */
[----:B------:R-:W-:-:S04]  /*0210*/  FFMA R2, R2, R3, R2 ;  /* 0x0000000302027223 */ /* 0x000fc80000000002 */
[----:B------:R-:W-:-:S04]  /*0220*/  FFMA R3, R2, UR4, RZ ;  /* 0x0000000402037c23 */ /* 0x000fc800080000ff */
[----:B------:R-:W-:-:S04]  /*0230*/  FFMA R6, R3, -R7, UR4 ;  /* 0x0000000403067e23 */ /* 0x000fc80008000807 */
[----:B------:R-:W-:Y:S01]  /*0240*/  FFMA R2, R2, R6, R3 ;  /* 0x0000000602027223 */ /* 0x000fe20000000003 */
[----:B--2---:R-:W-:Y:S06]  /*0250*/  @!P0 BRA `(.L_x_16) ;  /* 0x00000000000c8947 */ /* 0x004fec0003800000 */
[----:B------:R-:W1:Y:S01]  /*0260*/  LDC R3, c[0x0][0x3a0] ;  /* 0x0000e800ff037b82 */ /* 0x000e620000000800 */
[----:B------:R-:W-:-:S07]  /*0270*/  MOV R6, 0x290 ;  /* 0x0000029000067802 */ /* 0x000fce0000000f00 */
[----:B01----:R-:W-:Y:S05]  /*0280*/  CALL.REL.NOINC `($__internal_1_$__cuda_sm3x_div_rn_noftz_f32_slowpath) ;  /* 0x0000000000dc7944 */ /* 0x003fea0003c00000 */
.L_x_16:
[----:B------:R-:W1:Y:S01]  /*0290*/  LDC R3, c[0x0][0x398] ;  /* 0x0000e600ff037b82 */ /* 0x000e620000000800 */
[----:B0-----:R-:W1:Y:S01]  /*02a0*/  F2I.TRUNC.NTZ R0, R2 ;  /* 0x0000000200007305 */ /* 0x001e62000020f100 */
[----:B------:R-:W-:Y:S01]  /*02b0*/  IMAD.IADD R5, R5, 0x1, R4 ;  /* 0x0000000105057824 */ /* 0x000fe200078e0204 */
[----:B------:R-:W0:Y:S01]  /*02c0*/  LDCU.64 UR6, c[0x0][0x358] ;  /* 0x00006b00ff0677ac */ /* 0x000e220008000a00 */
[----:B------:R-:W-:Y:S01]  /*02d0*/  BSSY.RECONVERGENT B0, `(.L_x_17) ;  /* 0x0000016000007945 */ /* 0x000fe20003800200 */
[----:B------:R-:W-:Y:S01]  /*02e0*/  IMAD.MOV.U32 R8, RZ, RZ, -0x40800000 ;  /* 0xbf800000ff087424 */ /* 0x000fe200078e00ff */
[----:B-1----:R-:W-:-:S13]  /*02f0*/  ISETP.GE.AND P0, PT, R0, R3, PT ;  /* 0x000000030000720c */ /* 0x002fda0003f06270 */
[----:B------:R-:W-:Y:S02]  /*0300*/  @P0 VIADD R0, R3, 0xffffffff ;  /* 0xffffffff03000836 */ /* 0x000fe40000000000 */
[----:B------:R-:W-:-:S03]  /*0310*/  IMAD.MOV.U32 R3, RZ, RZ, RZ ;  /* 0x000000ffff037224 */ /* 0x000fc600078e00ff */
[----:B------:R-:W-:-:S13]  /*0320*/  ISETP.GE.AND P0, PT, R5, R0, PT ;  /* 0x000000000500720c */ /* 0x000fda0003f06270 */
[----:B0-----:R-:W-:Y:S05]  /*0330*/  @P0 BRA `(.L_x_18) ;  /* 0x00000000003c0947 */ /* 0x001fea0003800000 */
[----:B------:R-:W0:Y:S01]  /*0340*/  LDC R10, c[0x0][0x360] ;  /* 0x0000d800ff0a7b82 */ /* 0x000e220000000800 */
[----:B------:R-:W-:Y:S01]  /*0350*/  BSSY.RECONVERGENT B1, `(.L_x_19) ;  /* 0x000000c000017945 */ /* 0x000fe20003800200 */
[----:B------:R-:W-:Y:S02]  /*0360*/  IMAD.MOV.U32 R8, RZ, RZ, -0x40800000 ;  /* 0xbf800000ff087424 */ /* 0x000fe400078e00ff */
[----:B------:R-:W-:-:S04]  /*0370*/  IMAD.MOV.U32 R9, RZ, RZ, RZ ;  /* 0x000000ffff097224 */ /* 0x000fc800078e00ff */
[----:B------:R-:W1:Y:S03]  /*0380*/  LDC.64 R6, c[0x0][0x380] ;  /* 0x0000e000ff067b82 */ /* 0x000e660000000a00 */
.L_x_20:
[----:B-1----:R-:W-:-:S06]  /*0390*/  IMAD.WIDE R2, R5, 0x4, R6 ;  /* 0x0000000405027825 */ /* 0x002fcc00078e0206 */
[----:B------:R-:W2:Y:S02]  /*03a0*/  LDG.E.CONSTANT R3, desc[UR6][R2.64] ;  /* 0x0000000602037981 */ /* 0x000ea4000c1e9900 */
[----:B--2---:R-:W-:-:S04]  /*03b0*/  FSETP.GT.AND P0, PT, R3, R8, PT ;  /* 0x000000080300720b */ /* 0x004fc80003f04000 */
[----:B------:R-:W-:-:S09]  /*03c0*/  FSEL R8, R3, R8, P0 ;  /* 0x0000000803087208 */ /* 0x000fd20000000000 */
[----:B------:R-:W-:Y:S01]  /*03d0*/  @P0 I2FP.F32.S32 R9, R5 ;  /* 0x0000000500090245 */ /* 0x000fe20000201400 */
[----:B0-----:R-:W-:-:S05]  /*03e0*/  IMAD.IADD R5, R10, 0x1, R5 ;  /* 0x000000010a057824 */ /* 0x001fca00078e0205 */
[----:B------:R-:W-:-:S13]  /*03f0*/  ISETP.GE.AND P1, PT, R5, R0, PT ;  /* 0x000000000500720c */ /* 0x000fda0003f26270 */
[----:B------:R-:W-:Y:S05]  /*0400*/  @!P1 BRA `(.L_x_20) ;  /* 0xfffffffc00e09947 */ /* 0x000fea000383ffff */
[----:B------:R-:W-:Y:S05]  /*0410*/  BSYNC.RECONVERGENT B1 ;  /* 0x0000000000017941 */ /* 0x000fea0003800200 */
.L_x_19:
[----:B------:R-:W-:-:S07]  /*0420*/  IMAD.MOV.U32 R3, RZ, RZ, R9 ;  /* 0x000000ffff037224 */ /* 0x000fce00078e0009 */
.L_x_18:
[----:B------:R-:W-:Y:S05]  /*0430*/  BSYNC.RECONVERGENT B0 ;  /* 0x0000000000007941 */ /* 0x000fea0003800200 */
.L_x_17:
[----:B------:R-:W0:Y:S01]  /*0440*/  S2R R0, SR_LANEID ;  /* 0x0000000000007919 */ /* 0x000e220000000000 */
[----:B------:R-:W1:Y:S01]  /*0450*/  S2UR UR8, SR_CgaCtaId ;  /* 0x00000000000879c3 */ /* 0x000e620000008800 */
[----:B------:R-:W-:Y:S01]  /*0460*/  VOTEU.ANY UR4, UPT, PT ;  /* 0x0000000000047886 */ /* 0x000fe200038e0100 */
[----:B------:R-:W-:Y:S01]  /*0470*/  CREDUX.MAX.S32 UR10, R8 ;  /* 0x00000000080a72cc */ /* 0x000fe20000000200 */
[----:B------:R-:W-:Y:S01]  /*0480*/  UFLO.U32 UR4, UR4 ;  /* 0x00000004000472bd */ /* 0x000fe200080e0000 */
[----:B------:R-:W-:Y:S01]  /*0490*/  BSSY.RECONVERGENT B0, `(.L_x_21) ;  /* 0x000000e000007945 */ /* 0x000fe20003800200 */
[----:B------:R-:W-:Y:S01]  /*04a0*/  UMOV UR5, 0x400 ;  /* 0x0000040000057882 */ /* 0x000fe20000000000 */
[----:B------:R-:W-:Y:S01]  /*04b0*/  ISETP.NE.AND P1, PT, R4, RZ, PT ;  /* 0x000000ff0400720c */ /* 0x000fe20003f25270 */
[----:B-1----:R-:W-:Y:S02]  /*04c0*/  ULEA UR9, UR8, UR5, 0x18 ;  /* 0x0000000508097291 */ /* 0x002fe4000f8ec0ff */
[----:B0-----:R-:W-:-:S06]  /*04d0*/  ISETP.EQ.U32.AND P0, PT, R0, UR4, PT ;  /* 0x0000000400007c0c */ /* 0x001fcc000bf02070 */
[----:B------:R-:W-:-:S07]  /*04e0*/  IMAD.U32 R0, RZ, RZ, UR10 ;  /* 0x0000000aff007e24 */ /* 0x000fce000f8e00ff */
[----:B------:R-:W-:Y:S01]  /*04f0*/  @P0 ATOMS.MAX.S32 RZ, [UR9], R0 ;  /* 0x00000000ffff098c */ /* 0x000fe20009000209 */
[----:B------:R-:W-:Y:S06]  /*0500*/  BAR.SYNC.DEFER_BLOCKING 0x0 ;  /* 0x0000000000007b1d */ /* 0x000fec0000010000 */
[----:B------:R-:W0:Y:S02]  /*0510*/  LDS R5, [UR9] ;  /* 0x00000009ff057984 */ /* 0x000e240008000800 */
[----:B0-----:R-:W-:-:S13]  /*0520*/  FSETP.NEU.AND P0, PT, R8, R5, PT ;  /* 0x000000050800720b */ /* 0x001fda0003f0d000 */
[----:B------:R-:W-:Y:S05]  /*0530*/  @P0 BRA `(.L_x_22) ;  /* 0x00000000000c0947 */ /* 0x000fea0003800000 */
[----:B------:R-:W-:-:S04]  /*0540*/  UIADD3 UR4, UPT, UPT, UR5, 0x4, URZ ;  /* 0x0000000405047890 */ /* 0x000fc8000fffe0ff */
[----:B------:R-:W-:-:S09]  /*0550*/  ULEA UR4, UR8, UR4, 0x18 ;  /* 0x0000000408047291 */ /* 0x000fd2000f8ec0ff */
[----:B------:R0:W-:Y:S03]  /*0560*/  ATOMS.EXCH RZ, [UR4], R3 ;  /* 0x00000003ffff798c */ /* 0x0001e6000c000004 */
.L_x_22:
[----:B------:R-:W-:Y:S05]  /*0570*/  BSYNC.RECONVERGENT B0 ;  /* 0x0000000000007941 */ /* 0x000fea0003800200 */
.L_x_21:
[----:B------:R-:W-:Y:S06]  /*0580*/  BAR.SYNC.DEFER_BLOCKING 0x0 ;  /* 0x0000000000007b1d */ /* 0x000fec0000010000 */
[----:B------:R-:W-:Y:S05]  /*0590*/  @P1 EXIT ;  /* 0x000000000000194d */ /* 0x000fea0003800000 */
[----:B------:R-:W1:Y:S01]  /*05a0*/  LDS.64 R6, [UR9] ;  /* 0x00000009ff067984 */ /* 0x000e620008000a00 */
[----:B0-----:R-:W1:Y:S08]  /*05b0*/  LDC.64 R2, c[0x0][0x388] ;  /* 0x0000e200ff027b82 */ /* 0x001e700000000a00 */
[----:B------:R-:W0:Y:S01]  /*05c0*/  LDC.64 R4, c[0x0][0x390] ;  /* 0x0000e400ff047b82 */ /* 0x000e220000000a00 */
[----:B-1----:R-:W-:Y:S04]  /*05d0*/  STG.E desc[UR6][R2.64], R7 ;  /* 0x0000000702007986 */ /* 0x002fe8000c101906 */
[----:B0-----:R-:W-:Y:S01]  /*05e0*/  STG.E desc[UR6][R4.64], R6 ;  /* 0x0000000604007986 */ /* 0x001fe2000c101906 */
[----:B------:R-:W-:Y:S05]  /*05f0*/  EXIT ;  /* 0x000000000000794d */ /* 0x000fea0003800000 */
        .weak           $__internal_1_$__cuda_sm3x_div_rn_noftz_f32_slowpath
        .type           $__internal_1_$__cuda_sm3x_div_rn_noftz_f32_slowpath,@function
        .size           $__internal_1_$__cuda_sm3x_div_rn_noftz_f32_slowpath,(.L_x_1003 - $__internal_1_$__cuda_sm3x_div_rn_noftz_f32_slowpath)
$__internal_1_$__cuda_sm3x_div_rn_noftz_f32_slowpath:
[----:B------:R-:W-:Y:S02]  /*0600*/  SHF.R.U32.HI R7, RZ, 0x17, R3 ;  /* 0x00000017ff077819 */ /* 0x000fe40000011603 */
[--C-:B------:R-:W-:Y:S02]  /*0610*/  SHF.R.U32.HI R2, RZ, 0x17, R0.reuse ;  /* 0x00000017ff027819 */ /* 0x100fe40000011600 */
[----:B------:R-:W-:Y:S01]  /*0620*/  LOP3.LUT R13, R7, 0xff, RZ, 0xc0, !PT ;  /* 0x000000ff070d7812 */ /* 0x000fe200078ec0ff */
[----:B------:R-:W-:Y:S01]  /*0630*/  IMAD.MOV.U32 R7, RZ, RZ, R0 ;  /* 0x000000ffff077224 */ /* 0x000fe200078e0000 */
[----:B------:R-:W-:-:S03]  /*0640*/  LOP3.LUT R2, R2, 0xff, RZ, 0xc0, !PT ;  /* 0x000000ff02027812 */ /* 0x000fc600078ec0ff */
[----:B------:R-:W-:Y:S02]  /*0650*/  VIADD R10, R13, 0xffffffff ;  /* 0xffffffff0d0a7836 */ /* 0x000fe40000000000 */
[----:B------:R-:W-:-:S03]  /*0660*/  VIADD R9, R2, 0xffffffff ;  /* 0xffffffff02097836 */ /* 0x000fc60000000000 */
        /* <DEDUP_REMOVED lines=27> */
.L_x_23:
[----:B------:R-:W-:-:S05]  /*0820*/  LEA R10, R13, 0xc0800000, 0x17 ;  /* 0xc08000000d0a7811 */ /* 0x000fca00078eb8ff */
[----:B------:R-:W-:Y:S02]  /*0830*/  IMAD.IADD R3, R3, 0x1, -R10 ;  /* 0x0000000103037824 */ /* 0x000fe400078e0a0a */
[----:B------:R-:W-:Y:S02]  /*0840*/  VIADD R10, R2, 0xffffff81 ;  /* 0xffffff81020a7836 */ /* 0x000fe40000000000 */
[----:B------:R-:W0:Y:S01]  /*0850*/  MUFU.RCP R9, R3 ;  /* 0x0000000300097308 */ /* 0x000e220000001000 */
[----:B------:R-:W-:Y:S01]  /*0860*/  FADD.FTZ R11, -R3, -RZ ;  /* 0x800000ff030b7221 */ /* 0x000fe20000010100 */
[----:B------:R-:W-:-:S03]  /*0870*/  IMAD R2, R10, -0x800000, R7 ;  /* 0xff8000000a027824 */ /* 0x000fc600078e0207 */
[----:B0-----:R-:W-:-:S04]  /*0880*/  FFMA R12, R9, R11, 1 ;  /* 0x3f800000090c7423 */ /* 0x001fc8000000000b */
[----:B------:R-:W-:-:S04]  /*0890*/  FFMA R14, R9, R12, R9 ;  /* 0x0000000c090e7223 */ /* 0x000fc80000000009 */
[----:B------:R-:W-:-:S04]  /*08a0*/  FFMA R7, R2, R14, RZ ;  /* 0x0000000e02077223 */ /* 0x000fc800000000ff */
[----:B------:R-:W-:-:S04]  /*08b0*/  FFMA R12, R11, R7, R2 ;  /* 0x000000070b0c7223 */ /* 0x000fc80000000002 */
[----:B------:R-:W-:Y:S01]  /*08c0*/  FFMA R9, R14, R12, R7 ;  /* 0x0000000c0e097223 */ /* 0x000fe20000000007 */
[----:B------:R-:W-:-:S03]  /*08d0*/  IADD3 R7, PT, PT, R10, 0x7f, -R13 ;  /* 0x0000007f0a077810 */ /* 0x000fc60007ffe80d */
[----:B------:R-:W-:Y:S02]  /*08e0*/  FFMA R12, R11, R9, R2 ;  /* 0x000000090b0c7223 */ /* 0x000fe40000000002 */
[----:B------:R-:W-:Y:S02]  /*08f0*/  IMAD.IADD R7, R7, 0x1, R8 ;  /* 0x0000000107077824 */ /* 0x000fe400078e0208 */
        /* <DEDUP_REMOVED lines=14> */
[CCC-:B------:R-:W-:Y:S01]  /*09e0*/  FFMA.RZ R3, R14.reuse, R12.reuse, R9.reuse ;  /* 0x0000000c0e037223 */ /* 0x1c0fe2000000c009 */
[C---:B------:R-:W-:Y:S02]  /*09f0*/  VIADD R10, R11.reuse, 0x20 ;  /* 0x000000200b0a7836 */ /* 0x040fe40000000000 */
[CCC-:B------:R-:W-:Y:S01]  /*0a00*/  FFMA.RM R8, R14.reuse, R12.reuse, R9.reuse ;  /* 0x0000000c0e087223 */ /* 0x1c0fe20000004009 */
[----:B------:R-:W-:Y:S02]  /*0a10*/  ISETP.NE.AND P2, PT, R11, RZ, PT ;  /* 0x000000ff0b00720c */ /* 0x000fe40003f45270 */
[----:B------:R-:W-:Y:S01]  /*0a20*/  LOP3.LUT R7, R3, 0x7fffff, RZ, 0xc0, !PT ;  /* 0x007fffff03077812 */ /* 0x000fe200078ec0ff */
[----:B------:R-:W-:Y:S01]  /*0a30*/  FFMA.RP R3, R14, R12, R9 ;  /* 0x0000000c0e037223 */ /* 0x000fe20000008009 */
[----:B------:R-:W-:Y:S01]  /*0a40*/  IMAD.MOV R9, RZ, RZ, -R11 ;  /* 0x000000ffff097224 */ /* 0x000fe200078e0a0b */
[----:B------:R-:W-:Y:S02]  /*0a50*/  ISETP.NE.AND P1, PT, R11, RZ, PT ;  /* 0x000000ff0b00720c */ /* 0x000fe40003f25270 */
[----:B------:R-:W-:-:S02]  /*0a60*/  LOP3.LUT R7, R7, 0x800000, RZ, 0xfc, !PT ;  /* 0x0080000007077812 */ /* 0x000fc400078efcff */
        /* <DEDUP_REMOVED lines=13> */
.L_x_29:
[----:B------:R-:W-:-:S04]  /*0b40*/  LOP3.LUT R2, R2, 0x80000000, RZ, 0xc0, !PT ;  /* 0x8000000002027812 */ /* 0x000fc800078ec0ff */
[----:B------:R-:W-:Y:S01]  /*0b50*/  LOP3.LUT R2, R2, 0x7f800000, RZ, 0xfc, !PT ;  /* 0x7f80000002027812 */ /* 0x000fe200078efcff */
[----:B------:R-:W-:Y:S06]  /*0b60*/  BRA `(.L_x_30) ;  /* 0x0000000000287947 */ /* 0x000fec0003800000 */
.L_x_28:
[----:B------:R-:W-:Y:S01]  /*0b70*/  IMAD R2, R7, 0x800000, R2 ;  /* 0x0080000007027824 */ /* 0x000fe200078e0202 */
[----:B------:R-:W-:Y:S06]  /*0b80*/  BRA `(.L_x_30) ;  /* 0x0000000000207947 */ /* 0x000fec0003800000 */
.L_x_27:
[----:B------:R-:W-:-:S04]  /*0b90*/  LOP3.LUT R2, R3, 0x80000000, R7, 0x48, !PT ;  /* 0x8000000003027812 */ /* 0x000fc800078e4807 */
[----:B------:R-:W-:Y:S01]  /*0ba0*/  LOP3.LUT R2, R2, 0x7f800000, RZ, 0xfc, !PT ;  /* 0x7f80000002027812 */ /* 0x000fe200078efcff */
[----:B------:R-:W-:Y:S06]  /*0bb0*/  BRA `(.L_x_30) ;  /* 0x0000000000147947 */ /* 0x000fec0003800000 */
.L_x_26:
[----:B------:R-:W-:Y:S01]  /*0bc0*/  LOP3.LUT R2, R3, 0x80000000, R7, 0x48, !PT ;  /* 0x8000000003027812 */ /* 0x000fe200078e4807 */
[----:B------:R-:W-:Y:S06]  /*0bd0*/  BRA `(.L_x_30) ;  /* 0x00000000000c7947 */ /* 0x000fec0003800000 */
.L_x_25:
[----:B------:R-:W0:Y:S01]  /*0be0*/  MUFU.RSQ R2, -QNAN ;  /* 0xffc0000000027908 */ /* 0x000e220000001400 */
[----:B------:R-:W-:Y:S05]  /*0bf0*/  BRA `(.L_x_30) ;  /* 0x0000000000047947 */ /* 0x000fea0003800000 */
.L_x_24:
[----:B------:R-:W-:-:S07]  /*0c00*/  FADD.FTZ R2, R0, R3 ;  /* 0x0000000300027221 */ /* 0x000fce0000010000 */
.L_x_30:
[----:B------:R-:W-:-:S04]  /*0c10*/  IMAD.MOV.U32 R7, RZ, RZ, 0x0 ;  /* 0x00000000ff077424 */ /* 0x000fc800078e00ff */
[----:B0-----:R-:W-:Y:S05]  /*0c20*/  RET.REL.NODEC R6 `(_ZN17signal_processing7kernels29extract_pitch_cepstrum_kernelEPKfPfS3_ifff) ;  /* 0xfffffff006f47950 */ /* 0x001fea0003c3ffff */
.L_x_31:
        /* <DEDUP_REMOVED lines=13> */
.L_x_1003:


//--------------------- .text._ZN17signal_processing7kernels23compute_cepstrum_kernelEPK6float2PS1_i --------------------------
	.section	.text._ZN17signal_processing7kernels23compute_cepstrum_kernelEPK6float2PS1_i,"ax",@progbits
	.align	128
        .global         _ZN17signal_processing7kernels23compute_cepstrum_kernelEPK6float2PS1_i
        .type           _ZN17signal_processing7kernels23compute_cepstrum_kernelEPK6float2PS1_i,@function
        .size           _ZN17signal_processing7kernels23compute_cepstrum_kernelEPK6float2PS1_i,(.L_x_1004 - _ZN17signal_processing7kernels23compute_cepstrum_kernelEPK6float2PS1_i)
        .other          _ZN17signal_processing7kernels23compute_cepstrum_kernelEPK6float2PS1_i,@"STO_CUDA_ENTRY STV_DEFAULT"
_ZN17signal_processing7kernels23compute_cepstrum_kernelEPK6float2PS1_i:
.text._ZN17signal_processing7kernels23compute_cepstrum_kernelEPK6float2PS1_i:
[----:B------:R-:W-:Y:S01]  /*0000*/  LDC R1, c[0x0][0x37c] ;  /* 0x0000df00ff017b82 */ /* 0x000fe20000000800 */
[----:B------:R-:W0:Y:S07]  /*0010*/  S2R R3, SR_TID.X ;  /* 0x0000000000037919 */ /* 0x000e2e0000002100 */
[----:B------:R-:W0:Y:S01]  /*0020*/  S2UR UR4, SR_CTAID.X ;  /* 0x00000000000479c3 */ /* 0x000e220000002500 */
[----:B------:R-:W1:Y:S07]  /*0030*/  LDCU UR5, c[0x0][0x390] ;  /* 0x00007200ff0577ac */ /* 0x000e6e0008000800 */
[----:B------:R-:W0:Y:S02]  /*0040*/  LDC R4, c[0x0][0x360] ;  /* 0x0000d800ff047b82 */ /* 0x000e240000000800 */
[----:B0-----:R-:W-:-:S05]  /*0050*/  IMAD R4, R4, UR4, R3 ;  /* 0x0000000404047c24 */ /* 0x001fca000f8e0203 */
[----:B-1----:R-:W-:-:S13]  /*0060*/  ISETP.GE.AND P0, PT, R4, UR5, PT ;  /* 0x0000000504007c0c */ /* 0x002fda000bf06270 */
[----:B------:R-:W-:Y:S05]  /*0070*/  @P0 EXIT ;  /* 0x000000000000094d */ /* 0x000fea0003800000 */
[----:B------:R-:W0:Y:S01]  /*0080*/  LDC.64 R2, c[0x0][0x380] ;  /* 0x0000e000ff027b82 */ /* 0x000e220000000a00 */
[----:B------:R-:W1:Y:S01]  /*0090*/  LDCU.64 UR4, c[0x0][0x358] ;  /* 0x00006b00ff0477ac */ /* 0x000e620008000a00 */
[----:B0-----:R-:W-:-:S06]  /*00a0*/  IMAD.WIDE R2, R4, 0x8, R2 ;  /* 0x0000000804027825 */ /* 0x001fcc00078e0202 */
[----:B-1----:R-:W2:Y:S01]  /*00b0*/  LDG.E.64.CONSTANT R2, desc[UR4][R2.64] ;  /* 0x0000000402027981 */ /* 0x002ea2000c1e9b00 */
[----:B------:R-:W-:Y:S01]  /*00c0*/  BSSY.RECONVERGENT B0, `(.L_x_32) ;  /* 0x000000e000007945 */ /* 0x000fe20003800200 */
[----:B--2---:R-:W-:-:S04]  /*00d0*/  FMUL R5, R3, R3 ;  /* 0x0000000303057220 */ /* 0x004fc80000400000 */
[----:B------:R-:W-:-:S04]  /*00e0*/  FFMA R0, R2, R2, R5 ;  /* 0x0000000202007223 */ /* 0x000fc80000000005 */
[----:B------:R0:W1:Y:S01]  /*00f0*/  MUFU.RSQ R5, R0 ;  /* 0x0000000000057308 */ /* 0x0000620000001400 */
[----:B------:R-:W-:-:S04]  /*0100*/  IADD3 R6, PT, PT, R0, -0xd000000, RZ ;  /* 0xf300000000067810 */ /* 0x000fc80007ffe0ff */
[----:B------:R-:W-:-:S13]  /*0110*/  ISETP.GT.U32.AND P0, PT, R6, 0x727fffff, PT ;  /* 0x727fffff0600780c */ /* 0x000fda0003f04070 */
[----:B01----:R-:W-:Y:S05]  /*0120*/  @!P0 BRA `(.L_x_33) ;  /* 0x00000000000c8947 */ /* 0x003fea0003800000 */
[----:B------:R-:W-:-:S07]  /*0130*/  MOV R9, 0x150 ;  /* 0x0000015000097802 */ /* 0x000fce0000000f00 */
[----:B------:R-:W-:Y:S05]  /*0140*/  CALL.REL.NOINC `($__internal_2_$__cuda_sm20_sqrt_rn_f32_slowpath) ;  /* 0x0000000000947944 */ /* 0x000fea0003c00000 */
[----:B------:R-:W-:Y:S05]  /*0150*/  BRA `(.L_x_34) ;  /* 0x0000000000107947 */ /* 0x000fea0003800000 */
.L_x_33:
[----:B------:R-:W-:Y:S01]  /*0160*/  FMUL.FTZ R3, R0, R5 ;  /* 0x0000000500037220 */ /* 0x000fe20000410000 */
[----:B------:R-:W-:-:S03]  /*0170*/  FMUL.FTZ R5, R5, 0.5 ;  /* 0x3f00000005057820 */ /* 0x000fc60000410000 */
[----:B------:R-:W-:-:S04]  /*0180*/  FFMA R0, -R3, R3, R0 ;  /* 0x0000000303007223 */ /* 0x000fc80000000100 */
[----:B------:R-:W-:-:S07]  /*0190*/  FFMA R8, R0, R5, R3 ;  /* 0x0000000500087223 */ /* 0x000fce0000000003 */
.L_x_34:
[----:B------:R-:W-:Y:S05]  /*01a0*/  BSYNC.RECONVERGENT B0 ;  /* 0x0000000000007941 */ /* 0x000fea0003800200 */
.L_x_32:
[----:B------:R-:W0:Y:S01]  /*01b0*/  LDC.64 R6, c[0x0][0x388] ;  /* 0x0000e200ff067b82 */ /* 0x000e220000000a00 */
[----:B------:R-:W-:Y:S01]  /*01c0*/  FSETP.GT.AND P0, PT, R8, 1.00000001335143196e-10, PT ;  /* 0x2edbe6ff0800780b */ /* 0x000fe20003f04000 */
[----:B------:R-:W-:Y:S01]  /*01d0*/  BSSY.RECONVERGENT B0, `(.L_x_35) ;  /* 0x000001a000007945 */ /* 0x000fe20003800200 */
[----:B------:R-:W-:Y:S01]  /*01e0*/  HFMA2 R3, -RZ, RZ, 0, 0 ;  /* 0x00000000ff037431 */ /* 0x000fe200000001ff */
[----:B------:R-:W-:Y:S01]  /*01f0*/  MOV R2, 0xc1b80000 ;  /* 0xc1b8000000027802 */ /* 0x000fe20000000f00 */
[----:B0-----:R-:W-:-:S09]  /*0200*/  IMAD.WIDE R4, R4, 0x8, R6 ;  /* 0x0000000804047825 */ /* 0x001fd200078e0206 */
[----:B------:R-:W-:Y:S05]  /*0210*/  @!P0 BRA `(.L_x_36) ;  /* 0x0000000000548947 */ /* 0x000fea0003800000 */
[----:B------:R-:W-:Y:S02]  /*0220*/  IADD3 R0, PT, PT, R8, -0x3f2aaaab, RZ ;  /* 0xc0d5555508007810 */ /* 0x000fe40007ffe0ff */
[----:B------:R-:W-:Y:S02]  /*0230*/  MOV R9, 0x3e055027 ;  /* 0x3e05502700097802 */ /* 0x000fe40000000f00 */
[----:B------:R-:W-:Y:S02]  /*0240*/  LOP3.LUT R7, R0, 0xff800000, RZ, 0xc0, !PT ;  /* 0xff80000000077812 */ /* 0x000fe400078ec0ff */
[----:B------:R-:W-:Y:S02]  /*0250*/  ISETP.GT.U32.AND P0, PT, R8, 0x7f7fffff, PT ;  /* 0x7f7fffff0800780c */ /* 0x000fe40003f04070 */
[----:B------:R-:W-:-:S05]  /*0260*/  IADD3 R0, PT, PT, -R7, R8, RZ ;  /* 0x0000000807007210 */ /* 0x000fca0007ffe1ff */
[----:B------:R-:W-:Y:S01]  /*0270*/  FADD R2, R0, -1 ;  /* 0xbf80000000027421 */ /* 0x000fe20000000000 */
[----:B------:R-:W-:Y:S02]  /*0280*/  I2FP.F32.S32 R0, R7 ;  /* 0x0000000700007245 */ /* 0x000fe40000201400 */
[----:B------:R-:W-:Y:S01]  /*0290*/  MOV R7, 0x7f800000 ;  /* 0x7f80000000077802 */ /* 0x000fe20000000f00 */
[----:B------:R-:W-:Y:S02]  /*02a0*/  FFMA R9, R2, -R9, 0.14084610342979431152 ;  /* 0x3e1039f602097423 */ /* 0x000fe40000000809 */
[----:B------:R-:W-:Y:S02]  /*02b0*/  FFMA R0, R0, 1.1920928955078125e-07, RZ ;  /* 0x3400000000007823 */ /* 0x000fe400000000ff */
[----:B------:R-:W-:-:S04]  /*02c0*/  FFMA R9, R2, R9, -0.12148627638816833496 ;  /* 0xbdf8cdcc02097423 */ /* 0x000fc80000000009 */
[----:B------:R-:W-:-:S04]  /*02d0*/  FFMA R9, R2, R9, 0.13980610668659210205 ;  /* 0x3e0f295502097423 */ /* 0x000fc80000000009 */
[----:B------:R-:W-:-:S04]  /*02e0*/  FFMA R9, R2, R9, -0.16684235632419586182 ;  /* 0xbe2ad8b902097423 */ /* 0x000fc80000000009 */
[----:B------:R-:W-:-:S04]  /*02f0*/  FFMA R9, R2, R9, 0.20012299716472625732 ;  /* 0x3e4ced0b02097423 */ /* 0x000fc80000000009 */
[----:B------:R-:W-:-:S04]  /*0300*/  FFMA R9, R2, R9, -0.24999669194221496582 ;  /* 0xbe7fff2202097423 */ /* 0x000fc80000000009 */
[----:B------:R-:W-:-:S04]  /*0310*/  FFMA R9, R2, R9, 0.33333182334899902344 ;  /* 0x3eaaaa7802097423 */ /* 0x000fc80000000009 */
[----:B------:R-:W-:-:S04]  /*0320*/  FFMA R9, R2, R9, -0.5 ;  /* 0xbf00000002097423 */ /* 0x000fc80000000009 */
[----:B------:R-:W-:-:S04]  /*0330*/  FMUL R9, R2, R9 ;  /* 0x0000000902097220 */ /* 0x000fc80000400000 */
[----:B------:R-:W-:-:S04]  /*0340*/  FFMA R9, R2, R9, R2 ;  /* 0x0000000902097223 */ /* 0x000fc80000000002 */
[----:B------:R-:W-:Y:S01]  /*0350*/  FFMA R2, R0, 0.69314718246459960938, R9 ;  /* 0x3f31721800027823 */ /* 0x000fe20000000009 */
[----:B------:R-:W-:-:S07]  /*0360*/  @P0 FFMA R2, R8, R7, +INF ;  /* 0x7f80000008020423 */ /* 0x000fce0000000007 */
.L_x_36:
[----:B------:R-:W-:Y:S05]  /*0370*/  BSYNC.RECONVERGENT B0 ;  /* 0x0000000000007941 */ /* 0x000fea0003800200 */
.L_x_35:
[----:B------:R-:W-:Y:S01]  /*0380*/  STG.E.64 desc[UR4][R4.64], R2 ;  /* 0x0000000204007986 */ /* 0x000fe2000c101b04 */
[----:B------:R-:W-:Y:S05]  /*0390*/  EXIT ;  /* 0x000000000000794d */ /* 0x000fea0003800000 */
        .weak           $__internal_2_$__cuda_sm20_sqrt_rn_f32_slowpath
        .type           $__internal_2_$__cuda_sm20_sqrt_rn_f32_slowpath,@function
        .size           $__internal_2_$__cuda_sm20_sqrt_rn_f32_slowpath,(.L_x_1004 - $__internal_2_$__cuda_sm20_sqrt_rn_f32_slowpath)
$__internal_2_$__cuda_sm20_sqrt_rn_f32_slowpath:
[----:B------:R-:W-:-:S13]  /*03a0*/  LOP3.LUT P0, RZ, R0, 0x7fffffff, RZ, 0xc0, !PT ;  /* 0x7fffffff00ff7812 */ /* 0x000fda000780c0ff */
[----:B------:R-:W-:Y:S01]  /*03b0*/  @!P0 MOV R2, R0 ;  /* 0x0000000000028202 */ /* 0x000fe20000000f00 */
[----:B------:R-:W-:Y:S06]  /*03c0*/  @!P0 BRA `(.L_x_37) ;  /* 0x0000000000408947 */ /* 0x000fec0003800000 */
[----:B------:R-:W-:-:S13]  /*03d0*/  FSETP.GEU.FTZ.AND P0, PT, R0, RZ, PT ;  /* 0x000000ff0000720b */ /* 0x000fda0003f1e000 */
[----:B------:R-:W-:Y:S01]  /*03e0*/  @!P0 MOV R2, 0x7fffffff ;  /* 0x7fffffff00028802 */ /* 0x000fe20000000f00 */
[----:B------:R-:W-:Y:S06]  /*03f0*/  @!P0 BRA `(.L_x_37) ;  /* 0x0000000000348947 */ /* 0x000fec0003800000 */
[----:B------:R-:W-:-:S13]  /*0400*/  FSETP.GTU.FTZ.AND P0, PT, |R0|, +INF , PT ;  /* 0x7f8000000000780b */ /* 0x000fda0003f1c200 */
[----:B------:R-:W-:Y:S01]  /*0410*/  @P0 FADD.FTZ R2, R0, 1 ;  /* 0x3f80000000020421 */ /* 0x000fe20000010000 */
[----:B------:R-:W-:Y:S06]  /*0420*/  @P0 BRA `(.L_x_37) ;  /* 0x0000000000280947 */ /* 0x000fec0003800000 */
[----:B------:R-:W-:-:S13]  /*0430*/  FSETP.NEU.FTZ.AND P0, PT, |R0|, +INF , PT ;  /* 0x7f8000000000780b */ /* 0x000fda0003f1d200 */
[----:B------:R-:W-:-:S04]  /*0440*/  @P0 FFMA R3, R0, 1.84467440737095516160e+19, RZ ;  /* 0x5f80000000030823 */ /* 0x000fc800000000ff */
[----:B------:R-:W0:Y:S02]  /*0450*/  @P0 MUFU.RSQ R2, R3 ;  /* 0x0000000300020308 */ /* 0x000e240000001400 */
[----:B0-----:R-:W-:Y:S01]  /*0460*/  @P0 FMUL.FTZ R6, R3, R2 ;  /* 0x0000000203060220 */ /* 0x001fe20000410000 */
[----:B------:R-:W-:Y:S01]  /*0470*/  @P0 FMUL.FTZ R7, R2, 0.5 ;  /* 0x3f00000002070820 */ /* 0x000fe20000410000 */
[----:B------:R-:W-:Y:S02]  /*0480*/  @!P0 MOV R2, R0 ;  /* 0x0000000000028202 */ /* 0x000fe40000000f00 */
[----:B------:R-:W-:-:S04]  /*0490*/  @P0 FADD.FTZ R5, -R6, -RZ ;  /* 0x800000ff06050221 */ /* 0x000fc80000010100 */
[----:B------:R-:W-:-:S04]  /*04a0*/  @P0 FFMA R5, R6, R5, R3 ;  /* 0x0000000506050223 */ /* 0x000fc80000000003 */
[----:B------:R-:W-:-:S04]  /*04b0*/  @P0 FFMA R5, R5, R7, R6 ;  /* 0x0000000705050223 */ /* 0x000fc80000000006 */
[----:B------:R-:W-:-:S07]  /*04c0*/  @P0 FMUL.FTZ R2, R5, 2.3283064365386962891e-10 ;  /* 0x2f80000005020820 */ /* 0x000fce0000410000 */
.L_x_37:
[----:B------:R-:W-:Y:S01]  /*04d0*/  HFMA2 R3, -RZ, RZ, 0, 0 ;  /* 0x00000000ff037431 */ /* 0x000fe200000001ff */
[----:B------:R-:W-:Y:S02]  /*04e0*/  MOV R8, R2 ;  /* 0x0000000200087202 */ /* 0x000fe40000000f00 */
[----:B------:R-:W-:-:S04]  /*04f0*/  MOV R2, R9 ;  /* 0x0000000900027202 */ /* 0x000fc80000000f00 */
[----:B------:R-:W-:Y:S05]  /*0500*/  RET.REL.NODEC R2 `(_ZN17signal_processing7kernels23compute_cepstrum_kernelEPK6float2PS1_i) ;  /* 0xfffffff802bc7950 */ /* 0x000fea0003c3ffff */
.L_x_38:
        /* <DEDUP_REMOVED lines=15> */
.L_x_1004:


//--------------------- .text._ZN17signal_processing7kernels28find_fundamental_freq_kernelEPKfPfS3_S3_Piiifff --------------------------
	.section	.text._ZN17signal_processing7kernels28find_fundamental_freq_kernelEPKfPfS3_S3_Piiifff,"ax",@progbits
	.align	128
        .global         _ZN17signal_processing7kernels28find_fundamental_freq_kernelEPKfPfS3_S3_Piiifff
        .type           _ZN17signal_processing7kernels28find_fundamental_freq_kernelEPKfPfS3_S3_Piiifff,@function
        .size           _ZN17signal_processing7kernels28find_fundamental_freq_kernelEPKfPfS3_S3_Piiifff,(.L_x_1005 - _ZN17signal_processing7kernels28find_fundamental_freq_kernelEPKfPfS3_S3_Piiifff)
        .other          _ZN17signal_processing7kernels28find_fundamental_freq_kernelEPKfPfS3_S3_Piiifff,@"STO_CUDA_ENTRY STV_DEFAULT"
_ZN17signal_processing7kernels28find_fundamental_freq_kernelEPKfPfS3_S3_Piiifff:
.text._ZN17signal_processing7kernels28find_fundamental_freq_kernelEPKfPfS3_S3_Piiifff:
[----:B------:R-:W-:Y:S08]  /*0000*/  LDC R1, c[0x0][0x37c] ;  /* 0x0000df00ff017b82 */ /* 0x000ff00000000800 */
[----:B------:R-:W0:Y:S01]  /*0010*/  LDC R4, c[0x0][0x3b8] ;  /* 0x0000ee00ff047b82 */ /* 0x000e220000000800 */
[----:B------:R-:W1:Y:S01]  /*0020*/  LDCU UR5, c[0x0][0x3b0] ;  /* 0x00007600ff0577ac */ /* 0x000e620008000800 */
[----:B------:R-:W2:Y:S06]  /*0030*/  S2R R9, SR_TID.X ;  /* 0x0000000000097919 */ /* 0x000eac0000002100 */
[----:B------:R-:W2:Y:S08]  /*0040*/  S2UR UR4, SR_CTAID.X ;  /* 0x00000000000479c3 */ /* 0x000eb00000002500 */
[----:B------:R-:W2:Y:S01]  /*0050*/  LDC R2, c[0x0][0x360] ;  /* 0x0000d800ff027b82 */ /* 0x000ea20000000800 */
[----:B-1----:R-:W-:Y:S01]  /*0060*/  IMAD.U32 R5, RZ, RZ, UR5 ;  /* 0x00000005ff057e24 */ /* 0x002fe2000f8e00ff */
[----:B0-----:R-:W0:Y:S08]  /*0070*/  MUFU.RCP R0, R4 ;  /* 0x0000000400007308 */ /* 0x001e300000001000 */
[----:B------:R-:W1:Y:S01]  /*0080*/  FCHK P0, R5, R4 ;  /* 0x0000000405007302 */ /* 0x000e620000000000 */
[----:B--2---:R-:W-:-:S02]  /*0090*/  IMAD R9, R2, UR4, R9 ;  /* 0x0000000402097c24 */ /* 0x004fc4000f8e0209 */
[----:B0-----:R-:W-:-:S04]  /*00a0*/  FFMA R3, R0, -R4, 1 ;  /* 0x3f80000000037423 */ /* 0x001fc80000000804 */
[----:B------:R-:W-:-:S04]  /*00b0*/  FFMA R0, R0, R3, R0 ;  /* 0x0000000300007223 */ /* 0x000fc80000000000 */
[----:B------:R-:W-:-:S04]  /*00c0*/  FFMA R3, R0, UR5, RZ ;  /* 0x0000000500037c23 */ /* 0x000fc800080000ff */
[----:B------:R-:W-:-:S04]  /*00d0*/  FFMA R8, R3, -R4, UR5 ;  /* 0x0000000503087e23 */ /* 0x000fc80008000804 */
[----:B------:R-:W-:Y:S01]  /*00e0*/  FFMA R8, R0, R8, R3 ;  /* 0x0000000800087223 */ /* 0x000fe20000000003 */
[----:B-1----:R-:W-:Y:S06]  /*00f0*/  @!P0 BRA `(.L_x_39) ;  /* 0x00000000001c8947 */ /* 0x002fec0003800000 */
[----:B------:R-:W0:Y:S01]  /*0100*/  LDCU UR4, c[0x0][0x3b0] ;  /* 0x00007600ff0477ac */ /* 0x000e220008000800 */
[----:B------:R-:W-:Y:S01]  /*0110*/  MOV R2, 0x160 ;  /* 0x0000016000027802 */ /* 0x000fe20000000f00 */
[----:B------:R-:W1:Y:S01]  /*0120*/  LDCU UR5, c[0x0][0x3b8] ;  /* 0x00007700ff0577ac */ /* 0x000e620008000800 */
[----:B0-----:R-:W-:Y:S01]  /*0130*/  IMAD.U32 R0, RZ, RZ, UR4 ;  /* 0x00000004ff007e24 */ /* 0x001fe2000f8e00ff */
[----:B-1----:R-:W-:-:S07]  /*0140*/  MOV R3, UR5 ;  /* 0x0000000500037c02 */ /* 0x002fce0008000f00 */
[----:B------:R-:W-:Y:S05]  /*0150*/  CALL.REL.NOINC `($__internal_3_$__cuda_sm3x_div_rn_noftz_f32_slowpath) ;  /* 0x0000000c00bc7944 */ /* 0x000fea0003c00000 */
[----:B------:R-:W-:-:S07]  /*0160*/  IMAD.MOV.U32 R8, RZ, RZ, R0 ;  /* 0x000000ffff087224 */ /* 0x000fce00078e0000 */
.L_x_39:
[----:B------:R-:W0:Y:S02]  /*0170*/  LDC.64 R6, c[0x0][0x3b0] ;  /* 0x0000ec00ff067b82 */ /* 0x000e240000000a00 */
[----:B0-----:R-:W0:Y:S08]  /*0180*/  MUFU.RCP R0, R7 ;  /* 0x0000000700007308 */ /* 0x001e300000001000 */
[----:B------:R-:W1:Y:S01]  /*0190*/  FCHK P0, R6, R7 ;  /* 0x0000000706007302 */ /* 0x000e620000000000 */
[----:B0-----:R-:W-:-:S04]  /*01a0*/  FFMA R3, R0, -R7, 1 ;  /* 0x3f80000000037423 */ /* 0x001fc80000000807 */
[----:B------:R-:W-:-:S04]  /*01b0*/  FFMA R3, R0, R3, R0 ;  /* 0x0000000300037223 */ /* 0x000fc80000000000 */
[----:B------:R-:W-:-:S04]  /*01c0*/  FFMA R5, R3, R6, RZ ;  /* 0x0000000603057223 */ /* 0x000fc800000000ff */
[----:B------:R-:W-:-:S04]  /*01d0*/  FFMA R0, R5, -R7, R6 ;  /* 0x8000000705007223 */ /* 0x000fc80000000006 */
[----:B------:R-:W-:Y:S01]  /*01e0*/  FFMA R0, R3, R0, R5 ;  /* 0x0000000003007223 */ /* 0x000fe20000000005 */
[----:B-1----:R-:W-:Y:S06]  /*01f0*/  @!P0 BRA `(.L_x_40) ;  /* 0x0000000000148947 */ /* 0x002fec0003800000 */
[----:B------:R-:W0:Y:S01]  /*0200*/  LDCU.64 UR4, c[0x0][0x3b0] ;  /* 0x00007600ff0477ac */ /* 0x000e220008000a00 */
[----:B------:R-:W-:Y:S01]  /*0210*/  MOV R2, 0x250 ;  /* 0x0000025000027802 */ /* 0x000fe20000000f00 */
[----:B0-----:R-:W-:Y:S01]  /*0220*/  IMAD.U32 R0, RZ, RZ, UR4 ;  /* 0x00000004ff007e24 */ /* 0x001fe2000f8e00ff */
[----:B------:R-:W-:-:S07]  /*0230*/  MOV R3, UR5 ;  /* 0x0000000500037c02 */ /* 0x000fce0008000f00 */
[----:B------:R-:W-:Y:S05]  /*0240*/  CALL.REL.NOINC `($__internal_3_$__cuda_sm3x_div_rn_noftz_f32_slowpath) ;  /* 0x0000000c00807944 */ /* 0x000fea0003c00000 */
.L_x_40:
[----:B------:R-:W0:Y:S01]  /*0250*/  LDCU UR4, c[0x0][0x3ac] ;  /* 0x00007580ff0477ac */ /* 0x000e220008000800 */
[----:B------:R-:W1:Y:S01]  /*0260*/  LDC.64 R4, c[0x0][0x388] ;  /* 0x0000e200ff047b82 */ /* 0x000e620000000a00 */
[----:B------:R-:W2:Y:S01]  /*0270*/  F2I.TRUNC.NTZ R0, R0 ;  /* 0x0000000000007305 */ /* 0x000ea2000020f100 */
[----:B------:R-:W-:Y:S01]  /*0280*/  BSSY.RECONVERGENT B0, `(.L_x_41) ;  /* 0x00000b6000007945 */ /* 0x000fe20003800200 */
[----:B------:R-:W3:Y:S01]  /*0290*/  LDCU.64 UR6, c[0x0][0x358] ;  /* 0x00006b00ff0677ac */ /* 0x000ee20008000a00 */
[C---:B0-----:R-:W-:Y:S02]  /*02a0*/  ISETP.GE.AND P0, PT, R9.reuse, UR4, PT ;  /* 0x0000000409007c0c */ /* 0x041fe4000bf06270 */
[----:B--2---:R-:W-:Y:S01]  /*02b0*/  VIMNMX R10, PT, PT, R0, UR4, PT ;  /* 0x00000004000a7c48 */ /* 0x004fe2000bfe0100 */
[----:B-1----:R-:W-:-:S10]  /*02c0*/  IMAD.WIDE R4, R9, 0x4, R4 ;  /* 0x0000000409047825 */ /* 0x002fd400078e0204 */
[----:B---3--:R-:W-:Y:S05]  /*02d0*/  @P0 BRA `(.L_x_42) ;  /* 0x0000000800c00947 */ /* 0x008fea0003800000 */
[----:B------:R-:W0:Y:S01]  /*02e0*/  LDC R2, c[0x0][0x3a8] ;  /* 0x0000ea00ff027b82 */ /* 0x000e220000000800 */
[----:B------:R-:W-:Y:S01]  /*02f0*/  BSSY.RECONVERGENT B1, `(.L_x_43) ;  /* 0x0000098000017945 */ /* 0x000fe20003800200 */
[----:B------:R-:W-:Y:S01]  /*0300*/  CS2R R12, SRZ ;  /* 0x00000000000c7805 */ /* 0x000fe2000001ff00 */
[----:B0-----:R-:W-:-:S05]  /*0310*/  IMAD.IADD R0, R2, 0x1, -R9 ;  /* 0x0000000102007824 */ /* 0x001fca00078e0a09 */
[----:B------:R-:W-:-:S13]  /*0320*/  ISETP.GE.AND P0, PT, R0, 0x1, PT ;  /* 0x000000010000780c */ /* 0x000fda0003f06270 */
[----:B------:R-:W-:Y:S05]  /*0330*/  @!P0 BRA `(.L_x_44) ;  /* 0x00000008004c8947 */ /* 0x000fea0003800000 */
[----:B------:R-:W-:Y:S01]  /*0340*/  IMAD.IADD R2, R9, 0x1, -R2 ;  /* 0x0000000109027824 */ /* 0x000fe200078e0a02 */
[----:B------:R-:W-:Y:S01]  /*0350*/  LOP3.LUT R23, R0, 0xf, RZ, 0xc0, !PT ;  /* 0x0000000f00177812 */ /* 0x000fe200078ec0ff */
[----:B------:R-:W-:Y:S01]  /*0360*/  BSSY.RECONVERGENT B2, `(.L_x_45) ;  /* 0x0000044000027945 */ /* 0x000fe20003800200 */
[----:B------:R-:W-:Y:S02]  /*0370*/  HFMA2 R13, -RZ, RZ, 0, 0 ;  /* 0x00000000ff0d7431 */ /* 0x000fe400000001ff */
[----:B------:R-:W-:Y:S01]  /*0380*/  IMAD.MOV.U32 R11, RZ, RZ, RZ ;  /* 0x000000ffff0b7224 */ /* 0x000fe200078e00ff */
[----:B------:R-:W-:Y:S02]  /*0390*/  ISETP.GT.U32.AND P1, PT, R2, -0x10, PT ;  /* 0xfffffff00200780c */ /* 0x000fe40003f24070 */
[----:B------:R-:W-:-:S11]  /*03a0*/  ISETP.NE.AND P0, PT, R23, RZ, PT ;  /* 0x000000ff1700720c */ /* 0x000fd60003f05270 */
[----:B------:R-:W-:Y:S05]  /*03b0*/  @P1 BRA `(.L_x_46) ;  /* 0x0000000000f81947 */ /* 0x000fea0003800000 */
[----:B------:R-:W0:Y:S01]  /*03c0*/  LDCU.64 UR4, c[0x0][0x380] ;  /* 0x00007000ff0477ac */ /* 0x000e220008000a00 */
[----:B------:R-:W-:Y:S01]  /*03d0*/  LOP3.LUT R11, R0, 0x7ffffff0, RZ, 0xc0, !PT ;  /* 0x7ffffff0000b7812 */ /* 0x000fe200078ec0ff */
[----:B------:R-:W-:-:S03]  /*03e0*/  IMAD.MOV.U32 R13, RZ, RZ, RZ ;  /* 0x000000ffff0d7224 */ /* 0x000fc600078e00ff */
[----:B------:R-:W-:Y:S01]  /*03f0*/  IADD3 R12, PT, PT, -R11, RZ, RZ ;  /* 0x000000ff0b0c7210 */ /* 0x000fe20007ffe1ff */
[----:B0-----:R-:W-:-:S04]  /*0400*/  UIADD3 UR4, UP0, UPT, UR4, 0x20, URZ ;  /* 0x0000002004047890 */ /* 0x001fc8000ff1e0ff */
[----:B------:R-:W-:Y:S02]  /*0410*/  UIADD3.X UR5, UPT, UPT, URZ, UR5, URZ, UP0, !UPT ;  /* 0x00000005ff057290 */ /* 0x000fe400087fe4ff */
[----:B------:R-:W-:-:S04]  /*0420*/  IMAD.U32 R2, RZ, RZ, UR4 ;  /* 0x00000004ff027e24 */ /* 0x000fc8000f8e00ff */
[----:B------:R-:W-:-:S07]  /*0430*/  IMAD.U32 R3, RZ, RZ, UR5 ;  /* 0x00000005ff037e24 */ /* 0x000fce000f8e00ff */
.L_x_47:
[----:B------:R-:W-:Y:S01]  /*0440*/  IMAD.WIDE R6, R9, 0x4, R2 ;  /* 0x0000000409067825 */ /* 0x000fe200078e0202 */
[----:B------:R-:W2:Y:S04]  /*0450*/  LDG.E.CONSTANT R16, desc[UR6][R2.64+-0x20] ;  /* 0xffffe00602107981 */ /* 0x000ea8000c1e9900 */
[----:B------:R-:W2:Y:S04]  /*0460*/  LDG.E.CONSTANT R17, desc[UR6][R6.64+-0x20] ;  /* 0xffffe00606117981 */ /* 0x000ea8000c1e9900 */
[----:B------:R-:W3:Y:S04]  /*0470*/  LDG.E.CONSTANT R27, desc[UR6][R2.64+-0x1c] ;  /* 0xffffe406021b7981 */ /* 0x000ee8000c1e9900 */
[----:B------:R-:W3:Y:S04]  /*0480*/  LDG.E.CONSTANT R18, desc[UR6][R6.64+-0x1c] ;  /* 0xffffe40606127981 */ /* 0x000ee8000c1e9900 */
[----:B------:R-:W4:Y:S04]  /*0490*/  LDG.E.CONSTANT R15, desc[UR6][R2.64+-0x18] ;  /* 0xffffe806020f7981 */ /* 0x000f28000c1e9900 */
[----:B------:R-:W4:Y:S04]  /*04a0*/  LDG.E.CONSTANT R14, desc[UR6][R6.64+-0x18] ;  /* 0xffffe806060e7981 */ /* 0x000f28000c1e9900 */
[----:B------:R-:W5:Y:S04]  /*04b0*/  LDG.E.CONSTANT R19, desc[UR6][R2.64+-0x14] ;  /* 0xffffec0602137981 */ /* 0x000f68000c1e9900 */
[----:B------:R-:W5:Y:S04]  /*04c0*/  LDG.E.CONSTANT R20, desc[UR6][R6.64+-0x14] ;  /* 0xffffec0606147981 */ /* 0x000f68000c1e9900 */
[----:B------:R-:W5:Y:S04]  /*04d0*/  LDG.E.CONSTANT R21, desc[UR6][R2.64+-0x10] ;  /* 0xfffff00602157981 */ /* 0x000f68000c1e9900 */
[----:B------:R-:W5:Y:S04]  /*04e0*/  LDG.E.CONSTANT R22, desc[UR6][R6.64+-0x10] ;  /* 0xfffff00606167981 */ /* 0x000f68000c1e9900 */
[----:B------:R-:W5:Y:S04]  /*04f0*/  LDG.E.CONSTANT R24, desc[UR6][R2.64+-0xc] ;  /* 0xfffff40602187981 */ /* 0x000f68000c1e9900 */
[----:B------:R-:W5:Y:S01]  /*0500*/  LDG.E.CONSTANT R25, desc[UR6][R6.64+-0xc] ;  /* 0xfffff40606197981 */ /* 0x000f62000c1e9900 */
[----:B--2---:R-:W-:-:S03]  /*0510*/  FFMA R16, R16, R17, R13 ;  /* 0x0000001110107223 */ /* 0x004fc6000000000d */
[----:B------:R-:W2:Y:S04]  /*0520*/  LDG.E.CONSTANT R17, desc[UR6][R2.64+-0x8] ;  /* 0xfffff80602117981 */ /* 0x000ea8000c1e9900 */
[----:B------:R-:W2:Y:S01]  /*0530*/  LDG.E.CONSTANT R13, desc[UR6][R2.64+-0x4] ;  /* 0xfffffc06020d7981 */ /* 0x000ea2000c1e9900 */
[----:B---3--:R-:W-:-:S03]  /*0540*/  FFMA R16, R27, R18, R16 ;  /* 0x000000121b107223 */ /* 0x008fc60000000010 */
[----:B------:R-:W2:Y:S04]  /*0550*/  LDG.E.CONSTANT R18, desc[UR6][R6.64+-0x8] ;  /* 0xfffff80606127981 */ /* 0x000ea8000c1e9900 */
[----:B------:R-:W3:Y:S01]  /*0560*/  LDG.E.CONSTANT R27, desc[UR6][R6.64+0x1c] ;  /* 0x00001c06061b7981 */ /* 0x000ee2000c1e9900 */
[----:B----4-:R-:W-:-:S03]  /*0570*/  FFMA R26, R15, R14, R16 ;  /* 0x0000000e0f1a7223 */ /* 0x010fc60000000010 */
[----:B------:R-:W4:Y:S04]  /*0580*/  LDG.E.CONSTANT R14, desc[UR6][R6.64+-0x4] ;  /* 0xfffffc06060e7981 */ /* 0x000f28000c1e9900 */
[----:B------:R-:W3:Y:S04]  /*0590*/  LDG.E.CONSTANT R15, desc[UR6][R2.64] ;  /* 0x00000006020f7981 */ /* 0x000ee8000c1e9900 */
[----:B------:R-:W3:Y:S01]  /*05a0*/  LDG.E.CONSTANT R16, desc[UR6][R6.64] ;  /* 0x0000000606107981 */ /* 0x000ee2000c1e9900 */
[----:B-----5:R-:W-:-:S03]  /*05b0*/  FFMA R20, R19, R20, R26 ;  /* 0x0000001413147223 */ /* 0x020fc6000000001a */
[----:B------:R-:W5:Y:S01]  /*05c0*/  LDG.E.CONSTANT R19, desc[UR6][R6.64+0x4] ;  /* 0x0000040606137981 */ /* 0x000f62000c1e9900 */
[----:B------:R-:W-:-:S03]  /*05d0*/  FFMA R21, R21, R22, R20 ;  /* 0x0000001615157223 */ /* 0x000fc60000000014 */
[----:B------:R-:W5:Y:S04]  /*05e0*/  LDG.E.CONSTANT R20, desc[UR6][R2.64+0x4] ;  /* 0x0000040602147981 */ /* 0x000f68000c1e9900 */
[----:B------:R-:W5:Y:S01]  /*05f0*/  LDG.E.CONSTANT R22, desc[UR6][R2.64+0x8] ;  /* 0x0000080602167981 */ /* 0x000f62000c1e9900 */
[----:B------:R-:W-:-:S03]  /*0600*/  FFMA R24, R24, R25, R21 ;  /* 0x0000001918187223 */ /* 0x000fc60000000015 */
[----:B------:R-:W5:Y:S04]  /*0610*/  LDG.E.CONSTANT R21, desc[UR6][R6.64+0x8] ;  /* 0x0000080606157981 */ /* 0x000f68000c1e9900 */
[----:B------:R-:W5:Y:S04]  /*0620*/  LDG.E.CONSTANT R25, desc[UR6][R6.64+0x14] ;  /* 0x0000140606197981 */ /* 0x000f68000c1e9900 */
[----:B------:R-:W5:Y:S01]  /*0630*/  LDG.E.CONSTANT R26, desc[UR6][R2.64+0x1c] ;  /* 0x00001c06021a7981 */ /* 0x000f62000c1e9900 */
[----:B--2---:R-:W-:-:S03]  /*0640*/  FFMA R24, R17, R18, R24 ;  /* 0x0000001211187223 */ /* 0x004fc60000000018 */
[----:B------:R-:W2:Y:S04]  /*0650*/  LDG.E.CONSTANT R17, desc[UR6][R2.64+0xc] ;  /* 0x00000c0602117981 */ /* 0x000ea8000c1e9900 */
[----:B------:R-:W2:Y:S01]  /*0660*/  LDG.E.CONSTANT R18, desc[UR6][R6.64+0xc] ;  /* 0x00000c0606127981 */ /* 0x000ea2000c1e9900 */
[----:B----4-:R-:W-:-:S03]  /*0670*/  FFMA R24, R13, R14, R24 ;  /* 0x0000000e0d187223 */ /* 0x010fc60000000018 */
[----:B------:R-:W4:Y:S04]  /*0680*/  LDG.E.CONSTANT R13, desc[UR6][R2.64+0x10] ;  /* 0x00001006020d7981 */ /* 0x000f28000c1e9900 */
[----:B------:R-:W4:Y:S01]  /*0690*/  LDG.E.CONSTANT R14, desc[UR6][R6.64+0x10] ;  /* 0x00001006060e7981 */ /* 0x000f22000c1e9900 */
[----:B---3--:R-:W-:-:S03]  /*06a0*/  FFMA R29, R15, R16, R24 ;  /* 0x000000100f1d7223 */ /* 0x008fc60000000018 */
[----:B------:R-:W3:Y:S04]  /*06b0*/  LDG.E.CONSTANT R24, desc[UR6][R2.64+0x14] ;  /* 0x0000140602187981 */ /* 0x000ee8000c1e9900 */
[----:B------:R0:W3:Y:S04]  /*06c0*/  LDG.E.CONSTANT R16, desc[UR6][R2.64+0x18] ;  /* 0x0000180602107981 */ /* 0x0000e8000c1e9900 */
[----:B------:R-:W3:Y:S01]  /*06d0*/  LDG.E.CONSTANT R15, desc[UR6][R6.64+0x18] ;  /* 0x00001806060f7981 */ /* 0x000ee2000c1e9900 */
[----:B-----5:R-:W-:Y:S01]  /*06e0*/  FFMA R19, R20, R19, R29 ;  /* 0x0000001314137223 */ /* 0x020fe2000000001d */
[----:B------:R-:W-:-:S03]  /*06f0*/  IADD3 R12, PT, PT, R12, 0x10, RZ ;  /* 0x000000100c0c7810 */ /* 0x000fc60007ffe0ff */
[----:B------:R-:W-:Y:S01]  /*0700*/  FFMA R22, R22, R21, R19 ;  /* 0x0000001516167223 */ /* 0x000fe20000000013 */
[----:B------:R-:W-:Y:S02]  /*0710*/  ISETP.NE.AND P1, PT, R12, RZ, PT ;  /* 0x000000ff0c00720c */ /* 0x000fe40003f25270 */
[----:B0-----:R-:W-:-:S05]  /*0720*/  IADD3 R2, P2, PT, R2, 0x40, RZ ;  /* 0x0000004002027810 */ /* 0x001fca0007f5e0ff */
[----:B------:R-:W-:Y:S02]  /*0730*/  IMAD.X R3, RZ, RZ, R3, P2 ;  /* 0x000000ffff037224 */ /* 0x000fe400010e0603 */
[----:B--2---:R-:W-:-:S04]  /*0740*/  FFMA R18, R17, R18, R22 ;  /* 0x0000001211127223 */ /* 0x004fc80000000016 */
[----:B----4-:R-:W-:-:S04]  /*0750*/  FFMA R13, R13, R14, R18 ;  /* 0x0000000e0d0d7223 */ /* 0x010fc80000000012 */
[----:B---3--:R-:W-:-:S04]  /*0760*/  FFMA R13, R24, R25, R13 ;  /* 0x00000019180d7223 */ /* 0x008fc8000000000d */
[----:B------:R-:W-:-:S04]  /*0770*/  FFMA R13, R16, R15, R13 ;  /* 0x0000000f100d7223 */ /* 0x000fc8000000000d */
[----:B------:R-:W-:Y:S01]  /*0780*/  FFMA R13, R26, R27, R13 ;  /* 0x0000001b1a0d7223 */ /* 0x000fe2000000000d */
[----:B------:R-:W-:Y:S06]  /*0790*/  @P1 BRA `(.L_x_47) ;  /* 0xfffffffc00281947 */ /* 0x000fec000383ffff */
.L_x_46:
[----:B------:R-:W-:Y:S05]  /*07a0*/  BSYNC.RECONVERGENT B2 ;  /* 0x0000000000027941 */ /* 0x000fea0003800200 */
.L_x_45:
[----:B------:R-:W-:Y:S01]  /*07b0*/  MOV R12, R0 ;  /* 0x00000000000c7202 */ /* 0x000fe20000000f00 */
[----:B------:R-:W-:Y:S06]  /*07c0*/  @!P0 BRA `(.L_x_44) ;  /* 0x0000000400288947 */ /* 0x000fec0003800000 */
[----:B------:R-:W-:Y:S01]  /*07d0*/  ISETP.GE.U32.AND P0, PT, R23, 0x8, PT ;  /* 0x000000081700780c */ /* 0x000fe20003f06070 */
[----:B------:R-:W-:Y:S01]  /*07e0*/  BSSY.RECONVERGENT B2, `(.L_x_48) ;  /* 0x0000020000027945 */ /* 0x000fe20003800200 */
[----:B------:R-:W-:-:S04]  /*07f0*/  LOP3.LUT R26, R0, 0x7, RZ, 0xc0, !PT ;  /* 0x00000007001a7812 */ /* 0x000fc800078ec0ff */
[----:B------:R-:W-:-:S07]  /*0800*/  ISETP.NE.AND P1, PT, R26, RZ, PT ;  /* 0x000000ff1a00720c */ /* 0x000fce0003f25270 */
[----:B------:R-:W-:Y:S06]  /*0810*/  @!P0 BRA `(.L_x_49) ;  /* 0x0000000000708947 */ /* 0x000fec0003800000 */
[----:B------:R-:W0:Y:S02]  /*0820*/  LDC.64 R2, c[0x0][0x380] ;  /* 0x0000e000ff027b82 */ /* 0x000e240000000a00 */
[----:B0-----:R-:W-:-:S05]  /*0830*/  IMAD.WIDE.U32 R2, R11, 0x4, R2 ;  /* 0x000000040b027825 */ /* 0x001fca00078e0002 */
[----:B------:R-:W2:Y:S01]  /*0840*/  LDG.E.CONSTANT R28, desc[UR6][R2.64] ;  /* 0x00000006021c7981 */ /* 0x000ea2000c1e9900 */
[----:B------:R-:W-:-:S03]  /*0850*/  IMAD.WIDE R6, R9, 0x4, R2 ;  /* 0x0000000409067825 */ /* 0x000fc600078e0202 */
[----:B------:R-:W3:Y:S04]  /*0860*/  LDG.E.CONSTANT R21, desc[UR6][R2.64+0x4] ;  /* 0x0000040602157981 */ /* 0x000ee8000c1e9900 */
[----:B------:R-:W2:Y:S04]  /*0870*/  LDG.E.CONSTANT R29, desc[UR6][R6.64] ;  /* 0x00000006061d7981 */ /* 0x000ea8000c1e9900 */
        /* <DEDUP_REMOVED lines=12> */
[----:B------:R-:W5:Y:S01]  /*0940*/  LDG.E.CONSTANT R24, desc[UR6][R6.64+0x1c] ;  /* 0x00001c0606187981 */ /* 0x000f62000c1e9900 */
[----:B------:R-:W-:-:S02]  /*0950*/  VIADD R11, R11, 0x8 ;  /* 0x000000080b0b7836 */ /* 0x000fc40000000000 */
[----:B--2---:R-:W-:-:S04]  /*0960*/  FFMA R28, R28, R29, R13 ;  /* 0x0000001d1c1c7223 */ /* 0x004fc8000000000d */
[----:B---3--:R-:W-:-:S04]  /*0970*/  FFMA R22, R21, R22, R28 ;  /* 0x0000001615167223 */ /* 0x008fc8000000001c */
[----:B----4-:R-:W-:-:S04]  /*0980*/  FFMA R20, R19, R20, R22 ;  /* 0x0000001413147223 */ /* 0x010fc80000000016 */
[----:B-----5:R-:W-:-:S04]  /*0990*/  FFMA R18, R17, R18, R20 ;  /* 0x0000001211127223 */ /* 0x020fc80000000014 */
[----:B------:R-:W-:-:S04]  /*09a0*/  FFMA R15, R15, R16, R18 ;  /* 0x000000100f0f7223 */ /* 0x000fc80000000012 */
[----:B------:R-:W-:-:S04]  /*09b0*/  FFMA R15, R14, R27, R15 ;  /* 0x0000001b0e0f7223 */ /* 0x000fc8000000000f */
[----:B------:R-:W-:-:S04]  /*09c0*/  FFMA R12, R12, R25, R15 ;  /* 0x000000190c0c7223 */ /* 0x000fc8000000000f */
[----:B------:R-:W-:-:S07]  /*09d0*/  FFMA R13, R23, R24, R12 ;  /* 0x00000018170d7223 */ /* 0x000fce000000000c */
.L_x_49:
[----:B------:R-:W-:Y:S05]  /*09e0*/  BSYNC.RECONVERGENT B2 ;  /* 0x0000000000027941 */ /* 0x000fea0003800200 */
.L_x_48:
[----:B------:R-:W-:Y:S01]  /*09f0*/  MOV R12, R0 ;  /* 0x00000000000c7202 */ /* 0x000fe20000000f00 */
[----:B------:R-:W-:Y:S06]  /*0a00*/  @!P1 BRA `(.L_x_44) ;  /* 0x0000000000989947 */ /* 0x000fec0003800000 */
[----:B------:R-:W-:-:S13]  /*0a10*/  ISETP.GE.U32.AND P0, PT, R26, 0x4, PT ;  /* 0x000000041a00780c */ /* 0x000fda0003f06070 */
[----:B------:R-:W0:Y:S02]  /*0a20*/  @P0 LDC.64 R6, c[0x0][0x380] ;  /* 0x0000e000ff060b82 */ /* 0x000e240000000a00 */
[----:B0-----:R-:W-:-:S05]  /*0a30*/  @P0 IMAD.WIDE.U32 R6, R11, 0x4, R6 ;  /* 0x000000040b060825 */ /* 0x001fca00078e0006 */
[----:B------:R-:W2:Y:S01]  /*0a40*/  @P0 LDG.E.CONSTANT R12, desc[UR6][R6.64] ;  /* 0x00000006060c0981 */ /* 0x000ea2000c1e9900 */
[----:B------:R-:W-:-:S03]  /*0a50*/  @P0 IMAD.WIDE R2, R9, 0x4, R6 ;  /* 0x0000000409020825 */ /* 0x000fc600078e0206 */
[----:B------:R-:W3:Y:S04]  /*0a60*/  @P0 LDG.E.CONSTANT R15, desc[UR6][R6.64+0x4] ;  /* 0x00000406060f0981 */ /* 0x000ee8000c1e9900 */
[----:B------:R-:W2:Y:S04]  /*0a70*/  @P0 LDG.E.CONSTANT R14, desc[UR6][R2.64] ;  /* 0x00000006020e0981 */ /* 0x000ea8000c1e9900 */
[----:B------:R-:W3:Y:S04]  /*0a80*/  @P0 LDG.E.CONSTANT R16, desc[UR6][R2.64+0x4] ;  /* 0x0000040602100981 */ /* 0x000ee8000c1e9900 */
[----:B------:R-:W4:Y:S04]  /*0a90*/  @P0 LDG.E.CONSTANT R17, desc[UR6][R6.64+0x8] ;  /* 0x0000080606110981 */ /* 0x000f28000c1e9900 */
[----:B------:R-:W4:Y:S04]  /*0aa0*/  @P0 LDG.E.CONSTANT R18, desc[UR6][R2.64+0x8] ;  /* 0x0000080602120981 */ /* 0x000f28000c1e9900 */
[----:B------:R-:W5:Y:S04]  /*0ab0*/  @P0 LDG.E.CONSTANT R20, desc[UR6][R6.64+0xc] ;  /* 0x00000c0606140981 */ /* 0x000f68000c1e9900 */
[----:B------:R-:W5:Y:S01]  /*0ac0*/  @P0 LDG.E.CONSTANT R19, desc[UR6][R2.64+0xc] ;  /* 0x00000c0602130981 */ /* 0x000f62000c1e9900 */
[----:B------:R-:W-:Y:S01]  /*0ad0*/  @P0 IADD3 R11, PT, PT, R11, 0x4, RZ ;  /* 0x000000040b0b0810 */ /* 0x000fe20007ffe0ff */
[----:B--2---:R-:W-:Y:S01]  /*0ae0*/  @P0 FFMA R12, R12, R14, R13 ;  /* 0x0000000e0c0c0223 */ /* 0x004fe2000000000d */
[----:B------:R-:W-:-:S04]  /*0af0*/  LOP3.LUT R14, R0, 0x3, RZ, 0xc0, !PT ;  /* 0x00000003000e7812 */ /* 0x000fc800078ec0ff */
[----:B------:R-:W-:Y:S01]  /*0b00*/  ISETP.NE.AND P1, PT, R14, RZ, PT ;  /* 0x000000ff0e00720c */ /* 0x000fe20003f25270 */
[----:B---3--:R-:W-:-:S04]  /*0b10*/  @P0 FFMA R12, R15, R16, R12 ;  /* 0x000000100f0c0223 */ /* 0x008fc8000000000c */
[----:B----4-:R-:W-:Y:S01]  /*0b20*/  @P0 FFMA R17, R17, R18, R12 ;  /* 0x0000001211110223 */ /* 0x010fe2000000000c */
[----:B------:R-:W-:-:S03]  /*0b30*/  IMAD.MOV.U32 R12, RZ, RZ, R0 ;  /* 0x000000ffff0c7224 */ /* 0x000fc600078e0000 */
[----:B-----5:R-:W-:-:S04]  /*0b40*/  @P0 FFMA R13, R20, R19, R17 ;  /* 0x00000013140d0223 */ /* 0x020fc80000000011 */
[----:B------:R-:W-:Y:S05]  /*0b50*/  @!P1 BRA `(.L_x_44) ;  /* 0x0000000000449947 */ /* 0x000fea0003800000 */
[----:B------:R-:W0:Y:S01]  /*0b60*/  LDC.64 R2, c[0x0][0x380] ;  /* 0x0000e000ff027b82 */ /* 0x000e220000000a00 */
[----:B------:R-:W-:Y:S01]  /*0b70*/  BSSY.RECONVERGENT B2, `(.L_x_50) ;  /* 0x000000e000027945 */ /* 0x000fe20003800200 */
[----:B------:R-:W-:Y:S02]  /*0b80*/  IMAD.MOV R14, RZ, RZ, -R14 ;  /* 0x000000ffff0e7224 */ /* 0x000fe400078e0a0e */
[----:B0-----:R-:W-:-:S04]  /*0b90*/  IMAD.WIDE.U32 R2, R11, 0x4, R2 ;  /* 0x000000040b027825 */ /* 0x001fc800078e0002 */
[----:B------:R-:W-:Y:S01]  /*0ba0*/  IMAD.MOV.U32 R7, RZ, RZ, R3 ;  /* 0x000000ffff077224 */ /* 0x000fe200078e0003 */
[----:B------:R-:W-:-:S07]  /*0bb0*/  MOV R6, R2 ;  /* 0x0000000200067202 */ /* 0x000fce0000000f00 */
.L_x_51:
[----:B------:R-:W-:Y:S01]  /*0bc0*/  IMAD.WIDE R2, R9, 0x4, R6 ;  /* 0x0000000409027825 */ /* 0x000fe200078e0206 */
[----:B------:R0:W2:Y:S05]  /*0bd0*/  LDG.E.CONSTANT R12, desc[UR6][R6.64] ;  /* 0x00000006060c7981 */ /* 0x0000aa000c1e9900 */
[----:B------:R-:W2:Y:S01]  /*0be0*/  LDG.E.CONSTANT R2, desc[UR6][R2.64] ;  /* 0x0000000602027981 */ /* 0x000ea2000c1e9900 */
[----:B------:R-:W-:-:S04]  /*0bf0*/  IADD3 R14, PT, PT, R14, 0x1, RZ ;  /* 0x000000010e0e7810 */ /* 0x000fc80007ffe0ff */
[----:B------:R-:W-:Y:S02]  /*0c00*/  ISETP.NE.AND P0, PT, R14, RZ, PT ;  /* 0x000000ff0e00720c */ /* 0x000fe40003f05270 */
[----:B0-----:R-:W-:-:S05]  /*0c10*/  IADD3 R6, P1, PT, R6, 0x4, RZ ;  /* 0x0000000406067810 */ /* 0x001fca0007f3e0ff */
[----:B------:R-:W-:Y:S02]  /*0c20*/  IMAD.X R7, RZ, RZ, R7, P1 ;  /* 0x000000ffff077224 */ /* 0x000fe400008e0607 */
[----:B--2---:R-:W-:-:S04]  /*0c30*/  FFMA R13, R12, R2, R13 ;  /* 0x000000020c0d7223 */ /* 0x004fc8000000000d */
[----:B------:R-:W-:Y:S05]  /*0c40*/  @P0 BRA `(.L_x_51) ;  /* 0xfffffffc00dc0947 */ /* 0x000fea000383ffff */
[----:B------:R-:W-:Y:S05]  /*0c50*/  BSYNC.RECONVERGENT B2 ;  /* 0x0000000000027941 */ /* 0x000fea0003800200 */
.L_x_50:
[----:B------:R-:W-:-:S07]  /*0c60*/  MOV R12, R0 ;  /* 0x00000000000c7202 */ /* 0x000fce0000000f00 */
.L_x_44:
[----:B------:R-:W-:Y:S05]  /*0c70*/  BSYNC.RECONVERGENT B1 ;  /* 0x0000000000017941 */ /* 0x000fea0003800200 */
.L_x_43:
[----:B------:R-:W-:Y:S01]  /*0c80*/  ISETP.NE.AND P0, PT, R12, RZ, PT ;  /* 0x000000ff0c00720c */ /* 0x000fe20003f05270 */
[----:B------:R-:W-:Y:S01]  /*0c90*/  BSSY.RECONVERGENT B1, `(.L_x_52) ;  /* 0x0000013000017945 */ /* 0x000fe20003800200 */
[----:B------:R-:W-:-:S11]  /*0ca0*/  IMAD.MOV.U32 R3, RZ, RZ, RZ ;  /* 0x000000ffff037224 */ /* 0x000fd600078e00ff */
[----:B------:R-:W-:Y:S05]  /*0cb0*/  @!P0 BRA `(.L_x_53) ;  /* 0x0000000000408947 */ /* 0x000fea0003800000 */
[----:B------:R-:W-:Y:S01]  /*0cc0*/  I2FP.F32.U32 R12, R12 ;  /* 0x0000000c000c7245 */ /* 0x000fe20000201000 */
[----:B------:R-:W-:Y:S03]  /*0cd0*/  BSSY.RECONVERGENT B2, `(.L_x_53) ;  /* 0x000000e000027945 */ /* 0x000fe60003800200 */
[----:B------:R-:W0:Y:S08]  /*0ce0*/  MUFU.RCP R0, R12 ;  /* 0x0000000c00007308 */ /* 0x000e300000001000 */
[----:B------:R-:W1:Y:S01]  /*0cf0*/  FCHK P0, R13, R12 ;  /* 0x0000000c0d007302 */ /* 0x000e620000000000 */
[----:B0-----:R-:W-:-:S04]  /*0d00*/  FFMA R3, -R12, R0, 1 ;  /* 0x3f8000000c037423 */ /* 0x001fc80000000100 */
[----:B------:R-:W-:-:S04]  /*0d10*/  FFMA R0, R0, R3, R0 ;  /* 0x0000000300007223 */ /* 0x000fc80000000000 */
[----:B------:R-:W-:-:S04]  /*0d20*/  FFMA R2, R0, R13, RZ ;  /* 0x0000000d00027223 */ /* 0x000fc800000000ff */
[----:B------:R-:W-:-:S04]  /*0d30*/  FFMA R3, -R12, R2, R13 ;  /* 0x000000020c037223 */ /* 0x000fc8000000010d */
[----:B------:R-:W-:Y:S01]  /*0d40*/  FFMA R3, R0, R3, R2 ;  /* 0x0000000300037223 */ /* 0x000fe20000000002 */
[----:B-1----:R-:W-:Y:S06]  /*0d50*/  @!P0 BRA `(.L_x_54) ;  /* 0x0000000000148947 */ /* 0x002fec0003800000 */
[----:B------:R-:W-:Y:S01]  /*0d60*/  MOV R0, R13 ;  /* 0x0000000d00007202 */ /* 0x000fe20000000f00 */
[----:B------:R-:W-:Y:S01]  /*0d70*/  IMAD.MOV.U32 R3, RZ, RZ, R12 ;  /* 0x000000ffff037224 */ /* 0x000fe200078e000c */
[----:B------:R-:W-:-:S07]  /*0d80*/  MOV R2, 0xda0 ;  /* 0x00000da000027802 */ /* 0x000fce0000000f00 */
[----:B------:R-:W-:Y:S05]  /*0d90*/  CALL.REL.NOINC `($__internal_3_$__cuda_sm3x_div_rn_noftz_f32_slowpath) ;  /* 0x0000000000ac7944 */ /* 0x000fea0003c00000 */
[----:B------:R-:W-:-:S07]  /*0da0*/  MOV R3, R0 ;  /* 0x0000000000037202 */ /* 0x000fce0000000f00 */
.L_x_54:
[----:B------:R-:W-:Y:S05]  /*0db0*/  BSYNC.RECONVERGENT B2 ;  /* 0x0000000000027941 */ /* 0x000fea0003800200 */
.L_x_53:
[----:B------:R-:W-:Y:S05]  /*0dc0*/  BSYNC.RECONVERGENT B1 ;  /* 0x0000000000017941 */ /* 0x000fea0003800200 */
.L_x_52:
[----:B------:R0:W-:Y:S02]  /*0dd0*/  STG.E desc[UR6][R4.64], R3 ;  /* 0x0000000304007986 */ /* 0x0001e4000c101906 */
.L_x_42:
[----:B------:R-:W-:Y:S05]  /*0de0*/  BSYNC.RECONVERGENT B0 ;  /* 0x0000000000007941 */ /* 0x000fea0003800200 */
.L_x_41:
[----:B------:R-:W1:Y:S01]  /*0df0*/  F2I.TRUNC.NTZ R8, R8 ;  /* 0x0000000800087305 */ /* 0x000e62000020f100 */
[----:B------:R-:W-:Y:S01]  /*0e00*/  BAR.SYNC.DEFER_BLOCKING 0x0 ;  /* 0x0000000000007b1d */ /* 0x000fe20000010000 */
[----:B------:R-:W-:-:S05]  /*0e10*/  VIADD R10, R10, 0xffffffff ;  /* 0xffffffff0a0a7836 */ /* 0x000fca0000000000 */
[----:B------:R-:W-:-:S04]  /*0e20*/  ISETP.GE.AND P0, PT, R9, R10, PT ;  /* 0x0000000a0900720c */ /* 0x000fc80003f06270 */
[----:B-1----:R-:W-:-:S13]  /*0e30*/  ISETP.LT.OR P0, PT, R9, R8, P0 ;  /* 0x000000080900720c */ /* 0x002fda0000701670 */
[----:B------:R-:W-:Y:S05]  /*0e40*/  @P0 EXIT ;  /* 0x000000000000094d */ /* 0x000fea0003800000 */
[----:B------:R-:W2:Y:S04]  /*0e50*/  LDG.E R0, desc[UR6][R4.64] ;  /* 0x0000000604007981 */ /* 0x000ea8000c1e1900 */
[----:B0-----:R-:W2:Y:S02]  /*0e60*/  LDG.E R3, desc[UR6][R4.64+-0x4] ;  /* 0xfffffc0604037981 */ /* 0x001ea4000c1e1900 */
[----:B--2---:R-:W-:-:S13]  /*0e70*/  FSETP.GT.AND P0, PT, R0, R3, PT ;  /* 0x000000030000720b */ /* 0x004fda0003f04000 */
[----:B------:R-:W-:Y:S05]  /*0e80*/  @!P0 EXIT ;  /* 0x000000000000894d */ /* 0x000fea0003800000 */
[----:B------:R-:W2:Y:S02]  /*0e90*/  LDG.E R5, desc[UR6][R4.64+0x4] ;  /* 0x0000040604057981 */ /* 0x000ea4000c1e1900 */
[----:B--2---:R-:W-:-:S13]  /*0ea0*/  FSETP.GT.AND P0, PT, R0, R5, PT ;  /* 0x000000050000720b */ /* 0x004fda0003f04000 */
[----:B------:R-:W-:Y:S05]  /*0eb0*/  @!P0 EXIT ;  /* 0x000000000000894d */ /* 0x000fea0003800000 */
[----:B------:R-:W0:Y:S02]  /*0ec0*/  LDC.64 R2, c[0x0][0x388] ;  /* 0x0000e200ff027b82 */ /* 0x000e240000000a00 */
[----:B0-----:R-:W2:Y:S02]  /*0ed0*/  LDG.E R2, desc[UR6][R2.64] ;  /* 0x0000000602027981 */ /* 0x001ea4000c1e1900 */
[----:B--2---:R-:W-:-:S05]  /*0ee0*/  FMUL R5, R2, 0.5 ;  /* 0x3f00000002057820 */ /* 0x004fca0000400000 */
[----:B------:R-:W-:-:S13]  /*0ef0*/  FSETP.GT.AND P0, PT, R0, R5, PT ;  /* 0x000000050000720b */ /* 0x000fda0003f04000 */
[----:B------:R-:W-:Y:S05]  /*0f00*/  @!P0 EXIT ;  /* 0x000000000000894d */ /* 0x000fea0003800000 */
[----:B------:R-:W0:Y:S01]  /*0f10*/  S2R R5, SR_LANEID ;  /* 0x0000000000057919 */ /* 0x000e220000000000 */
[----:B------:R-:W-:Y:S01]  /*0f20*/  VOTEU.ANY UR4, UPT, PT ;  /* 0x0000000000047886 */ /* 0x000fe200038e0100 */
[----:B------:R-:W1:Y:S01]  /*0f30*/  LDC.64 R2, c[0x0][0x3a0] ;  /* 0x0000e800ff027b82 */ /* 0x000e620000000a00 */
[----:B------:R-:W0:Y:S08]  /*0f40*/  FLO.U32 R8, UR4 ;  /* 0x0000000400087d00 */ /* 0x000e3000080e0000 */
[----:B------:R-:W1:Y:S01]  /*0f50*/  POPC R13, UR4 ;  /* 0x00000004000d7d09 */ /* 0x000e620008000000 */
[----:B0-----:R-:W-:Y:S01]  /*0f60*/  ISETP.EQ.U32.AND P0, PT, R8, R5, PT ;  /* 0x000000050800720c */ /* 0x001fe20003f02070 */
[----:B------:R-:W0:Y:S01]  /*0f70*/  S2R R6, SR_LTMASK ;  /* 0x0000000000067919 */ /* 0x000e220000003900 */
[----:B------:R-:W2:Y:S11]  /*0f80*/  LDC.64 R4, c[0x0][0x390] ;  /* 0x0000e400ff047b82 */ /* 0x000eb60000000a00 */
[----:B-1----:R-:W3:Y:S01]  /*0f90*/  @P0 ATOMG.E.ADD.STRONG.GPU PT, R3, desc[UR6][R2.64], R13 ;  /* 0x8000000d020309a8 */ /* 0x002ee200081ef106 */
[----:B------:R-:W-:-:S02]  /*0fa0*/  I2FP.F32.S32 R9, R9 ;  /* 0x0000000900097245 */ /* 0x000fc40000201400 */
[----:B0-----:R-:W-:Y:S02]  /*0fb0*/  LOP3.LUT R10, R6, UR4, RZ, 0xc0, !PT ;  /* 0x00000004060a7c12 */ /* 0x001fe4000f8ec0ff */
[----:B------:R-:W0:Y:S04]  /*0fc0*/  LDC.64 R6, c[0x0][0x398] ;  /* 0x0000e600ff067b82 */ /* 0x000e280000000a00 */
[----:B------:R-:W1:Y:S01]  /*0fd0*/  POPC R10, R10 ;  /* 0x0000000a000a7309 */ /* 0x000e620000000000 */
[----:B---3--:R-:W1:Y:S02]  /*0fe0*/  SHFL.IDX PT, R11, R3, R8, 0x1f ;  /* 0x00001f08030b7589 */ /* 0x008e6400000e0000 */
[----:B-1----:R-:W-:-:S05]  /*0ff0*/  IADD3 R11, PT, PT, R11, R10, RZ ;  /* 0x0000000a0b0b7210 */ /* 0x002fca0007ffe0ff */
[----:B--2---:R-:W-:-:S04]  /*1000*/  IMAD.WIDE R4, R11, 0x4, R4 ;  /* 0x000000040b047825 */ /* 0x004fc800078e0204 */
[----:B0-----:R-:W-:Y:S01]  /*1010*/  IMAD.WIDE R6, R11, 0x4, R6 ;  /* 0x000000040b067825 */ /* 0x001fe200078e0206 */
[----:B------:R-:W-:Y:S04]  /*1020*/  STG.E desc[UR6][R4.64], R9 ;  /* 0x0000000904007986 */ /* 0x000fe8000c101906 */
[----:B------:R-:W-:Y:S01]  /*1030*/  STG.E desc[UR6][R6.64], R0 ;  /* 0x0000000006007986 */ /* 0x000fe2000c101906 */
[----:B------:R-:W-:Y:S05]  /*1040*/  EXIT ;  /* 0x000000000000794d */ /* 0x000fea0003800000 */
        .weak           $__internal_3_$__cuda_sm3x_div_rn_noftz_f32_slowpath
        .type           $__internal_3_$__cuda_sm3x_div_rn_noftz_f32_slowpath,@function
        .size           $__internal_3_$__cuda_sm3x_div_rn_noftz_f32_slowpath,(.L_x_1005 - $__internal_3_$__cuda_sm3x_div_rn_noftz_f32_slowpath)
$__internal_3_$__cuda_sm3x_div_rn_noftz_f32_slowpath:
[----:B------:R-:W-:Y:S01]  /*1050*/  SHF.R.U32.HI R7, RZ, 0x17, R3 ;  /* 0x00000017ff077819 */ /* 0x000fe20000011603 */
[----:B------:R-:W-:Y:S01]  /*1060*/  BSSY.RECONVERGENT B3, `(.L_x_55) ;  /* 0x0000062000037945 */ /* 0x000fe20003800200 */
[----:B------:R-:W-:Y:S02]  /*1070*/  SHF.R.U32.HI R6, RZ, 0x17, R0 ;  /* 0x00000017ff067819 */ /* 0x000fe40000011600 */
[----:B------:R-:W-:Y:S02]  /*1080*/  LOP3.LUT R16, R7, 0xff, RZ, 0xc0, !PT ;  /* 0x000000ff07107812 */ /* 0x000fe400078ec0ff */
[----:B------:R-:W-:-:S03]  /*1090*/  LOP3.LUT R13, R6, 0xff, RZ, 0xc0, !PT ;  /* 0x000000ff060d7812 */ /* 0x000fc600078ec0ff */
[----:B------:R-:W-:Y:S01]  /*10a0*/  VIADD R11, R16, 0xffffffff ;  /* 0xffffffff100b7836 */ /* 0x000fe20000000000 */
[----:B------:R-:W-:-:S04]  /*10b0*/  IADD3 R7, PT, PT, R13, -0x1, RZ ;  /* 0xffffffff0d077810 */ /* 0x000fc80007ffe0ff */
        /* <DEDUP_REMOVED lines=22> */
[----:B------:R-:W-:Y:S01]  /*1220*/  @P0 MOV R6, RZ ;  /* 0x000000ff00060202 */ /* 0x000fe20000000f00 */
[----:B------:R-:W-:Y:S02]  /*1230*/  @!P0 IMAD.MOV.U32 R6, RZ, RZ, -0x40 ;  /* 0xffffffc0ff068424 */ /* 0x000fe400078e00ff */
[----:B------:R-:W-:Y:S01]  /*1240*/  @!P0 FFMA R0, R0, 1.84467440737095516160e+19, RZ ;  /* 0x5f80000000008823 */ /* 0x000fe200000000ff */
[----:B------:R-:W-:Y:S02]  /*1250*/  @!P1 FFMA R3, R3, 1.84467440737095516160e+19, RZ ;  /* 0x5f80000003039823 */ /* 0x000fe400000000ff */
[----:B------:R-:W-:-:S07]  /*1260*/  @!P1 IADD3 R6, PT, PT, R6, 0x40, RZ ;  /* 0x0000004006069810 */ /* 0x000fce0007ffe0ff */
.L_x_56:
[----:B------:R-:W-:Y:S01]  /*1270*/  LEA R12, R16, 0xc0800000, 0x17 ;  /* 0xc0800000100c7811 */ /* 0x000fe200078eb8ff */
[----:B------:R-:W-:Y:S04]  /*1280*/  BSSY.RECONVERGENT B4, `(.L_x_61) ;  /* 0x0000036000047945 */ /* 0x000fe80003800200 */
[----:B------:R-:W-:Y:S01]  /*1290*/  IMAD.IADD R12, R3, 0x1, -R12 ;  /* 0x00000001030c7824 */ /* 0x000fe200078e0a0c */
[----:B------:R-:W-:-:S03]  /*12a0*/  IADD3 R3, PT, PT, R13, -0x7f, RZ ;  /* 0xffffff810d037810 */ /* 0x000fc60007ffe0ff */
        /* <DEDUP_REMOVED lines=13> */
[----:B------:R-:W-:-:S04]  /*1380*/  LOP3.LUT R3, R3, 0xff, RZ, 0xc0, !PT ;  /* 0x000000ff03037812 */ /* 0x000fc800078ec0ff */
[----:B------:R-:W-:-:S05]  /*1390*/  IADD3 R11, PT, PT, R3, R7, RZ ;  /* 0x00000007030b7210 */ /* 0x000fca0007ffe0ff */
        /* <DEDUP_REMOVED lines=11> */
[C---:B------:R-:W-:Y:S01]  /*1450*/  IADD3 R12, PT, PT, R11.reuse, 0x20, RZ ;  /* 0x000000200b0c7810 */ /* 0x040fe20007ffe0ff */
[CCC-:B------:R-:W-:Y:S01]  /*1460*/  FFMA.RM R6, R18.reuse, R14.reuse, R13.reuse ;  /* 0x0000000e12067223 */ /* 0x1c0fe2000000400d */
[----:B------:R-:W-:Y:S02]  /*1470*/  ISETP.NE.AND P2, PT, R11, RZ, PT ;  /* 0x000000ff0b00720c */ /* 0x000fe40003f45270 */
[----:B------:R-:W-:Y:S01]  /*1480*/  LOP3.LUT R7, R3, 0x7fffff, RZ, 0xc0, !PT ;  /* 0x007fffff03077812 */ /* 0x000fe200078ec0ff */
[----:B------:R-:W-:Y:S01]  /*1490*/  FFMA.RP R3, R18, R14, R13 ;  /* 0x0000000e12037223 */ /* 0x000fe2000000800d */
[----:B------:R-:W-:Y:S01]  /*14a0*/  ISETP.NE.AND P1, PT, R11, RZ, PT ;  /* 0x000000ff0b00720c */ /* 0x000fe20003f25270 */
[----:B------:R-:W-:Y:S01]  /*14b0*/  IMAD.MOV R11, RZ, RZ, -R11 ;  /* 0x000000ffff0b7224 */ /* 0x000fe200078e0a0b */
[----:B------:R-:W-:Y:S02]  /*14c0*/  LOP3.LUT R7, R7, 0x800000, RZ, 0xfc, !PT ;  /* 0x0080000007077812 */ /* 0x000fe400078efcff */
[----:B------:R-:W-:-:S02]  /*14d0*/  FSETP.NEU.FTZ.AND P0, PT, R3, R6, PT ;  /* 0x000000060300720b */ /* 0x000fc40003f1d000 */
[----:B------:R-:W-:Y:S02]  /*14e0*/  SHF.L.U32 R12, R7, R12, RZ ;  /* 0x0000000c070c7219 */ /* 0x000fe400000006ff */
[----:B------:R-:W-:Y:S02]  /*14f0*/  SEL R6, R11, RZ, P2 ;  /* 0x000000ff0b067207 */ /* 0x000fe40001000000 */
[----:B------:R-:W-:Y:S02]  /*1500*/  ISETP.NE.AND P1, PT, R12, RZ, P1 ;  /* 0x000000ff0c00720c */ /* 0x000fe40000f25270 */
[----:B------:R-:W-:Y:S02]  /*1510*/  SHF.R.U32.HI R6, RZ, R6, R7 ;  /* 0x00000006ff067219 */ /* 0x000fe40000011607 */
[----:B------:R-:W-:Y:S02]  /*1520*/  PLOP3.LUT P0, PT, P0, P1, PT, 0xf8, 0x8f ;  /* 0x00000000008f781c */ /* 0x000fe40000703f70 */
[----:B------:R-:W-:-:S02]  /*1530*/  SHF.R.U32.HI R12, RZ, 0x1, R6 ;  /* 0x00000001ff0c7819 */ /* 0x000fc40000011606 */
[----:B------:R-:W-:-:S04]  /*1540*/  SEL R3, RZ, 0x1, !P0 ;  /* 0x00000001ff037807 */ /* 0x000fc80004000000 */
[----:B------:R-:W-:-:S04]  /*1550*/  LOP3.LUT R3, R3, 0x1, R12, 0xf8, !PT ;  /* 0x0000000103037812 */ /* 0x000fc800078ef80c */
[----:B------:R-:W-:-:S04]  /*1560*/  LOP3.LUT R3, R3, R6, RZ, 0xc0, !PT ;  /* 0x0000000603037212 */ /* 0x000fc800078ec0ff */
[----:B------:R-:W-:-:S04]  /*1570*/  IADD3 R3, PT, PT, R12, R3, RZ ;  /* 0x000000030c037210 */ /* 0x000fc80007ffe0ff */
[----:B------:R-:W-:Y:S01]  /*1580*/  LOP3.LUT R0, R3, R0, RZ, 0xfc, !PT ;  /* 0x0000000003007212 */ /* 0x000fe200078efcff */
[----:B------:R-:W-:Y:S06]  /*1590*/  BRA `(.L_x_64) ;  /* 0x0000000000107947 */ /* 0x000fec0003800000 */
.L_x_63:
[----:B------:R-:W-:-:S04]  /*15a0*/  LOP3.LUT R0, R0, 0x80000000, RZ, 0xc0, !PT ;  /* 0x8000000000007812 */ /* 0x000fc800078ec0ff */
[----:B------:R-:W-:Y:S01]  /*15b0*/  LOP3.LUT R0, R0, 0x7f800000, RZ, 0xfc, !PT ;  /* 0x7f80000000007812 */ /* 0x000fe200078efcff */
[----:B------:R-:W-:Y:S06]  /*15c0*/  BRA `(.L_x_64) ;  /* 0x0000000000047947 */ /* 0x000fec0003800000 */
.L_x_62:
[----:B------:R-:W-:-:S07]  /*15d0*/  IMAD R0, R7, 0x800000, R0 ;  /* 0x0080000007007824 */ /* 0x000fce00078e0200 */
.L_x_64:
[----:B------:R-:W-:Y:S05]  /*15e0*/  BSYNC.RECONVERGENT B4 ;  /* 0x0000000000047941 */ /* 0x000fea0003800200 */
.L_x_61:
[----:B------:R-:W-:Y:S05]  /*15f0*/  BRA `(.L_x_65) ;  /* 0x0000000000207947 */ /* 0x000fea0003800000 */
.L_x_60:
[----:B------:R-:W-:-:S04]  /*1600*/  LOP3.LUT R0, R3, 0x80000000, R0, 0x48, !PT ;  /* 0x8000000003007812 */ /* 0x000fc800078e4800 */
[----:B------:R-:W-:Y:S01]  /*1610*/  LOP3.LUT R0, R0, 0x7f800000, RZ, 0xfc, !PT ;  /* 0x7f80000000007812 */ /* 0x000fe200078efcff */
[----:B------:R-:W-:Y:S06]  /*1620*/  BRA `(.L_x_65) ;  /* 0x0000000000147947 */ /* 0x000fec0003800000 */
.L_x_59:
[----:B------:R-:W-:Y:S01]  /*1630*/  LOP3.LUT R0, R3, 0x80000000, R0, 0x48, !PT ;  /* 0x8000000003007812 */ /* 0x000fe200078e4800 */
[----:B------:R-:W-:Y:S06]  /*1640*/  BRA `(.L_x_65) ;  /* 0x00000000000c7947 */ /* 0x000fec0003800000 */
.L_x_58:
[----:B------:R-:W0:Y:S01]  /*1650*/  MUFU.RSQ R0, -QNAN ;  /* 0xffc0000000007908 */ /* 0x000e220000001400 */
[----:B------:R-:W-:Y:S05]  /*1660*/  BRA `(.L_x_65) ;  /* 0x0000000000047947 */ /* 0x000fea0003800000 */
.L_x_57:
[----:B------:R-:W-:-:S07]  /*1670*/  FADD.FTZ R0, R0, R3 ;  /* 0x0000000300007221 */ /* 0x000fce0000010000 */
.L_x_65:
[----:B------:R-:W-:Y:S05]  /*1680*/  BSYNC.RECONVERGENT B3 ;  /* 0x0000000000037941 */ /* 0x000fea0003800200 */
.L_x_55:
[----:B------:R-:W-:-:S04]  /*1690*/  HFMA2 R3, -RZ, RZ, 0, 0 ;  /* 0x00000000ff037431 */ /* 0x000fc800000001ff */
[----:B0-----:R-:W-:Y:S05]  /*16a0*/  RET.REL.NODEC R2 `(_ZN17signal_processing7kernels28find_fundamental_freq_kernelEPKfPfS3_S3_Piiifff) ;  /* 0xffffffe802547950 */ /* 0x001fea0003c3ffff */
.L_x_66:
        /* <DEDUP_REMOVED lines=13> */
.L_x_1005:


//--------------------- .text._ZN17signal_processing7kernels11stft_kernelEPKfP6float2S2_iiiii --------------------------
	.section	.text._ZN17signal_processing7kernels11stft_kernelEPKfP6float2S2_iiiii,"ax",@progbits
	.align	128
        .global         _ZN17signal_processing7kernels11stft_kernelEPKfP6float2S2_iiiii
        .type           _ZN17signal_processing7kernels11stft_kernelEPKfP6float2S2_iiiii,@function
        .size           _ZN17signal_processing7kernels11stft_kernelEPKfP6float2S2_iiiii,(.L_x_1031 - _ZN17signal_processing7kernels11stft_kernelEPKfP6float2S2_iiiii)
        .other          _ZN17signal_processing7kernels11stft_kernelEPKfP6float2S2_iiiii,@"STO_CUDA_ENTRY STV_DEFAULT"
_ZN17signal_processing7kernels11stft_kernelEPKfP6float2S2_iiiii:
.text._ZN17signal_processing7kernels11stft_kernelEPKfP6float2S2_iiiii:
[----:B------:R-:W-:Y:S01]  /*0000*/  LDC R1, c[0x0][0x37c] ;  /* 0x0000df00ff017b82 */ /* 0x000fe20000000800 */
[----:B------:R-:W0:Y:S01]  /*0010*/  S2R R2, SR_CTAID.X ;  /* 0x0000000000027919 */ /* 0x000e220000002500 */
[----:B------:R-:W0:Y:S02]  /*0020*/  LDCU UR4, c[0x0][0x3a4] ;  /* 0x00007480ff0477ac */ /* 0x000e240008000800 */
[----:B0-----:R-:W-:-:S13]  /*0030*/  ISETP.GE.AND P0, PT, R2, UR4, PT ;  /* 0x0000000402007c0c */ /* 0x001fda000bf06270 */
[----:B------:R-:W-:Y:S05]  /*0040*/  @P0 EXIT ;  /* 0x000000000000094d */ /* 0x000fea0003800000 */
[----:B------:R-:W0:Y:S01]  /*0050*/  S2R R0, SR_TID.X ;  /* 0x0000000000007919 */ /* 0x000e220000002100 */
[----:B------:R-:W0:Y:S01]  /*0060*/  LDCU UR4, c[0x0][0x3a8] ;  /* 0x00007500ff0477ac */ /* 0x000e220008000800 */
[----:B------:R-:W-:Y:S01]  /*0070*/  BSSY.RECONVERGENT B0, `(.L_x_67) ;  /* 0x000000d000007945 */ /* 0x000fe20003800200 */
[----:B0-----:R-:W-:-:S13]  /*0080*/  ISETP.GE.AND P0, PT, R0, UR4, PT ;  /* 0x0000000400007c0c */ /* 0x001fda000bf06270 */
[----:B------:R-:W-:Y:S05]  /*0090*/  @P0 BRA `(.L_x_68) ;  /* 0x0000000000280947 */ /* 0x000fea0003800000 */
[----:B------:R-:W0:Y:S01]  /*00a0*/  S2R R6, SR_CgaCtaId ;  /* 0x0000000000067919 */ /* 0x000e220000008800 */
[----:B------:R-:W1:Y:S01]  /*00b0*/  LDC R7, c[0x0][0x360] ;  /* 0x0000d800ff077b82 */ /* 0x000e620000000800 */
[----:B------:R-:W-:Y:S01]  /*00c0*/  MOV R3, 0x400 ;  /* 0x0000040000037802 */ /* 0x000fe20000000f00 */
[----:B------:R-:W-:-:S03]  /*00d0*/  IMAD.MOV.U32 R4, RZ, RZ, R0 ;  /* 0x000000ffff047224 */ /* 0x000fc600078e0000 */
[----:B0-----:R-:W-:-:S07]  /*00e0*/  LEA R3, R6, R3, 0x18 ;  /* 0x0000000306037211 */ /* 0x001fce00078ec0ff */
.L_x_69:
[----:B------:R-:W-:Y:S02]  /*00f0*/  IMAD R5, R4, 0x4, R3 ;  /* 0x0000000404057824 */ /* 0x000fe400078e0203 */
[----:B-1----:R-:W-:-:S03]  /*0100*/  IMAD.IADD R4, R7, 0x1, R4 ;  /* 0x0000000107047824 */ /* 0x002fc600078e0204 */
[----:B------:R0:W-:Y:S02]  /*0110*/  STS [R5], RZ ;  /* 0x000000ff05007388 */ /* 0x0001e40000000800 */
[----:B------:R-:W-:-:S13]  /*0120*/  ISETP.GE.AND P0, PT, R4, UR4, PT ;  /* 0x0000000404007c0c */ /* 0x000fda000bf06270 */
[----:B0-----:R-:W-:Y:S05]  /*0130*/  @!P0 BRA `(.L_x_69) ;  /* 0xfffffffc00ec8947 */ /* 0x001fea000383ffff */
.L_x_68:
[----:B------:R-:W-:Y:S05]  /*0140*/  BSYNC.RECONVERGENT B0 ;  /* 0x0000000000007941 */ /* 0x000fea0003800200 */
.L_x_67:
[----:B------:R-:W0:Y:S01]  /*0150*/  LDCU UR4, c[0x0][0x39c] ;  /* 0x00007380ff0477ac */ /* 0x000e220008000800 */
[----:B------:R-:W-:Y:S01]  /*0160*/  BSSY.RECONVERGENT B0, `(.L_x_70) ;  /* 0x000001e000007945 */ /* 0x000fe20003800200 */
[----:B------:R-:W1:Y:S01]  /*0170*/  LDCU.64 UR8, c[0x0][0x358] ;  /* 0x00006b00ff0877ac */ /* 0x000e620008000a00 */
[----:B------:R-:W2:Y:S01]  /*0180*/  LDCU UR10, c[0x0][0x39c] ;  /* 0x00007380ff0a77ac */ /* 0x000ea20008000800 */
[----:B------:R-:W3:Y:S01]  /*0190*/  LDCU UR6, c[0x0][0x3a0] ;  /* 0x00007400ff0677ac */ /* 0x000ee20008000800 */
[----:B------:R-:W4:Y:S01]  /*01a0*/  LDCU UR7, c[0x0][0x398] ;  /* 0x00007300ff0777ac */ /* 0x000f220008000800 */
[----:B------:R-:W-:Y:S01]  /*01b0*/  BAR.SYNC.DEFER_BLOCKING 0x0 ;  /* 0x0000000000007b1d */ /* 0x000fe20000010000 */
[----:B0-----:R-:W-:-:S13]  /*01c0*/  ISETP.GE.AND P0, PT, R0, UR4, PT ;  /* 0x0000000400007c0c */ /* 0x001fda000bf06270 */
[----:B-1234-:R-:W-:Y:S05]  /*01d0*/  @P0 BRA `(.L_x_71) ;  /* 0x0000000000580947 */ /* 0x01efea0003800000 */
[----:B------:R-:W0:Y:S01]  /*01e0*/  LDC R14, c[0x0][0x360] ;  /* 0x0000d800ff0e7b82 */ /* 0x000e220000000800 */
[----:B------:R-:W-:-:S07]  /*01f0*/  IMAD.MOV.U32 R3, RZ, RZ, R0 ;  /* 0x000000ffff037224 */ /* 0x000fce00078e0000 */
[----:B------:R-:W1:Y:S08]  /*0200*/  LDC.64 R8, c[0x0][0x380] ;  /* 0x0000e000ff087b82 */ /* 0x000e700000000a00 */
[----:B------:R-:W2:Y:S02]  /*0210*/  LDC.64 R10, c[0x0][0x390] ;  /* 0x0000e400ff0a7b82 */ /* 0x000ea40000000a00 */
.L_x_74:
[----:B------:R-:W-:Y:S01]  /*0220*/  IMAD R5, R2, UR6, R3 ;  /* 0x0000000602057c24 */ /* 0x000fe2000f8e0203 */
[----:B------:R-:W-:Y:S04]  /*0230*/  BSSY.RECONVERGENT B1, `(.L_x_72) ;  /* 0x000000d000017945 */ /* 0x000fe80003800200 */
[----:B------:R-:W-:-:S13]  /*0240*/  ISETP.GE.AND P0, PT, R5, UR7, PT ;  /* 0x0000000705007c0c */ /* 0x000fda000bf06270 */
[----:B---3--:R-:W-:Y:S05]  /*0250*/  @P0 BRA `(.L_x_73) ;  /* 0x0000000000280947 */ /* 0x008fea0003800000 */
[----:B-1----:R-:W-:-:S04]  /*0260*/  IMAD.WIDE R4, R5, 0x4, R8 ;  /* 0x0000000405047825 */ /* 0x002fc800078e0208 */
[----:B--2---:R-:W-:Y:S02]  /*0270*/  IMAD.WIDE R6, R3, 0x4, R10 ;  /* 0x0000000403067825 */ /* 0x004fe400078e020a */
[----:B------:R-:W2:Y:S04]  /*0280*/  LDG.E.CONSTANT R4, desc[UR8][R4.64] ;  /* 0x0000000804047981 */ /* 0x000ea8000c1e9900 */
[----:B------:R-:W2:Y:S01]  /*0290*/  LDG.E.CONSTANT R7, desc[UR8][R6.64] ;  /* 0x0000000806077981 */ /* 0x000ea2000c1e9900 */
[----:B------:R-:W1:Y:S01]  /*02a0*/  S2UR UR5, SR_CgaCtaId ;  /* 0x00000000000579c3 */ /* 0x000e620000008800 */
[----:B------:R-:W-:Y:S02]  /*02b0*/  UMOV UR4, 0x400 ;  /* 0x0000040000047882 */ /* 0x000fe40000000000 */
[----:B-1----:R-:W-:-:S06]  /*02c0*/  ULEA UR4, UR5, UR4, 0x18 ;  /* 0x0000000405047291 */ /* 0x002fcc000f8ec0ff */
[----:B------:R-:W-:Y:S01]  /*02d0*/  LEA R13, R3, UR4, 0x2 ;  /* 0x00000004030d7c11 */ /* 0x000fe2000f8e10ff */
[----:B--2---:R-:W-:-:S05]  /*02e0*/  FMUL R12, R4, R7 ;  /* 0x00000007040c7220 */ /* 0x004fca0000400000 */
[----:B------:R3:W-:Y:S02]  /*02f0*/  STS [R13], R12 ;  /* 0x0000000c0d007388 */ /* 0x0007e40000000800 */
.L_x_73:
[----:B------:R-:W-:Y:S05]  /*0300*/  BSYNC.RECONVERGENT B1 ;  /* 0x0000000000017941 */ /* 0x000fea0003800200 */
.L_x_72:
[----:B0-----:R-:W-:-:S04]  /*0310*/  IADD3 R3, PT, PT, R14, R3, RZ ;  /* 0x000000030e037210 */ /* 0x001fc80007ffe0ff */
[----:B------:R-:W-:-:S13]  /*0320*/  ISETP.GE.AND P0, PT, R3, UR10, PT ;  /* 0x0000000a03007c0c */ /* 0x000fda000bf06270 */
[----:B------:R-:W-:Y:S05]  /*0330*/  @!P0 BRA `(.L_x_74) ;  /* 0xfffffffc00b88947 */ /* 0x000fea000383ffff */
.L_x_71:
[----:B------:R-:W-:Y:S05]  /*0340*/  BSYNC.RECONVERGENT B0 ;  /* 0x0000000000007941 */ /* 0x000fea0003800200 */
.L_x_70:
[----:B------:R-:W0:Y:S02]  /*0350*/  LDC R5, c[0x0][0x3a8] ;  /* 0x0000ea00ff057b82 */ /* 0x000e240000000800 */
[----:B0-----:R-:W-:-:S04]  /*0360*/  LEA.HI R3, R5, R5, RZ, 0x1 ;  /* 0x0000000505037211 */ /* 0x001fc800078f08ff */
[----:B------:R-:W-:Y:S02]  /*0370*/  SHF.R.S32.HI R3, RZ, 0x1, R3 ;  /* 0x00000001ff037819 */ /* 0x000fe40000011403 */
[----:B------:R-:W-:Y:S02]  /*0380*/  BAR.SYNC.DEFER_BLOCKING 0x0 ;  /* 0x0000000000007b1d */ /* 0x000fe40000010000 */
[----:B------:R-:W-:-:S13]  /*0390*/  ISETP.GT.AND P0, PT, R0, R3, PT ;  /* 0x000000030000720c */ /* 0x000fda0003f04270 */
[----:B------:R-:W-:Y:S05]  /*03a0*/  @P0 EXIT ;  /* 0x000000000000094d */ /* 0x000fea0003800000 */
[----:B------:R-:W2:Y:S01]  /*03b0*/  LDCU UR4, c[0x0][0x360] ;  /* 0x00006c00ff0477ac */ /* 0x000ea20008000800 */
[----:B------:R-:W-:Y:S01]  /*03c0*/  BSSY.RECONVERGENT B0, `(.L_x_75) ;  /* 0x0000032000007945 */ /* 0x000fe20003800200 */
[----:B--2---:R-:W0:Y:S01]  /*03d0*/  I2F.U32.RP R10, UR4 ;  /* 0x00000004000a7d06 */ /* 0x004e220008209000 */
[----:B------:R-:W-:Y:S01]  /*03e0*/  VIADD R4, R0, UR4 ;  /* 0x0000000400047c36 */ /* 0x000fe20008000000 */
[----:B------:R-:W-:-:S04]  /*03f0*/  ISETP.NE.U32.AND P2, PT, RZ, UR4, PT ;  /* 0x00000004ff007c0c */ /* 0x000fc8000bf45070 */
[----:B------:R-:W-:Y:S02]  /*0400*/  ISETP.GT.AND P0, PT, R4, R3, PT ;  /* 0x000000030400720c */ /* 0x000fe40003f04270 */
[----:B-1----:R-:W-:Y:S02]  /*0410*/  VIADDMNMX R9, R3, 0x1, R4, !PT ;  /* 0x0000000103097846 */ /* 0x002fe40007800104 */
[----:B------:R-:W-:-:S04]  /*0420*/  SEL R8, RZ, 0x1, P0 ;  /* 0x00000001ff087807 */ /* 0x000fc80000000000 */
[----:B------:R-:W-:Y:S01]  /*0430*/  IADD3 R9, PT, PT, R9, -R4, -R8 ;  /* 0x8000000409097210 */ /* 0x000fe20007ffe808 */
[----:B0-----:R-:W0:Y:S02]  /*0440*/  MUFU.RCP R10, R10 ;  /* 0x0000000a000a7308 */ /* 0x001e240000001000 */
[----:B0-----:R-:W-:-:S06]  /*0450*/  VIADD R6, R10, 0xffffffe ;  /* 0x0ffffffe0a067836 */ /* 0x001fcc0000000000 */
[----:B------:R0:W1:Y:S02]  /*0460*/  F2I.FTZ.U32.TRUNC.NTZ R7, R6 ;  /* 0x0000000600077305 */ /* 0x000064000021f000 */
[----:B0-----:R-:W-:Y:S02]  /*0470*/  HFMA2 R6, -RZ, RZ, 0, 0 ;  /* 0x00000000ff067431 */ /* 0x001fe400000001ff */
[----:B-1----:R-:W-:-:S04]  /*0480*/  IMAD.MOV R11, RZ, RZ, -R7 ;  /* 0x000000ffff0b7224 */ /* 0x002fc800078e0a07 */
[----:B------:R-:W-:-:S04]  /*0490*/  IMAD R11, R11, UR4, RZ ;  /* 0x000000040b0b7c24 */ /* 0x000fc8000f8e02ff */
[----:B------:R-:W-:-:S04]  /*04a0*/  IMAD.HI.U32 R10, R7, R11, R6 ;  /* 0x0000000b070a7227 */ /* 0x000fc800078e0006 */
[----:B------:R-:W-:Y:S02]  /*04b0*/  IMAD R11, R3, R2, R2 ;  /* 0x00000002030b7224 */ /* 0x000fe400078e0202 */
[----:B------:R-:W-:-:S04]  /*04c0*/  IMAD.HI.U32 R7, R10, R9, RZ ;  /* 0x000000090a077227 */ /* 0x000fc800078e00ff */
[----:B------:R-:W-:-:S04]  /*04d0*/  IMAD.MOV R4, RZ, RZ, -R7 ;  /* 0x000000ffff047224 */ /* 0x000fc800078e0a07 */
[----:B------:R-:W-:-:S05]  /*04e0*/  IMAD R9, R4, UR4, R9 ;  /* 0x0000000404097c24 */ /* 0x000fca000f8e0209 */
[----:B------:R-:W-:-:S13]  /*04f0*/  ISETP.GE.U32.AND P0, PT, R9, UR4, PT ;  /* 0x0000000409007c0c */ /* 0x000fda000bf06070 */
[----:B------:R-:W-:Y:S02]  /*0500*/  @P0 VIADD R9, R9, -UR4 ;  /* 0x8000000409090c36 */ /* 0x000fe40008000000 */
[----:B------:R-:W-:-:S03]  /*0510*/  @P0 VIADD R7, R7, 0x1 ;  /* 0x0000000107070836 */ /* 0x000fc60000000000 */
[----:B------:R-:W-:-:S13]  /*0520*/  ISETP.GE.U32.AND P1, PT, R9, UR4, PT ;  /* 0x0000000409007c0c */ /* 0x000fda000bf26070 */
[----:B------:R-:W-:Y:S02]  /*0530*/  @P1 IADD3 R7, PT, PT, R7, 0x1, RZ ;  /* 0x0000000107071810 */ /* 0x000fe40007ffe0ff */
[----:B------:R-:W-:-:S05]  /*0540*/  @!P2 LOP3.LUT R7, RZ, UR4, RZ, 0x33, !PT ;  /* 0x00000004ff07ac12 */ /* 0x000fca000f8e33ff */
[----:B------:R-:W-:-:S05]  /*0550*/  IMAD.IADD R8, R8, 0x1, R7 ;  /* 0x0000000108087824 */ /* 0x000fca00078e0207 */
[C---:B------:R-:W-:Y:S02]  /*0560*/  LOP3.LUT R4, R8.reuse, 0x3, RZ, 0xc0, !PT ;  /* 0x0000000308047812 */ /* 0x040fe400078ec0ff */
[----:B------:R-:W-:Y:S02]  /*0570*/  ISETP.GE.U32.AND P1, PT, R8, 0x3, PT ;  /* 0x000000030800780c */ /* 0x000fe40003f26070 */
[----:B------:R-:W-:-:S13]  /*0580*/  ISETP.NE.AND P0, PT, R4, 0x3, PT ;  /* 0x000000030400780c */ /* 0x000fda0003f05270 */
[----:B------:R-:W-:Y:S05]  /*0590*/  @!P0 BRA `(.L_x_76) ;  /* 0x0000000000508947 */ /* 0x000fea0003800000 */
[----:B------:R-:W0:Y:S01]  /*05a0*/  S2UR UR6, SR_CgaCtaId ;  /* 0x00000000000679c3 */ /* 0x000e220000008800 */
[----:B------:R-:W-:Y:S01]  /*05b0*/  VIADD R2, R8, 0x1 ;  /* 0x0000000108027836 */ /* 0x000fe20000000000 */
[----:B------:R-:W-:Y:S01]  /*05c0*/  UMOV UR5, 0x400 ;  /* 0x0000040000057882 */ /* 0x000fe20000000000 */
[C---:B------:R-:W-:Y:S01]  /*05d0*/  IMAD R4, R0.reuse, 0x2, R5 ;  /* 0x0000000200047824 */ /* 0x040fe200078e0205 */
[----:B---3--:R-:W-:Y:S02]  /*05e0*/  IADD3 R13, PT, PT, R0, R11, RZ ;  /* 0x0000000b000d7210 */ /* 0x008fe40007ffe0ff */
[----:B------:R-:W-:Y:S02]  /*05f0*/  LOP3.LUT R9, R2, 0x3, RZ, 0xc0, !PT ;  /* 0x0000000302097812 */ /* 0x000fe400078ec0ff */
[----:B------:R-:W1:Y:S03]  /*0600*/  LDC.64 R6, c[0x0][0x388] ;  /* 0x0000e200ff067b82 */ /* 0x000e660000000a00 */
[----:B------:R-:W-:Y:S01]  /*0610*/  IMAD R0, R9, UR4, R0 ;  /* 0x0000000409007c24 */ /* 0x000fe2000f8e0200 */
[----:B0-----:R-:W-:-:S06]  /*0620*/  ULEA UR5, UR6, UR5, 0x18 ;  /* 0x0000000506057291 */ /* 0x001fcc000f8ec0ff */
[----:B------:R-:W-:Y:S01]  /*0630*/  LEA R2, R4, UR5, 0x2 ;  /* 0x0000000504027c11 */ /* 0x000fe2000f8e10ff */
[----:B------:R-:W-:-:S07]  /*0640*/  IMAD.MOV R4, RZ, RZ, -R9 ;  /* 0x000000ffff047224 */ /* 0x000fce00078e0a09 */
.L_x_77:
[----:B0-----:R0:W2:Y:S01]  /*0650*/  LDS.64 R14, [R2] ;  /* 0x00000000020e7984 */ /* 0x0010a20000000a00 */
[C---:B-1----:R-:W-:Y:S01]  /*0660*/  IMAD.WIDE R8, R13.reuse, 0x8, R6 ;  /* 0x000000080d087825 */ /* 0x042fe200078e0206 */
[----:B------:R-:W0:Y:S01]  /*0670*/  LDC R17, c[0x0][0x360] ;  /* 0x0000d800ff117b82 */ /* 0x000e220000000800 */
[----:B------:R-:W-:Y:S02]  /*0680*/  IADD3 R13, PT, PT, R13, UR4, RZ ;  /* 0x000000040d0d7c10 */ /* 0x000fe4000fffe0ff */
[----:B------:R-:W-:-:S05]  /*0690*/  VIADD R4, R4, 0x1 ;  /* 0x0000000104047836 */ /* 0x000fca0000000000 */
[----:B------:R-:W-:Y:S01]  /*06a0*/  ISETP.NE.AND P0, PT, R4, RZ, PT ;  /* 0x000000ff0400720c */ /* 0x000fe20003f05270 */
[----:B0-----:R-:W-:Y:S01]  /*06b0*/  IMAD R2, R17, 0x8, R2 ;  /* 0x0000000811027824 */ /* 0x001fe200078e0202 */
[----:B--2---:R0:W-:Y:S11]  /*06c0*/  STG.E.64 desc[UR8][R8.64], R14 ;  /* 0x0000000e08007986 */ /* 0x0041f6000c101b08 */
[----:B------:R-:W-:Y:S05]  /*06d0*/  @P0 BRA `(.L_x_77) ;  /* 0xfffffffc00dc0947 */ /* 0x000fea000383ffff */
.L_x_76:
[----:B------:R-:W-:Y:S05]  /*06e0*/  BSYNC.RECONVERGENT B0 ;  /* 0x0000000000007941 */ /* 0x000fea0003800200 */
.L_x_75:
[----:B------:R-:W-:Y:S05]  /*06f0*/  @!P1 EXIT ;  /* 0x000000000000994d */ /* 0x000fea0003800000 */
[----:B------:R-:W1:Y:S01]  /*0700*/  S2UR UR6, SR_CgaCtaId ;  /* 0x00000000000679c3 */ /* 0x000e620000008800 */
[----:B------:R-:W-:Y:S01]  /*0710*/  UMOV UR5, 0x400 ;  /* 0x0000040000057882 */ /* 0x000fe20000000000 */
[C---:B------:R-:W-:Y:S01]  /*0720*/  IMAD R2, R0.reuse, 0x2, R5 ;  /* 0x0000000200027824 */ /* 0x040fe200078e0205 */
[----:B------:R-:W-:Y:S01]  /*0730*/  USHF.L.U32 UR4, UR4, 0x3, URZ ;  /* 0x0000000304047899 */ /* 0x000fe200080006ff */
[----:B------:R-:W-:-:S04]  /*0740*/  IMAD.IADD R21, R0, 0x1, R11 ;  /* 0x0000000100157824 */ /* 0x000fc800078e020b */
[----:B------:R-:W2:Y:S01]  /*0750*/  LDC.64 R6, c[0x0][0x388] ;  /* 0x0000e200ff067b82 */ /* 0x000ea20000000a00 */
[----:B-1----:R-:W-:-:S06]  /*0760*/  ULEA UR5, UR6, UR5, 0x18 ;  /* 0x0000000506057291 */ /* 0x002fcc000f8ec0ff */
[----:B------:R-:W-:-:S07]  /*0770*/  LEA R2, R2, UR5, 0x2 ;  /* 0x0000000502027c11 */ /* 0x000fce000f8e10ff */
.L_x_78:
[----:B------:R-:W1:Y:S01]  /*0780*/  LDC R25, c[0x0][0x360] ;  /* 0x0000d800ff197b82 */ /* 0x000e620000000800 */
[----:B----4-:R-:W4:Y:S01]  /*0790*/  LDS.64 R4, [R2] ;  /* 0x0000000002047984 */ /* 0x010f220000000a00 */
[----:B--23--:R-:W-:-:S03]  /*07a0*/  IMAD.WIDE R12, R21, 0x8, R6 ;  /* 0x00000008150c7825 */ /* 0x00cfc600078e0206 */
[----:B0-----:R0:W2:Y:S01]  /*07b0*/  LDS.64 R8, [R2+UR4] ;  /* 0x0000000402087984 */ /* 0x0010a20008000a00 */
[----:B------:R-:W-:-:S04]  /*07c0*/  IADD3 R14, P0, PT, R12, UR4, RZ ;  /* 0x000000040c0e7c10 */ /* 0x000fc8000ff1e0ff */
[----:B------:R-:W-:Y:S02]  /*07d0*/  IADD3.X R15, PT, PT, RZ, R13, RZ, P0, !PT ;  /* 0x0000000dff0f7210 */ /* 0x000fe400007fe4ff */
[----:B------:R-:W-:-:S05]  /*07e0*/  IADD3 R16, P0, PT, R14, UR4, RZ ;  /* 0x000000040e107c10 */ /* 0x000fca000ff1e0ff */
[----:B------:R-:W-:Y:S01]  /*07f0*/  IMAD.X R17, RZ, RZ, R15, P0 ;  /* 0x000000ffff117224 */ /* 0x000fe200000e060f */
[----:B------:R-:W-:Y:S01]  /*0800*/  IADD3 R18, P0, PT, R16, UR4, RZ ;  /* 0x0000000410127c10 */ /* 0x000fe2000ff1e0ff */
[C-C-:B-1----:R-:W-:Y:S01]  /*0810*/  IMAD R10, R25.reuse, 0x10, R2.reuse ;  /* 0x00000010190a7824 */ /* 0x142fe200078e0202 */
[C---:B------:R-:W-:Y:S01]  /*0820*/  LEA R21, R25.reuse, R21, 0x2 ;  /* 0x0000001519157211 */ /* 0x040fe200078e10ff */
[C---:B------:R-:W-:Y:S02]  /*0830*/  IMAD R20, R25.reuse, 0x18, R2 ;  /* 0x0000001819147824 */ /* 0x040fe400078e0202 */
[----:B------:R-:W-:Y:S02]  /*0840*/  IMAD.X R19, RZ, RZ, R17, P0 ;  /* 0x000000ffff137224 */ /* 0x000fe400000e0611 */
[----:B------:R-:W1:Y:S01]  /*0850*/  LDS.64 R10, [R10] ;  /* 0x000000000a0a7984 */ /* 0x000e620000000a00 */
[C---:B------:R-:W-:Y:S02]  /*0860*/  IMAD R0, R25.reuse, 0x4, R0 ;  /* 0x0000000419007824 */ /* 0x040fe400078e0200 */
[----:B0-----:R-:W-:Y:S01]  /*0870*/  IMAD R2, R25, 0x20, R2 ;  /* 0x0000002019027824 */ /* 0x001fe200078e0202 */
[----:B------:R-:W0:Y:S02]  /*0880*/  LDS.64 R22, [R20] ;  /* 0x0000000014167984 */ /* 0x000e240000000a00 */
[----:B------:R-:W-:-:S02]  /*0890*/  ISETP.GT.AND P0, PT, R0, R3, PT ;  /* 0x000000030000720c */ /* 0x000fc40003f04270 */
[----:B----4-:R4:W-:Y:S04]  /*08a0*/  STG.E.64 desc[UR8][R12.64], R4 ;  /* 0x000000040c007986 */ /* 0x0109e8000c101b08 */
[----:B--2---:R4:W-:Y:S04]  /*08b0*/  STG.E.64 desc[UR8][R14.64], R8 ;  /* 0x000000080e007986 */ /* 0x0049e8000c101b08 */
[----:B-1----:R4:W-:Y:S04]  /*08c0*/  STG.E.64 desc[UR8][R16.64], R10 ;  /* 0x0000000a10007986 */ /* 0x0029e8000c101b08 */
[----:B0-----:R4:W-:Y:S01]  /*08d0*/  STG.E.64 desc[UR8][R18.64], R22 ;  /* 0x0000001612007986 */ /* 0x0019e2000c101b08 */
[----:B------:R-:W-:Y:S05]  /*08e0*/  @!P0 BRA `(.L_x_78) ;  /* 0xfffffffc00a48947 */ /* 0x000fea000383ffff */
[----:B------:R-:W-:Y:S05]  /*08f0*/  EXIT ;  /* 0x000000000000794d */ /* 0x000fea0003800000 */
.L_x_79:
        /* <DEDUP_REMOVED lines=16> */
.L_x_1031:


//--------------------- .text._ZN17signal_processing7kernels17radix2_fft_kernelILi10EEEvP6float2i --------------------------
	.section	.text._ZN17signal_processing7kernels17radix2_fft_kernelILi10EEEvP6float2i,"ax",@progbits
	.align	128
        .global         _ZN17signal_processing7kernels17radix2_fft_kernelILi10EEEvP6float2i
        .type           _ZN17signal_processing7kernels17radix2_fft_kernelILi10EEEvP6float2i,@function
        .size           _ZN17signal_processing7kernels17radix2_fft_kernelILi10EEEvP6float2i,(.L_x_1032 - _ZN17signal_processing7kernels17radix2_fft_kernelILi10EEEvP6float2i)
        .other          _ZN17signal_processing7kernels17radix2_fft_kernelILi10EEEvP6float2i,@"STO_CUDA_ENTRY STV_DEFAULT"
_ZN17signal_processing7kernels17radix2_fft_kernelILi10EEEvP6float2i:
.text._ZN17signal_processing7kernels17radix2_fft_kernelILi10EEEvP6float2i:
[----:B------:R-:W-:Y:S01]  /*0000*/  LDC R1, c[0x0][0x37c] ;  /* 0x0000df00ff017b82 */ /* 0x000fe20000000800 */
[----:B------:R-:W0:Y:S07]  /*0010*/  S2R R0, SR_TID.X ;  /* 0x0000000000007919 */ /* 0x000e2e0000002100 */
[----:B------:R-:W1:Y:S01]  /*0020*/  S2UR UR4, SR_CTAID.X ;  /* 0x00000000000479c3 */ /* 0x000e620000002500 */
[----:B------:R-:W2:Y:S07]  /*0030*/  LDCU.64 UR6, c[0x0][0x358] ;  /* 0x00006b00ff0677ac */ /* 0x000eae0008000a00 */
[----:B------:R-:W3:Y:S01]  /*0040*/  LDC.64 R12, c[0x0][0x380] ;  /* 0x0000e000ff0c7b82 */ /* 0x000ee20000000a00 */
[----:B-1----:R-:W-:-:S06]  /*0050*/  USHF.L.U32 UR4, UR4, 0xa, URZ ;  /* 0x0000000a04047899 */ /* 0x002fcc00080006ff */
[----:B0-----:R-:W-:-:S05]  /*0060*/  LOP3.LUT R3, R0, UR4, RZ, 0xfc, !PT ;  /* 0x0000000400037c12 */ /* 0x001fca000f8efcff */
[----:B---3--:R-:W-:-:S05]  /*0070*/  IMAD.WIDE R12, R3, 0x8, R12 ;  /* 0x00000008030c7825 */ /* 0x008fca00078e020c */
[----:B--2---:R-:W2:Y:S01]  /*0080*/  LDG.E.64 R6, desc[UR6][R12.64] ;  /* 0x000000060c067981 */ /* 0x004ea2000c1e1b00 */
[----:B------:R-:W0:Y:S01]  /*0090*/  S2UR UR4, SR_CgaCtaId ;  /* 0x00000000000479c3 */ /* 0x000e220000008800 */
[----:B------:R-:W-:Y:S01]  /*00a0*/  UMOV UR8, 0x400 ;  /* 0x0000040000087882 */ /* 0x000fe20000000000 */
[C---:B------:R-:W-:Y:S01]  /*00b0*/  IMAD.SHL.U32 R2, R0.reuse, 0x10, RZ ;  /* 0x0000001000027824 */ /* 0x040fe200078e00ff */
[--C-:B------:R-:W-:Y:S01]  /*00c0*/  SHF.R.U32.HI R8, RZ, 0x2, R0.reuse ;  /* 0x00000002ff087819 */ /* 0x100fe20000011600 */
[----:B------:R-:W-:Y:S01]  /*00d0*/  IMAD.SHL.U32 R4, R0, 0x4, RZ ;  /* 0x0000000400047824 */ /* 0x000fe200078e00ff */
[----:B------:R-:W-:Y:S01]  /*00e0*/  SHF.R.U32.HI R10, RZ, 0x4, R0 ;  /* 0x00000004ff0a7819 */ /* 0x000fe20000011600 */
[----:B------:R-:W-:Y:S01]  /*00f0*/  BSSY.RECONVERGENT B0, `(.L_x_80) ;  /* 0x0000050000007945 */ /* 0x000fe20003800200 */
[----:B------:R-:W-:Y:S02]  /*0100*/  LOP3.LUT R3, R2, 0x10, RZ, 0xc0, !PT ;  /* 0x0000001002037812 */ /* 0x000fe400078ec0ff */
[----:B------:R-:W-:-:S02]  /*0110*/  LOP3.LUT R9, R0, 0x1, RZ, 0xc0, !PT ;  /* 0x0000000100097812 */ /* 0x000fc400078ec0ff */
[----:B------:R-:W-:Y:S02]  /*0120*/  LOP3.LUT R3, R3, 0x8, R4, 0xf8, !PT ;  /* 0x0000000803037812 */ /* 0x000fe400078ef804 */
[----:B------:R-:W-:Y:S02]  /*0130*/  ISETP.NE.U32.AND P0, PT, R9, 0x1, PT ;  /* 0x000000010900780c */ /* 0x000fe40003f05070 */
[----:B------:R-:W-:-:S04]  /*0140*/  LOP3.LUT R3, R3, 0x4, R0, 0xf8, !PT ;  /* 0x0000000403037812 */ /* 0x000fc800078ef800 */
[----:B------:R-:W-:Y:S02]  /*0150*/  LOP3.LUT R3, R3, 0x2, R8, 0xf8, !PT ;  /* 0x0000000203037812 */ /* 0x000fe400078ef808 */
[----:B------:R-:W-:Y:S02]  /*0160*/  SHF.R.U32.HI R8, RZ, 0x6, R0 ;  /* 0x00000006ff087819 */ /* 0x000fe40000011600 */
[----:B------:R-:W-:Y:S01]  /*0170*/  LOP3.LUT R3, R3, 0x1, R10, 0xf8, !PT ;  /* 0x0000000103037812 */ /* 0x000fe200078ef80a */
[----:B0-----:R-:W-:Y:S01]  /*0180*/  ULEA UR8, UR4, UR8, 0x18 ;  /* 0x0000000804087291 */ /* 0x001fe2000f8ec0ff */
[----:B------:R-:W-:Y:S01]  /*0190*/  LOP3.LUT R10, R10, 0x2, RZ, 0xc0, !PT ;  /* 0x000000020a0a7812 */ /* 0x000fe200078ec0ff */
[----:B------:R-:W0:Y:S04]  /*01a0*/  LDCU UR4, c[0x0][0x388] ;  /* 0x00007100ff0477ac */ /* 0x000e280008000800 */
[----:B------:R-:W-:Y:S01]  /*01b0*/  LEA R2, R0, UR8, 0x3 ;  /* 0x0000000800027c11 */ /* 0x000fe2000f8e18ff */
[----:B------:R-:W-:-:S04]  /*01c0*/  IMAD R3, R3, 0x4, R10 ;  /* 0x0000000403037824 */ /* 0x000fc800078e020a */
[----:B--2---:R1:W-:Y:S01]  /*01d0*/  STS.64 [R2], R6 ;  /* 0x0000000602007388 */ /* 0x0043e20000000a00 */
[----:B------:R-:W-:Y:S01]  /*01e0*/  BAR.SYNC.DEFER_BLOCKING 0x0 ;  /* 0x0000000000007b1d */ /* 0x000fe20000010000 */
[----:B-1----:R-:W-:Y:S02]  /*01f0*/  LOP3.LUT R6, R8, 0x1, RZ, 0xc0, !PT ;  /* 0x0000000108067812 */ /* 0x002fe400078ec0ff */
[----:B------:R-:W-:-:S03]  /*0200*/  SHF.R.U32.HI R7, RZ, 0x8, R0 ;  /* 0x00000008ff077819 */ /* 0x000fc60000011600 */
[----:B------:R-:W-:Y:S01]  /*0210*/  IMAD.IADD R3, R3, 0x1, R6 ;  /* 0x0000000103037824 */ /* 0x000fe200078e0206 */
[C---:B------:R-:W-:Y:S02]  /*0220*/  LOP3.LUT R6, R8.reuse, 0x2, RZ, 0xc0, !PT ;  /* 0x0000000208067812 */ /* 0x040fe400078ec0ff */
[----:B------:R-:W-:-:S03]  /*0230*/  LOP3.LUT R8, R8, 0x8, RZ, 0xc0, !PT ;  /* 0x0000000808087812 */ /* 0x000fc600078ec0ff */
[----:B------:R-:W-:Y:S01]  /*0240*/  IMAD R3, R3, 0x4, R6 ;  /* 0x0000000403037824 */ /* 0x000fe200078e0206 */
[----:B------:R-:W-:Y:S02]  /*0250*/  LOP3.LUT R6, R7, 0x1, RZ, 0xc0, !PT ;  /* 0x0000000107067812 */ /* 0x000fe400078ec0ff */
[----:B0-----:R-:W-:Y:S01]  /*0260*/  I2FP.F32.S32 R7, UR4 ;  /* 0x0000000400077c45 */ /* 0x001fe20008201400 */
[----:B------:R-:W0:Y:S02]  /*0270*/  LDS.64 R4, [R2] ;  /* 0x0000000002047984 */ /* 0x000e240000000a00 */
[----:B------:R-:W-:Y:S02]  /*0280*/  IMAD.IADD R3, R3, 0x1, R6 ;  /* 0x0000000103037824 */ /* 0x000fe400078e0206 */
[----:B------:R-:W-:Y:S02]  /*0290*/  FADD R7, R7, R7 ;  /* 0x0000000707077221 */ /* 0x000fe40000000000 */
[----:B------:R-:W-:Y:S01]  /*02a0*/  IMAD R8, R3, 0x10, R8 ;  /* 0x0000001003087824 */ /* 0x000fe200078e0208 */
[----:B------:R-:W-:Y:S01]  /*02b0*/  BAR.SYNC.DEFER_BLOCKING 0x0 ;  /* 0x0000000000007b1d */ /* 0x000fe20000010000 */
[----:B------:R-:W-:-:S05]  /*02c0*/  FMUL R3, R7, 3.1415927410125732422 ;  /* 0x40490fdb07037820 */ /* 0x000fca0000400000 */
[----:B0-----:R0:W-:Y:S02]  /*02d0*/  STS.64 [R8+UR8], R4 ;  /* 0x0000000408007988 */ /* 0x0011e40008000a08 */
[----:B------:R-:W-:Y:S06]  /*02e0*/  BAR.SYNC.DEFER_BLOCKING 0x0 ;  /* 0x0000000000007b1d */ /* 0x000fec0000010000 */
[----:B------:R-:W-:Y:S05]  /*02f0*/  @!P0 BRA `(.L_x_81) ;  /* 0x0000000000bc8947 */ /* 0x000fea0003800000 */
[----:B0-----:R-:W-:Y:S01]  /*0300*/  FMUL.D2 R4, RZ, R3 ;  /* 0x00000003ff047220 */ /* 0x001fe20000300000 */
[----:B------:R-:W0:Y:S01]  /*0310*/  LDS.64 R6, [R2+0x8] ;  /* 0x0000080002067984 */ /* 0x000e220000000a00 */
[----:B------:R-:W-:Y:S02]  /*0320*/  HFMA2 R15, -RZ, RZ, 0.487060546875, -0.0625 ;  /* 0x37cbac00ff0f7431 */ /* 0x000fe400000001ff */
[----:B------:R-:W-:Y:S02]  /*0330*/  IMAD.MOV.U32 R16, RZ, RZ, 0x3d2aaabb ;  /* 0x3d2aaabbff107424 */ /* 0x000fe400078e00ff */
[----:B------:R-:W-:-:S06]  /*0340*/  FMUL R5, R4, 0.63661974668502807617 ;  /* 0x3f22f98304057820 */ /* 0x000fcc0000400000 */
[----:B------:R-:W1:Y:S02]  /*0350*/  F2I.NTZ R5, R5 ;  /* 0x0000000500057305 */ /* 0x000e640000203100 */
[----:B-1----:R-:W-:Y:S01]  /*0360*/  I2FP.F32.S32 R9, R5 ;  /* 0x0000000500097245 */ /* 0x002fe20000201400 */
[C---:B------:R-:W-:Y:S01]  /*0370*/  VIADD R14, R5.reuse, 0x1 ;  /* 0x00000001050e7836 */ /* 0x040fe20000000000 */
[----:B------:R-:W-:-:S03]  /*0380*/  LOP3.LUT P1, RZ, R5, 0x2, RZ, 0xc0, !PT ;  /* 0x0000000205ff7812 */ /* 0x000fc6000782c0ff */
[----:B------:R-:W-:Y:S01]  /*0390*/  FFMA R4, R9, -1.5707962512969970703, R4 ;  /* 0xbfc90fda09047823 */ /* 0x000fe20000000004 */
[----:B------:R-:W-:-:S03]  /*03a0*/  LOP3.LUT P2, RZ, R14, 0x2, RZ, 0xc0, !PT ;  /* 0x000000020eff7812 */ /* 0x000fc6000784c0ff */
[----:B------:R-:W-:-:S04]  /*03b0*/  FFMA R4, R9, -7.5497894158615963534e-08, R4 ;  /* 0xb3a2216809047823 */ /* 0x000fc80000000004 */
[----:B------:R-:W-:Y:S01]  /*03c0*/  FFMA R11, R9, -5.3903029534742383927e-15, R4 ;  /* 0xa7c234c5090b7823 */ /* 0x000fe20000000004 */
[----:B------:R-:W-:Y:S01]  /*03d0*/  LOP3.LUT R4, R5, 0x1, RZ, 0xc0, !PT ;  /* 0x0000000105047812 */ /* 0x000fe200078ec0ff */
[----:B------:R-:W1:Y:S01]  /*03e0*/  LDS.64 R8, [R2] ;  /* 0x0000000002087984 */ /* 0x000e620000000a00 */
[----:B------:R-:W-:Y:S02]  /*03f0*/  IMAD.MOV.U32 R5, RZ, RZ, 0x3effffff ;  /* 0x3effffffff057424 */ /* 0x000fe400078e00ff */
[----:B------:R-:W-:Y:S01]  /*0400*/  FMUL R10, R11, R11 ;  /* 0x0000000b0b0a7220 */ /* 0x000fe20000400000 */
[----:B------:R-:W-:-:S03]  /*0410*/  ISETP.NE.U32.AND P0, PT, R4, 0x1, PT ;  /* 0x000000010400780c */ /* 0x000fc60003f05070 */
[----:B------:R-:W-:Y:S01]  /*0420*/  FFMA R4, R10, R15, -0.0013887860113754868507 ;  /* 0xbab607ed0a047423 */ /* 0x000fe2000000000f */
[C---:B------:R-:W-:Y:S02]  /*0430*/  FSEL R17, R16.reuse, 0.0083327032625675201416, !P0 ;  /* 0x3c0885e410117808 */ /* 0x040fe40004000000 */
[----:B------:R-:W-:Y:S02]  /*0440*/  FSEL R16, R16, 0.0083327032625675201416, P0 ;  /* 0x3c0885e410107808 */ /* 0x000fe40000000000 */
[C---:B------:R-:W-:Y:S02]  /*0450*/  FSEL R15, R4.reuse, -0.00019574658654164522886, !P0 ;  /* 0xb94d4153040f7808 */ /* 0x040fe40004000000 */
[----:B------:R-:W-:Y:S02]  /*0460*/  FSEL R19, R4, -0.00019574658654164522886, P0 ;  /* 0xb94d415304137808 */ /* 0x000fe40000000000 */
[----:B------:R-:W-:Y:S01]  /*0470*/  FSEL R4, R11, 1, P0 ;  /* 0x3f8000000b047808 */ /* 0x000fe20000000000 */
[C---:B------:R-:W-:Y:S01]  /*0480*/  FFMA R15, R10.reuse, R15, R17 ;  /* 0x0000000f0a0f7223 */ /* 0x040fe20000000011 */
[C---:B------:R-:W-:Y:S01]  /*0490*/  FSEL R17, -R5.reuse, -0.16666662693023681641, !P0 ;  /* 0xbe2aaaa805117808 */ /* 0x040fe20004000100 */
[----:B------:R-:W-:Y:S01]  /*04a0*/  FFMA R19, R10, R19, R16 ;  /* 0x000000130a137223 */ /* 0x000fe20000000010 */
[----:B------:R-:W-:-:S02]  /*04b0*/  FSEL R14, -R5, -0.16666662693023681641, P0 ;  /* 0xbe2aaaa8050e7808 */ /* 0x000fc40000000100 */
[----:B------:R-:W-:Y:S01]  /*04c0*/  FSEL R5, R11, 1, !P0 ;  /* 0x3f8000000b057808 */ /* 0x000fe20004000000 */
[C---:B------:R-:W-:Y:S01]  /*04d0*/  FFMA R15, R10.reuse, R15, R17 ;  /* 0x0000000f0a0f7223 */ /* 0x040fe20000000011 */
[C---:B------:R-:W-:Y:S01]  /*04e0*/  FFMA R11, R10.reuse, R4, RZ ;  /* 0x000000040a0b7223 */ /* 0x040fe200000000ff */
[C---:B------:R-:W-:Y:S02]  /*04f0*/  FFMA R14, R10.reuse, R19, R14 ;  /* 0x000000130a0e7223 */ /* 0x040fe4000000000e */
[----:B------:R-:W-:Y:S01]  /*0500*/  FFMA R10, R10, R5, RZ ;  /* 0x000000050a0a7223 */ /* 0x000fe200000000ff */
[----:B------:R-:W-:-:S03]  /*0510*/  FFMA R4, R11, R15, R4 ;  /* 0x0000000f0b047223 */ /* 0x000fc60000000004 */
[----:B------:R-:W-:Y:S01]  /*0520*/  FFMA R5, R10, R14, R5 ;  /* 0x0000000e0a057223 */ /* 0x000fe20000000005 */
[----:B------:R-:W-:-:S03]  /*0530*/  @P1 FADD R4, RZ, -R4 ;  /* 0x80000004ff041221 */ /* 0x000fc60000000000 */
[----:B------:R-:W-:Y:S01]  /*0540*/  @P2 FADD R5, RZ, -R5 ;  /* 0x80000005ff052221 */ /* 0x000fe20000000000 */
[----:B0-----:R-:W-:-:S03]  /*0550*/  FMUL R11, R7, R4 ;  /* 0x00000004070b7220 */ /* 0x001fc60000400000 */
[-C--:B------:R-:W-:Y:S01]  /*0560*/  FMUL R7, R7, R5.reuse ;  /* 0x0000000507077220 */ /* 0x080fe20000400000 */
[----:B------:R-:W-:-:S03]  /*0570*/  FFMA R11, R6, R5, -R11 ;  /* 0x00000005060b7223 */ /* 0x000fc6000000080b */
[----:B------:R-:W-:Y:S01]  /*0580*/  FFMA R4, R6, R4, R7 ;  /* 0x0000000406047223 */ /* 0x000fe20000000007 */
[C-C-:B-1----:R-:W-:Y:S01]  /*0590*/  FADD R6, R8.reuse, R11.reuse ;  /* 0x0000000b08067221 */ /* 0x142fe20000000000 */
[----:B------:R-:W-:Y:S02]  /*05a0*/  FADD R8, R8, -R11 ;  /* 0x8000000b08087221 */ /* 0x000fe40000000000 */
[C-C-:B------:R-:W-:Y:S01]  /*05b0*/  FADD R7, R9.reuse, R4.reuse ;  /* 0x0000000409077221 */ /* 0x140fe20000000000 */
[----:B------:R-:W-:-:S04]  /*05c0*/  FADD R9, R9, -R4 ;  /* 0x8000000409097221 */ /* 0x000fc80000000000 */
[----:B------:R1:W-:Y:S04]  /*05d0*/  STS.64 [R2], R6 ;  /* 0x0000000602007388 */ /* 0x0003e80000000a00 */
[----:B------:R1:W-:Y:S02]  /*05e0*/  STS.64 [R2+0x8], R8 ;  /* 0x0000080802007388 */ /* 0x0003e40000000a00 */
.L_x_81:
[----:B------:R-:W-:Y:S05]  /*05f0*/  BSYNC.RECONVERGENT B0 ;  /* 0x0000000000007941 */ /* 0x000fea0003800200 */
.L_x_80:
[----:B0-----:R-:W-:Y:S01]  /*0600*/  LOP3.LUT R5, R0, 0x3, RZ, 0xc0, !PT ;  /* 0x0000000300057812 */ /* 0x001fe200078ec0ff */
[----:B------:R-:W-:Y:S03]  /*0610*/  BAR.SYNC.DEFER_BLOCKING 0x0 ;  /* 0x0000000000007b1d */ /* 0x000fe60000010000 */
[----:B------:R-:W-:-:S03]  /*0620*/  ISETP.GT.U32.AND P0, PT, R5, 0x1, PT ;  /* 0x000000010500780c */ /* 0x000fc60003f04070 */
[----:B------:R-:W-:Y:S10]  /*0630*/  BSSY.RECONVERGENT B0, `(.L_x_82) ;  /* 0x000010a000007945 */ /* 0x000ff40003800200 */
[----:B------:R-:W-:Y:S05]  /*0640*/  @P0 BRA `(.L_x_83) ;  /* 0x0000001000200947 */ /* 0x000fea0003800000 */
[----:B------:R-:W-:Y:S01]  /*0650*/  I2FP.F32.U32 R20, R5 ;  /* 0x0000000500147245 */ /* 0x000fe20000201000 */
[----:B------:R-:W-:Y:S01]  /*0660*/  BSSY.RECONVERGENT B1, `(.L_x_84) ;  /* 0x0000072000017945 */ /* 0x000fe20003800200 */
[----:B------:R-:W-:-:S03]  /*0670*/  LOP3.LUT R5, R5, 0x3fc, R0, 0xf8, !PT ;  /* 0x000003fc05057812 */ /* 0x000fc600078ef800 */
[----:B------:R-:W-:Y:S01]  /*0680*/  FMUL.D4 R20, R3, R20 ;  /* 0x0000001403147220 */ /* 0x000fe20000200000 */
[----:B------:R-:W-:-:S03]  /*0690*/  LEA R5, R5, UR8, 0x3 ;  /* 0x0000000805057c11 */ /* 0x000fc6000f8e18ff */
[C---:B------:R-:W-:Y:S01]  /*06a0*/  FMUL R23, R20.reuse, 0.63661974668502807617 ;  /* 0x3f22f98314177820 */ /* 0x040fe20000400000 */
[----:B------:R-:W-:Y:S01]  /*06b0*/  FSETP.GE.AND P0, PT, |R20|, 105615, PT ;  /* 0x47ce47801400780b */ /* 0x000fe20003f06200 */
[----:B------:R0:W2:Y:S04]  /*06c0*/  LDS.64 R14, [R5] ;  /* 0x00000000050e7984 */ /* 0x0000a80000000a00 */
[----:B------:R0:W3:Y:S01]  /*06d0*/  LDS.64 R16, [R5+0x10] ;  /* 0x0000100005107984 */ /* 0x0000e20000000a00 */
[----:B------:R-:W1:Y:S02]  /*06e0*/  F2I.NTZ R23, R23 ;  /* 0x0000001700177305 */ /* 0x000e640000203100 */
[----:B-1----:R-:W-:Y:S01]  /*06f0*/  I2FP.F32.S32 R7, R23 ;  /* 0x0000001700077245 */ /* 0x002fe20000201400 */
[----:B------:R-:W-:-:S04]  /*0700*/  IMAD.MOV.U32 R21, RZ, RZ, R23 ;  /* 0x000000ffff157224 */ /* 0x000fc800078e0017 */
[----:B------:R-:W-:-:S04]  /*0710*/  FFMA R4, R7, -1.5707962512969970703, R20 ;  /* 0xbfc90fda07047823 */ /* 0x000fc80000000014 */
[----:B------:R-:W-:-:S04]  /*0720*/  FFMA R4, R7, -7.5497894158615963534e-08, R4 ;  /* 0xb3a2216807047823 */ /* 0x000fc80000000004 */
[----:B------:R-:W-:Y:S01]  /*0730*/  FFMA R22, R7, -5.3903029534742383927e-15, R4 ;  /* 0xa7c234c507167823 */ /* 0x000fe20000000004 */
[----:B------:R-:W-:-:S03]  /*0740*/  P2R R4, PR, RZ, 0x1 ;  /* 0x00000001ff047803 */ /* 0x000fc60000000000 */
[----:B------:R-:W-:Y:S01]  /*0750*/  IMAD.MOV.U32 R10, RZ, RZ, R22 ;  /* 0x000000ffff0a7224 */ /* 0x000fe200078e0016 */
[----:B0-----:R-:W-:Y:S06]  /*0760*/  @!P0 BRA `(.L_x_85) ;  /* 0x0000000400848947 */ /* 0x001fec0003800000 */
[----:B------:R-:W-:-:S13]  /*0770*/  FSETP.NEU.AND P0, PT, |R20|, +INF , PT ;  /* 0x7f8000001400780b */ /* 0x000fda0003f0d200 */
[----:B------:R-:W-:Y:S05]  /*0780*/  @!P0 BRA `(.L_x_86) ;  /* 0x0000000400748947 */ /* 0x000fea0003800000 */
[----:B------:R-:W-:Y:S01]  /*0790*/  IMAD.SHL.U32 R4, R20, 0x100, RZ ;  /* 0x0000010014047824 */ /* 0x000fe200078e00ff */
[----:B------:R-:W-:Y:S01]  /*07a0*/  MOV R25, RZ ;  /* 0x000000ff00197202 */ /* 0x000fe20000000f00 */
[----:B------:R-:W-:Y:S01]  /*07b0*/  IMAD.MOV.U32 R23, RZ, RZ, RZ ;  /* 0x000000ffff177224 */ /* 0x000fe200078e00ff */
[----:B------:R-:W0:Y:S02]  /*07c0*/  LDCU.64 UR10, c[0x4][0x140] ;  /* 0x01002800ff0a77ac */ /* 0x000e240008000a00 */
[----:B------:R-:W-:Y:S01]  /*07d0*/  LOP3.LUT R24, R4, 0x80000000, RZ, 0xfc, !PT ;  /* 0x8000000004187812 */ /* 0x000fe200078efcff */
[----:B------:R-:W-:Y:S01]  /*07e0*/  UMOV UR5, URZ ;  /* 0x000000ff00057c82 */ /* 0x000fe20008000000 */
[----:B------:R-:W-:-:S05]  /*07f0*/  UMOV UR4, URZ ;  /* 0x000000ff00047c82 */ /* 0x000fca0008000000 */
.L_x_87:
[----:B0-----:R-:W-:Y:S02]  /*0800*/  IMAD.U32 R11, RZ, RZ, UR11 ;  /* 0x0000000bff0b7e24 */ /* 0x001fe4000f8e00ff */
[----:B------:R-:W-:-:S05]  /*0810*/  IMAD.U32 R10, RZ, RZ, UR10 ;  /* 0x0000000aff0a7e24 */ /* 0x000fca000f8e00ff */
[----:B------:R-:W4:Y:S01]  /*0820*/  LDG.E.CONSTANT R11, desc[UR6][R10.64] ;  /* 0x000000060a0b7981 */ /* 0x000f22000c1e9900 */
[----:B------:R-:W-:Y:S01]  /*0830*/  UIADD3 UR4, UPT, UPT, UR4, 0x1, URZ ;  /* 0x0000000104047890 */ /* 0x000fe2000fffe0ff */
[C---:B------:R-:W-:Y:S01]  /*0840*/  ISETP.EQ.AND P0, PT, R25.reuse, RZ, PT ;  /* 0x000000ff1900720c */ /* 0x040fe20003f02270 */
[----:B------:R-:W-:Y:S01]  /*0850*/  UIADD3 UR10, UP1, UPT, UR10, 0x4, URZ ;  /* 0x000000040a0a7890 */ /* 0x000fe2000ff3e0ff */
[C---:B------:R-:W-:Y:S01]  /*0860*/  ISETP.EQ.AND P1, PT, R25.reuse, 0x4, PT ;  /* 0x000000041900780c */ /* 0x040fe20003f22270 */
[----:B------:R-:W-:Y:S01]  /*0870*/  UISETP.NE.AND UP0, UPT, UR4, 0x6, UPT ;  /* 0x000000060400788c */ /* 0x000fe2000bf05270 */
[C---:B------:R-:W-:Y:S01]  /*0880*/  ISETP.EQ.AND P3, PT, R25.reuse, 0xc, PT ;  /* 0x0000000c1900780c */ /* 0x040fe20003f62270 */
[----:B------:R-:W-:Y:S01]  /*0890*/  UIADD3.X UR11, UPT, UPT, URZ, UR11, URZ, UP1, !UPT ;  /* 0x0000000bff0b7290 */ /* 0x000fe20008ffe4ff */
[C---:B------:R-:W-:Y:S02]  /*08a0*/  ISETP.EQ.AND P4, PT, R25.reuse, 0x10, PT ;  /* 0x000000101900780c */ /* 0x040fe40003f82270 */
[----:B------:R-:W-:Y:S01]  /*08b0*/  ISETP.EQ.AND P5, PT, R25, 0x14, PT ;  /* 0x000000141900780c */ /* 0x000fe20003fa2270 */
[----:B----4-:R-:W-:-:S03]  /*08c0*/  IMAD.WIDE.U32 R18, R11, R24, RZ ;  /* 0x000000180b127225 */ /* 0x010fc600078e00ff */
[----:B------:R-:W-:-:S04]  /*08d0*/  IADD3 R18, P2, PT, R18, R23, RZ ;  /* 0x0000001712127210 */ /* 0x000fc80007f5e0ff */
[----:B------:R-:W-:Y:S01]  /*08e0*/  IADD3.X R23, PT, PT, R19, UR5, RZ, P2, !PT ;  /* 0x0000000513177c10 */ /* 0x000fe200097fe4ff */
[--C-:B------:R-:W-:Y:S01]  /*08f0*/  @P0 IMAD.MOV.U32 R4, RZ, RZ, R18.reuse ;  /* 0x000000ffff040224 */ /* 0x100fe200078e0012 */
[C---:B------:R-:W-:Y:S01]  /*0900*/  ISETP.EQ.AND P2, PT, R25.reuse, 0x8, PT ;  /* 0x000000081900780c */ /* 0x040fe20003f42270 */
[--C-:B------:R-:W-:Y:S02]  /*0910*/  @P1 IMAD.MOV.U32 R5, RZ, RZ, R18.reuse ;  /* 0x000000ffff051224 */ /* 0x100fe400078e0012 */
[----:B------:R-:W-:Y:S01]  /*0920*/  @P5 MOV R9, R18 ;  /* 0x0000001200095202 */ /* 0x000fe20000000f00 */
[--C-:B------:R-:W-:Y:S02]  /*0930*/  @P3 IMAD.MOV.U32 R7, RZ, RZ, R18.reuse ;  /* 0x000000ffff073224 */ /* 0x100fe400078e0012 */
[----:B------:R-:W-:Y:S02]  /*0940*/  @P4 IMAD.MOV.U32 R8, RZ, RZ, R18 ;  /* 0x000000ffff084224 */ /* 0x000fe400078e0012 */
[----:B------:R-:W-:-:S05]  /*0950*/  VIADD R25, R25, 0x4 ;  /* 0x0000000419197836 */ /* 0x000fca0000000000 */
[----:B------:R-:W-:Y:S01]  /*0960*/  @P2 IMAD.MOV.U32 R6, RZ, RZ, R18 ;  /* 0x000000ffff062224 */ /* 0x000fe200078e0012 */
[----:B------:R-:W-:Y:S06]  /*0970*/  BRA.U UP0, `(.L_x_87) ;  /* 0xfffffffd00a07547 */ /* 0x000fec000b83ffff */
[----:B------:R-:W-:Y:S01]  /*0980*/  SHF.R.U32.HI R10, RZ, 0x17, R20 ;  /* 0x00000017ff0a7819 */ /* 0x000fe20000011614 */
[----:B------:R-:W-:Y:S03]  /*0990*/  BSSY.RECONVERGENT B2, `(.L_x_88) ;  /* 0x0000029000027945 */ /* 0x000fe60003800200 */
[C---:B------:R-:W-:Y:S02]  /*09a0*/  LOP3.LUT R11, R10.reuse, 0xe0, RZ, 0xc0, !PT ;  /* 0x000000e00a0b7812 */ /* 0x040fe400078ec0ff */
[----:B------:R-:W-:-:S03]  /*09b0*/  LOP3.LUT P6, RZ, R10, 0x1f, RZ, 0xc0, !PT ;  /* 0x0000001f0aff7812 */ /* 0x000fc600078cc0ff */
[----:B------:R-:W-:-:S05]  /*09c0*/  VIADD R11, R11, 0xffffff80 ;  /* 0xffffff800b0b7836 */ /* 0x000fca0000000000 */
[----:B------:R-:W-:-:S05]  /*09d0*/  SHF.R.U32.HI R11, RZ, 0x5, R11 ;  /* 0x00000005ff0b7819 */ /* 0x000fca000001160b */
[----:B------:R-:W-:-:S05]  /*09e0*/  IMAD.U32 R25, R11, -0x4, RZ ;  /* 0xfffffffc0b197824 */ /* 0x000fca00078e00ff */
[C---:B------:R-:W-:Y:S02]  /*09f0*/  ISETP.EQ.AND P3, PT, R25.reuse, -0x18, PT ;  /* 0xffffffe81900780c */ /* 0x040fe40003f62270 */
[C---:B------:R-:W-:Y:S02]  /*0a00*/  ISETP.EQ.AND P4, PT, R25.reuse, -0x14, PT ;  /* 0xffffffec1900780c */ /* 0x040fe40003f82270 */
[C---:B------:R-:W-:Y:S02]  /*0a10*/  ISETP.EQ.AND P0, PT, R25.reuse, -0x10, PT ;  /* 0xfffffff01900780c */ /* 0x040fe40003f02270 */
[C---:B------:R-:W-:Y:S02]  /*0a20*/  ISETP.EQ.AND P1, PT, R25.reuse, -0xc, PT ;  /* 0xfffffff41900780c */ /* 0x040fe40003f22270 */
[C---:B------:R-:W-:Y:S02]  /*0a30*/  ISETP.EQ.AND P2, PT, R25.reuse, -0x8, PT ;  /* 0xfffffff81900780c */ /* 0x040fe40003f42270 */
[----:B------:R-:W-:-:S03]  /*0a40*/  ISETP.EQ.AND P5, PT, R25, 0x4, PT ;  /* 0x000000041900780c */ /* 0x000fc60003fa2270 */
[--C-:B------:R-:W-:Y:S01]  /*0a50*/  @P3 IMAD.MOV.U32 R24, RZ, RZ, R4.reuse ;  /* 0x000000ffff183224 */ /* 0x100fe200078e0004 */
[C---:B------:R-:W-:Y:S01]  /*0a60*/  ISETP.EQ.AND P3, PT, R25.reuse, -0x4, PT ;  /* 0xfffffffc1900780c */ /* 0x040fe20003f62270 */
[----:B------:R-:W-:Y:S02]  /*0a70*/  @P4 IMAD.MOV.U32 R11, RZ, RZ, R4 ;  /* 0x000000ffff0b4224 */ /* 0x000fe400078e0004 */
[--C-:B------:R-:W-:Y:S01]  /*0a80*/  @P4 IMAD.MOV.U32 R24, RZ, RZ, R5.reuse ;  /* 0x000000ffff184224 */ /* 0x100fe200078e0005 */
[----:B------:R-:W-:Y:S01]  /*0a90*/  ISETP.EQ.AND P4, PT, R25, RZ, PT ;  /* 0x000000ff1900720c */ /* 0x000fe20003f82270 */
[----:B------:R-:W-:Y:S01]  /*0aa0*/  @P0 IMAD.MOV.U32 R11, RZ, RZ, R5 ;  /* 0x000000ffff0b0224 */ /* 0x000fe200078e0005 */
[----:B------:R-:W-:Y:S01]  /*0ab0*/  @P0 MOV R24, R6 ;  /* 0x0000000600180202 */ /* 0x000fe20000000f00 */
[----:B------:R-:W-:Y:S02]  /*0ac0*/  @P1 IMAD.MOV.U32 R11, RZ, RZ, R6 ;  /* 0x000000ffff0b1224 */ /* 0x000fe400078e0006 */
[----:B------:R-:W-:-:S02]  /*0ad0*/  @P2 IMAD.MOV.U32 R11, RZ, RZ, R7 ;  /* 0x000000ffff0b2224 */ /* 0x000fc400078e0007 */
[----:B------:R-:W-:Y:S02]  /*0ae0*/  @P1 IMAD.MOV.U32 R24, RZ, RZ, R7 ;  /* 0x000000ffff181224 */ /* 0x000fe400078e0007 */
[--C-:B------:R-:W-:Y:S02]  /*0af0*/  @P3 IMAD.MOV.U32 R11, RZ, RZ, R8.reuse ;  /* 0x000000ffff0b3224 */ /* 0x100fe400078e0008 */
[----:B------:R-:W-:Y:S02]  /*0b00*/  @P2 IMAD.MOV.U32 R24, RZ, RZ, R8 ;  /* 0x000000ffff182224 */ /* 0x000fe400078e0008 */
[----:B------:R-:W-:Y:S02]  /*0b10*/  @P4 IMAD.MOV.U32 R11, RZ, RZ, R9 ;  /* 0x000000ffff0b4224 */ /* 0x000fe400078e0009 */
[----:B------:R-:W-:Y:S02]  /*0b20*/  @P5 IMAD.MOV.U32 R11, RZ, RZ, R23 ;  /* 0x000000ffff0b5224 */ /* 0x000fe400078e0017 */
[----:B------:R-:W-:Y:S01]  /*0b30*/  @P3 IMAD.MOV.U32 R24, RZ, RZ, R9 ;  /* 0x000000ffff183224 */ /* 0x000fe200078e0009 */
[----:B------:R-:W-:Y:S01]  /*0b40*/  @P4 MOV R24, R23 ;  /* 0x0000001700184202 */ /* 0x000fe20000000f00 */
[----:B------:R-:W-:Y:S01]  /*0b50*/  IMAD.MOV.U32 R18, RZ, RZ, R11 ;  /* 0x000000ffff127224 */ /* 0x000fe200078e000b */
[----:B------:R-:W-:Y:S06]  /*0b60*/  @!P6 BRA `(.L_x_89) ;  /* 0x00000000002ce947 */ /* 0x000fec0003800000 */
[----:B------:R-:W-:Y:S01]  /*0b70*/  @P0 IMAD.MOV.U32 R19, RZ, RZ, R4 ;  /* 0x000000ffff130224 */ /* 0x000fe200078e0004 */
[----:B------:R-:W-:Y:S01]  /*0b80*/  ISETP.EQ.AND P0, PT, R25, 0x8, PT ;  /* 0x000000081900780c */ /* 0x000fe20003f02270 */
[----:B------:R-:W-:Y:S01]  /*0b90*/  @P1 IMAD.MOV.U32 R19, RZ, RZ, R5 ;  /* 0x000000ffff131224 */ /* 0x000fe200078e0005 */
[----:B------:R-:W-:Y:S01]  /*0ba0*/  LOP3.LUT R11, R10, 0x1f, RZ, 0xc0, !PT ;  /* 0x0000001f0a0b7812 */ /* 0x000fe200078ec0ff */
[----:B------:R-:W-:Y:S02]  /*0bb0*/  @P2 IMAD.MOV.U32 R19, RZ, RZ, R6 ;  /* 0x000000ffff132224 */ /* 0x000fe400078e0006 */
[----:B------:R-:W-:Y:S01]  /*0bc0*/  @P3 IMAD.MOV.U32 R19, RZ, RZ, R7 ;  /* 0x000000ffff133224 */ /* 0x000fe200078e0007 */
[----:B------:R-:W-:Y:S01]  /*0bd0*/  SHF.L.W.U32.HI R24, R18, R11, R24 ;  /* 0x0000000b12187219 */ /* 0x000fe20000010e18 */
[----:B------:R-:W-:Y:S01]  /*0be0*/  @P4 IMAD.MOV.U32 R19, RZ, RZ, R8 ;  /* 0x000000ffff134224 */ /* 0x000fe200078e0008 */
[----:B------:R-:W-:-:S05]  /*0bf0*/  @P5 MOV R19, R9 ;  /* 0x0000000900135202 */ /* 0x000fca0000000f00 */
[----:B------:R-:W-:-:S05]  /*0c00*/  @P0 IMAD.MOV.U32 R19, RZ, RZ, R23 ;  /* 0x000000ffff130224 */ /* 0x000fca00078e0017 */
[----:B------:R-:W-:-:S07]  /*0c10*/  SHF.L.W.U32.HI R18, R19, R11, R18 ;  /* 0x0000000b13127219 */ /* 0x000fce0000010e12 */
.L_x_89:
[----:B------:R-:W-:Y:S05]  /*0c20*/  BSYNC.RECONVERGENT B2 ;  /* 0x0000000000027941 */ /* 0x000fea0003800200 */
.L_x_88:
[C---:B------:R-:W-:Y:S01]  /*0c30*/  SHF.L.W.U32.HI R23, R18.reuse, 0x2, R24 ;  /* 0x0000000212177819 */ /* 0x040fe20000010e18 */
[----:B------:R-:W-:Y:S01]  /*0c40*/  IMAD.SHL.U32 R10, R18, 0x4, RZ ;  /* 0x00000004120a7824 */ /* 0x000fe200078e00ff */
[----:B------:R-:W-:Y:S01]  /*0c50*/  UMOV UR4, 0x54442d19 ;  /* 0x54442d1900047882 */ /* 0x000fe20000000000 */
[----:B------:R-:W-:Y:S01]  /*0c60*/  UMOV UR5, 0x3bf921fb ;  /* 0x3bf921fb00057882 */ /* 0x000fe20000000000 */
[----:B------:R-:W-:Y:S02]  /*0c70*/  SHF.R.S32.HI R11, RZ, 0x1f, R23 ;  /* 0x0000001fff0b7819 */ /* 0x000fe40000011417 */
[----:B------:R-:W-:Y:S02]  /*0c80*/  ISETP.GE.AND P0, PT, R20, RZ, PT ;  /* 0x000000ff1400720c */ /* 0x000fe40003f06270 */
[C---:B------:R-:W-:Y:S02]  /*0c90*/  LOP3.LUT R10, R11.reuse, R10, RZ, 0x3c, !PT ;  /* 0x0000000a0b0a7212 */ /* 0x040fe400078e3cff */
[----:B------:R-:W-:-:S02]  /*0ca0*/  LOP3.LUT R11, R11, R23, RZ, 0x3c, !PT ;  /* 0x000000170b0b7212 */ /* 0x000fc400078e3cff */
[----:B------:R-:W-:Y:S02]  /*0cb0*/  SHF.R.U32.HI R24, RZ, 0x1e, R24 ;  /* 0x0000001eff187819 */ /* 0x000fe40000011618 */
[C---:B------:R-:W-:Y:S02]  /*0cc0*/  LOP3.LUT R25, R23.reuse, R20, RZ, 0x3c, !PT ;  /* 0x0000001417197212 */ /* 0x040fe400078e3cff */
[----:B------:R-:W0:Y:S01]  /*0cd0*/  I2F.F64.S64 R10, R10 ;  /* 0x0000000a000a7312 */ /* 0x000e220000301c00 */
[----:B------:R-:W-:Y:S02]  /*0ce0*/  LEA.HI R23, R23, R24, RZ, 0x1 ;  /* 0x0000001817177211 */ /* 0x000fe400078f08ff */
[----:B------:R-:W-:-:S03]  /*0cf0*/  ISETP.GE.AND P1, PT, R25, RZ, PT ;  /* 0x000000ff1900720c */ /* 0x000fc60003f26270 */
[----:B------:R-:W-:-:S04]  /*0d00*/  IMAD.MOV R24, RZ, RZ, -R23 ;  /* 0x000000ffff187224 */ /* 0x000fc800078e0a17 */
[----:B------:R-:W-:Y:S01]  /*0d10*/  @!P0 IMAD.MOV.U32 R23, RZ, RZ, R24 ;  /* 0x000000ffff178224 */ /* 0x000fe200078e0018 */
[----:B0-----:R-:W-:-:S10]  /*0d20*/  DMUL R18, R10, UR4 ;  /* 0x000000040a127c28 */ /* 0x001fd40008000000 */
[----:B------:R-:W0:Y:S02]  /*0d30*/  F2F.F32.F64 R18, R18 ;  /* 0x0000001200127310 */ /* 0x000e240000301000 */
[----:B0-----:R-:W-:Y:S01]  /*0d40*/  FSEL R10, -R18, R18, !P1 ;  /* 0x00000012120a7208 */ /* 0x001fe20004800100 */
[----:B------:R-:W-:Y:S06]  /*0d50*/  BRA `(.L_x_85) ;  /* 0x0000000000087947 */ /* 0x000fec0003800000 */
.L_x_86:
[----:B------:R-:W-:Y:S01]  /*0d60*/  FMUL R10, RZ, R20 ;  /* 0x00000014ff0a7220 */ /* 0x000fe20000400000 */
[----:B------:R-:W-:-:S07]  /*0d70*/  IMAD.MOV.U32 R23, RZ, RZ, RZ ;  /* 0x000000ffff177224 */ /* 0x000fce00078e00ff */
.L_x_85:
[----:B------:R-:W-:Y:S05]  /*0d80*/  BSYNC.RECONVERGENT B1 ;  /* 0x0000000000017941 */ /* 0x000fea0003800200 */
.L_x_84:
[----:B------:R-:W-:Y:S02]  /*0d90*/  IMAD.MOV.U32 R18, RZ, RZ, 0x37cbac00 ;  /* 0x37cbac00ff127424 */ /* 0x000fe400078e00ff */
[----:B------:R-:W-:Y:S01]  /*0da0*/  FMUL R11, R10, R10 ;  /* 0x0000000a0a0b7220 */ /* 0x000fe20000400000 */
[----:B------:R-:W-:Y:S01]  /*0db0*/  LOP3.LUT R19, R23, 0x1, RZ, 0xc0, !PT ;  /* 0x0000000117137812 */ /* 0x000fe200078ec0ff */
[----:B------:R-:W-:Y:S01]  /*0dc0*/  IMAD.MOV.U32 R24, RZ, RZ, 0x3d2aaabb ;  /* 0x3d2aaabbff187424 */ /* 0x000fe200078e00ff */
[----:B------:R-:W-:Y:S01]  /*0dd0*/  FSETP.GE.AND P2, PT, |R20|, 105615, PT ;  /* 0x47ce47801400780b */ /* 0x000fe20003f46200 */
[----:B------:R-:W-:Y:S01]  /*0de0*/  FFMA R18, R11, R18, -0.0013887860113754868507 ;  /* 0xbab607ed0b127423 */ /* 0x000fe20000000012 */
[----:B------:R-:W-:Y:S01]  /*0df0*/  ISETP.NE.U32.AND P0, PT, R19, 0x1, PT ;  /* 0x000000011300780c */ /* 0x000fe20003f05070 */
[----:B------:R-:W-:Y:S01]  /*0e00*/  BSSY.RECONVERGENT B1, `(.L_x_90) ;  /* 0x000006d000017945 */ /* 0x000fe20003800200 */
[----:B------:R-:W-:Y:S02]  /*0e10*/  MOV R19, 0x3effffff ;  /* 0x3effffff00137802 */ /* 0x000fe40000000f00 */
[----:B------:R-:W-:-:S02]  /*0e20*/  FSEL R18, R18, -0.00019574658654164522886, !P0 ;  /* 0xb94d415312127808 */ /* 0x000fc40004000000 */
[----:B------:R-:W-:Y:S02]  /*0e30*/  FSEL R24, R24, 0.0083327032625675201416, !P0 ;  /* 0x3c0885e418187808 */ /* 0x000fe40004000000 */
[----:B------:R-:W-:Y:S02]  /*0e40*/  LOP3.LUT P1, RZ, R23, 0x2, RZ, 0xc0, !PT ;  /* 0x0000000217ff7812 */ /* 0x000fe4000782c0ff */
[----:B------:R-:W-:Y:S01]  /*0e50*/  FSEL R10, R10, 1, P0 ;  /* 0x3f8000000a0a7808 */ /* 0x000fe20000000000 */
[----:B------:R-:W-:Y:S01]  /*0e60*/  FFMA R18, R11, R18, R24 ;  /* 0x000000120b127223 */ /* 0x000fe20000000018 */
[----:B------:R-:W-:-:S03]  /*0e70*/  FSEL R19, -R19, -0.16666662693023681641, !P0 ;  /* 0xbe2aaaa813137808 */ /* 0x000fc60004000100 */
[C---:B------:R-:W-:Y:S02]  /*0e80*/  FFMA R23, R11.reuse, R10, RZ ;  /* 0x0000000a0b177223 */ /* 0x040fe400000000ff */
[----:B------:R-:W-:-:S04]  /*0e90*/  FFMA R18, R11, R18, R19 ;  /* 0x000000120b127223 */ /* 0x000fc80000000013 */
[----:B------:R-:W-:-:S04]  /*0ea0*/  FFMA R23, R23, R18, R10 ;  /* 0x0000001217177223 */ /* 0x000fc8000000000a */
[----:B------:R-:W-:Y:S01]  /*0eb0*/  @P1 FADD R23, RZ, -R23 ;  /* 0x80000017ff171221 */ /* 0x000fe20000000000 */
[----:B------:R-:W-:Y:S06]  /*0ec0*/  @!P2 BRA `(.L_x_91) ;  /* 0x000000040080a947 */ /* 0x000fec0003800000 */
[----:B------:R-:W-:-:S13]  /*0ed0*/  FSETP.NEU.AND P0, PT, |R20|, +INF , PT ;  /* 0x7f8000001400780b */ /* 0x000fda0003f0d200 */
[----:B------:R-:W-:Y:S05]  /*0ee0*/  @!P0 BRA `(.L_x_92) ;  /* 0x0000000400708947 */ /* 0x000fea0003800000 */
[----:B------:R-:W-:Y:S01]  /*0ef0*/  IMAD.SHL.U32 R10, R20, 0x100, RZ ;  /* 0x00000100140a7824 */ /* 0x000fe200078e00ff */
[----:B------:R-:W0:Y:S01]  /*0f00*/  LDCU.64 UR10, c[0x4][0x140] ;  /* 0x01002800ff0a77ac */ /* 0x000e220008000a00 */
[----:B------:R-:W-:Y:S02]  /*0f10*/  IMAD.MOV.U32 R25, RZ, RZ, RZ ;  /* 0x000000ffff197224 */ /* 0x000fe400078e00ff */
[----:B------:R-:W-:Y:S01]  /*0f20*/  IMAD.MOV.U32 R22, RZ, RZ, RZ ;  /* 0x000000ffff167224 */ /* 0x000fe200078e00ff */
[----:B------:R-:W-:Y:S01]  /*0f30*/  LOP3.LUT R21, R10, 0x80000000, RZ, 0xfc, !PT ;  /* 0x800000000a157812 */ /* 0x000fe200078efcff */
[----:B------:R-:W-:Y:S01]  /*0f40*/  UMOV UR5, URZ ;  /* 0x000000ff00057c82 */ /* 0x000fe20008000000 */
[----:B------:R-:W-:-:S05]  /*0f50*/  UMOV UR4, URZ ;  /* 0x000000ff00047c82 */ /* 0x000fca0008000000 */
.L_x_93:
        /* <DEDUP_REMOVED lines=11> */
[----:B------:R-:W-:-:S02]  /*1010*/  ISETP.EQ.AND P4, PT, R22, 0x10, PT ;  /* 0x000000101600780c */ /* 0x000fc40003f82270 */
[C---:B------:R-:W-:Y:S01]  /*1020*/  ISETP.EQ.AND P5, PT, R22.reuse, 0x14, PT ;  /* 0x000000141600780c */ /* 0x040fe20003fa2270 */
[----:B------:R-:W-:Y:S02]  /*1030*/  VIADD R22, R22, 0x4 ;  /* 0x0000000416167836 */ /* 0x000fe40000000000 */
[----:B----4-:R-:W-:-:S03]  /*1040*/  IMAD.WIDE.U32 R18, R10, R21, RZ ;  /* 0x000000150a127225 */ /* 0x010fc600078e00ff */
[----:B------:R-:W-:-:S04]  /*1050*/  IADD3 R18, P6, PT, R18, R25, RZ ;  /* 0x0000001912127210 */ /* 0x000fc80007fde0ff */
[----:B------:R-:W-:Y:S01]  /*1060*/  IADD3.X R25, PT, PT, R19, UR5, RZ, P6, !PT ;  /* 0x0000000513197c10 */ /* 0x000fe2000b7fe4ff */
[--C-:B------:R-:W-:Y:S01]  /*1070*/  @P0 IMAD.MOV.U32 R4, RZ, RZ, R18.reuse ;  /* 0x000000ffff040224 */ /* 0x100fe200078e0012 */
[----:B------:R-:W-:Y:S01]  /*1080*/  @P2 MOV R6, R18 ;  /* 0x0000001200062202 */ /* 0x000fe20000000f00 */
[--C-:B------:R-:W-:Y:S02]  /*1090*/  @P1 IMAD.MOV.U32 R5, RZ, RZ, R18.reuse ;  /* 0x000000ffff051224 */ /* 0x100fe400078e0012 */
[--C-:B------:R-:W-:Y:S02]  /*10a0*/  @P3 IMAD.MOV.U32 R7, RZ, RZ, R18.reuse ;  /* 0x000000ffff073224 */ /* 0x100fe400078e0012 */
[--C-:B------:R-:W-:Y:S02]  /*10b0*/  @P4 IMAD.MOV.U32 R8, RZ, RZ, R18.reuse ;  /* 0x000000ffff084224 */ /* 0x100fe400078e0012 */
        /* <DEDUP_REMOVED lines=14> */
[----:B------:R-:W-:-:S03]  /*11a0*/  ISETP.EQ.AND P5, PT, R19, RZ, PT ;  /* 0x000000ff1300720c */ /* 0x000fc60003fa2270 */
[----:B------:R-:W-:Y:S01]  /*11b0*/  @P3 IMAD.MOV.U32 R21, RZ, RZ, R4 ;  /* 0x000000ffff153224 */ /* 0x000fe200078e0004 */
[C---:B------:R-:W-:Y:S01]  /*11c0*/  ISETP.EQ.AND P3, PT, R19.reuse, -0x4, PT ;  /* 0xfffffffc1300780c */ /* 0x040fe20003f62270 */
[--C-:B------:R-:W-:Y:S01]  /*11d0*/  @P4 IMAD.MOV.U32 R21, RZ, RZ, R5.reuse ;  /* 0x000000ffff154224 */ /* 0x100fe200078e0005 */
[----:B------:R-:W-:Y:S01]  /*11e0*/  @P4 MOV R10, R4 ;  /* 0x00000004000a4202 */ /* 0x000fe20000000f00 */
[----:B------:R-:W-:Y:S01]  /*11f0*/  @P2 IMAD.MOV.U32 R10, RZ, RZ, R5 ;  /* 0x000000ffff0a2224 */ /* 0x000fe200078e0005 */
[----:B------:R-:W-:Y:S01]  /*1200*/  ISETP.EQ.AND P4, PT, R19, 0x4, PT ;  /* 0x000000041300780c */ /* 0x000fe20003f82270 */
[--C-:B------:R-:W-:Y:S02]  /*1210*/  @P2 IMAD.MOV.U32 R21, RZ, RZ, R6.reuse ;  /* 0x000000ffff152224 */ /* 0x100fe400078e0006 */
[----:B------:R-:W-:Y:S02]  /*1220*/  @P1 IMAD.MOV.U32 R10, RZ, RZ, R6 ;  /* 0x000000ffff0a1224 */ /* 0x000fe400078e0006 */
[----:B------:R-:W-:-:S02]  /*1230*/  @P1 IMAD.MOV.U32 R21, RZ, RZ, R7 ;  /* 0x000000ffff151224 */ /* 0x000fc400078e0007 */
[----:B------:R-:W-:Y:S02]  /*1240*/  @P0 IMAD.MOV.U32 R10, RZ, RZ, R7 ;  /* 0x000000ffff0a0224 */ /* 0x000fe400078e0007 */
[----:B------:R-:W-:Y:S01]  /*1250*/  @P0 IMAD.MOV.U32 R21, RZ, RZ, R8 ;  /* 0x000000ffff150224 */ /* 0x000fe200078e0008 */
[----:B------:R-:W-:Y:S01]  /*1260*/  @P3 MOV R10, R8 ;  /* 0x00000008000a3202 */ /* 0x000fe20000000f00 */
[--C-:B------:R-:W-:Y:S02]  /*1270*/  @P3 IMAD.MOV.U32 R21, RZ, RZ, R9.reuse ;  /* 0x000000ffff153224 */ /* 0x100fe400078e0009 */
[----:B------:R-:W-:Y:S02]  /*1280*/  @P5 IMAD.MOV.U32 R10, RZ, RZ, R9 ;  /* 0x000000ffff0a5224 */ /* 0x000fe400078e0009 */
[--C-:B------:R-:W-:Y:S02]  /*1290*/  @P5 IMAD.MOV.U32 R21, RZ, RZ, R25.reuse ;  /* 0x000000ffff155224 */ /* 0x100fe400078e0019 */
[----:B------:R-:W-:Y:S01]  /*12a0*/  @P4 IMAD.MOV.U32 R10, RZ, RZ, R25 ;  /* 0x000000ffff0a4224 */ /* 0x000fe200078e0019 */
[----:B------:R-:W-:Y:S06]  /*12b0*/  @!P6 BRA `(.L_x_95) ;  /* 0x00000000002ce947 */ /* 0x000fec0003800000 */
[----:B------:R-:W-:Y:S01]  /*12c0*/  @P2 IMAD.MOV.U32 R11, RZ, RZ, R4 ;  /* 0x000000ffff0b2224 */ /* 0x000fe200078e0004 */
[----:B------:R-:W-:Y:S01]  /*12d0*/  LOP3.LUT R18, R18, 0x1f, RZ, 0xc0, !PT ;  /* 0x0000001f12127812 */ /* 0x000fe200078ec0ff */
[----:B------:R-:W-:Y:S02]  /*12e0*/  @P1 IMAD.MOV.U32 R11, RZ, RZ, R5 ;  /* 0x000000ffff0b1224 */ /* 0x000fe400078e0005 */
[----:B------:R-:W-:Y:S01]  /*12f0*/  @P0 IMAD.MOV.U32 R11, RZ, RZ, R6 ;  /* 0x000000ffff0b0224 */ /* 0x000fe200078e0006 */
[----:B------:R-:W-:Y:S02]  /*1300*/  ISETP.EQ.AND P0, PT, R19, 0x8, PT ;  /* 0x000000081300780c */ /* 0x000fe40003f02270 */
[----:B------:R-:W-:Y:S01]  /*1310*/  @P3 MOV R11, R7 ;  /* 0x00000007000b3202 */ /* 0x000fe20000000f00 */
[----:B------:R-:W-:Y:S01]  /*1320*/  @P5 IMAD.MOV.U32 R11, RZ, RZ, R8 ;  /* 0x000000ffff0b5224 */ /* 0x000fe200078e0008 */
[----:B------:R-:W-:Y:S01]  /*1330*/  SHF.L.W.U32.HI R21, R10, R18, R21 ;  /* 0x000000120a157219 */ /* 0x000fe20000010e15 */
[----:B------:R-:W-:-:S08]  /*1340*/  @P4 IMAD.MOV.U32 R11, RZ, RZ, R9 ;  /* 0x000000ffff0b4224 */ /* 0x000fd000078e0009 */
[----:B------:R-:W-:-:S05]  /*1350*/  @P0 IMAD.MOV.U32 R11, RZ, RZ, R25 ;  /* 0x000000ffff0b0224 */ /* 0x000fca00078e0019 */
[----:B------:R-:W-:-:S07]  /*1360*/  SHF.L.W.U32.HI R10, R11, R18, R10 ;  /* 0x000000120b0a7219 */ /* 0x000fce0000010e0a */
.L_x_95:
[----:B------:R-:W-:Y:S05]  /*1370*/  BSYNC.RECONVERGENT B2 ;  /* 0x0000000000027941 */ /* 0x000fea0003800200 */
.L_x_94:
        /* <DEDUP_REMOVED lines=19> */
.L_x_92:
[----:B------:R-:W-:Y:S01]  /*14b0*/  FMUL R22, RZ, R20 ;  /* 0x00000014ff167220 */ /* 0x000fe20000400000 */
[----:B------:R-:W-:-:S07]  /*14c0*/  IMAD.MOV.U32 R21, RZ, RZ, RZ ;  /* 0x000000ffff157224 */ /* 0x000fce00078e00ff */
.L_x_91:
[----:B------:R-:W-:Y:S05]  /*14d0*/  BSYNC.RECONVERGENT B1 ;  /* 0x0000000000017941 */ /* 0x000fea0003800200 */
.L_x_90:
[----:B------:R-:W-:Y:S01]  /*14e0*/  MOV R10, 0x37cbac00 ;  /* 0x37cbac00000a7802 */ /* 0x000fe20000000f00 */
[----:B------:R-:W-:Y:S01]  /*14f0*/  FMUL R11, R22, R22 ;  /* 0x00000016160b7220 */ /* 0x000fe20000400000 */
[C---:B------:R-:W-:Y:S01]  /*1500*/  LOP3.LUT R18, R21.reuse, 0x1, RZ, 0xc0, !PT ;  /* 0x0000000115127812 */ /* 0x040fe200078ec0ff */
[----:B------:R-:W-:Y:S02]  /*1510*/  VIADD R21, R21, 0x1 ;  /* 0x0000000115157836 */ /* 0x000fe40000000000 */
[----:B------:R-:W-:Y:S01]  /*1520*/  FFMA R10, R11, R10, -0.0013887860113754868507 ;  /* 0xbab607ed0b0a7423 */ /* 0x000fe2000000000a */
[----:B------:R-:W-:Y:S01]  /*1530*/  ISETP.NE.U32.AND P0, PT, R18, 0x1, PT ;  /* 0x000000011200780c */ /* 0x000fe20003f05070 */
[----:B------:R-:W-:Y:S01]  /*1540*/  IMAD.MOV.U32 R18, RZ, RZ, 0x3c0885e4 ;  /* 0x3c0885e4ff127424 */ /* 0x000fe200078e00ff */
[----:B------:R-:W-:Y:S01]  /*1550*/  LOP3.LUT P1, RZ, R21, 0x2, RZ, 0xc0, !PT ;  /* 0x0000000215ff7812 */ /* 0x000fe2000782c0ff */
[----:B------:R-:W-:Y:S01]  /*1560*/  IMAD.MOV.U32 R19, RZ, RZ, 0x3e2aaaa8 ;  /* 0x3e2aaaa8ff137424 */ /* 0x000fe200078e00ff */
[----:B------:R-:W-:-:S02]  /*1570*/  FSEL R10, R10, -0.00019574658654164522886, P0 ;  /* 0xb94d41530a0a7808 */ /* 0x000fc40000000000 */
[----:B------:R-:W-:Y:S02]  /*1580*/  FSEL R18, R18, 0.041666727513074874878, !P0 ;  /* 0x3d2aaabb12127808 */ /* 0x000fe40004000000 */
[----:B------:R-:W-:Y:S02]  /*1590*/  FSEL R22, R22, 1, !P0 ;  /* 0x3f80000016167808 */ /* 0x000fe40004000000 */
[----:B------:R-:W-:Y:S01]  /*15a0*/  FSEL R21, -R19, -0.4999999701976776123, !P0 ;  /* 0xbeffffff13157808 */ /* 0x000fe20004000100 */
[C---:B------:R-:W-:Y:S02]  /*15b0*/  FFMA R10, R11.reuse, R10, R18 ;  /* 0x0000000a0b0a7223 */ /* 0x040fe40000000012 */
[C---:B------:R-:W-:Y:S02]  /*15c0*/  FFMA R19, R11.reuse, R22, RZ ;  /* 0x000000160b137223 */ /* 0x040fe400000000ff */
[----:B------:R-:W-:Y:S01]  /*15d0*/  FFMA R10, R11, R10, R21 ;  /* 0x0000000a0b0a7223 */ /* 0x000fe20000000015 */
[----:B---3--:R-:W-:-:S03]  /*15e0*/  FMUL R11, R17, R23 ;  /* 0x00000017110b7220 */ /* 0x008fc60000400000 */
[----:B------:R-:W-:Y:S01]  /*15f0*/  FFMA R10, R19, R10, R22 ;  /* 0x0000000a130a7223 */ /* 0x000fe20000000016 */
[----:B------:R-:W-:-:S03]  /*1600*/  LOP3.LUT R19, R0, 0x3, RZ, 0xc0, !PT ;  /* 0x0000000300137812 */ /* 0x000fc600078ec0ff */
[----:B------:R-:W-:Y:S01]  /*1610*/  @P1 FADD R10, RZ, -R10 ;  /* 0x8000000aff0a1221 */ /* 0x000fe20000000000 */
[----:B------:R-:W-:-:S03]  /*1620*/  LOP3.LUT R19, R19, 0x3fc, R0, 0xf8, !PT ;  /* 0x000003fc13137812 */ /* 0x000fc600078ef800 */
[-C--:B------:R-:W-:Y:S01]  /*1630*/  FMUL R18, R17, R10.reuse ;  /* 0x0000000a11127220 */ /* 0x080fe20000400000 */
[C---:B------:R-:W-:Y:S01]  /*1640*/  FFMA R11, R16.reuse, R10, -R11 ;  /* 0x0000000a100b7223 */ /* 0x040fe2000000080b */
[----:B------:R-:W-:Y:S02]  /*1650*/  LEA R19, R19, UR8, 0x3 ;  /* 0x0000000813137c11 */ /* 0x000fe4000f8e18ff */
[----:B------:R-:W-:Y:S01]  /*1660*/  FFMA R18, R16, R23, R18 ;  /* 0x0000001710127223 */ /* 0x000fe20000000012 */
[C-C-:B--2---:R-:W-:Y:S01]  /*1670*/  FADD R10, R14.reuse, R11.reuse ;  /* 0x0000000b0e0a7221 */ /* 0x144fe20000000000 */
[----:B------:R-:W-:Y:S02]  /*1680*/  FADD R14, R14, -R11 ;  /* 0x8000000b0e0e7221 */ /* 0x000fe40000000000 */
[C-C-:B------:R-:W-:Y:S01]  /*1690*/  FADD R11, R15.reuse, R18.reuse ;  /* 0x000000120f0b7221 */ /* 0x140fe20000000000 */
[----:B------:R-:W-:-:S04]  /*16a0*/  FADD R15, R15, -R18 ;  /* 0x800000120f0f7221 */ /* 0x000fc80000000000 */
[----:B------:R0:W-:Y:S04]  /*16b0*/  STS.64 [R19], R10 ;  /* 0x0000000a13007388 */ /* 0x0001e80000000a00 */
[----:B------:R0:W-:Y:S02]  /*16c0*/  STS.64 [R19+0x10], R14 ;  /* 0x0000100e13007388 */ /* 0x0001e40000000a00 */
.L_x_83:
[----:B------:R-:W-:Y:S05]  /*16d0*/  BSYNC.RECONVERGENT B0 ;  /* 0x0000000000007941 */ /* 0x000fea0003800200 */
.L_x_82:
        /* <DEDUP_REMOVED lines=8> */
[----:B------:R-:W-:Y:S01]  /*1760*/  FMUL.D8 R20, R3, R20 ;  /* 0x0000001403147220 */ /* 0x000fe20000100000 */
[----:B------:R-:W-:-:S03]  /*1770*/  LEA R11, R11, UR8, 0x3 ;  /* 0x000000080b0b7c11 */ /* 0x000fc6000f8e18ff */
[C---:B------:R-:W-:Y:S01]  /*1780*/  FMUL R23, R20.reuse, 0.63661974668502807617 ;  /* 0x3f22f98314177820 */ /* 0x040fe20000400000 */
[----:B------:R-:W-:Y:S01]  /*1790*/  FSETP.GE.AND P0, PT, |R20|, 105615, PT ;  /* 0x47ce47801400780b */ /* 0x000fe20003f06200 */
[----:B------:R-:W0:Y:S04]  /*17a0*/  LDS.64 R14, [R11] ;  /* 0x000000000b0e7984 */ /* 0x000e280000000a00 */
[----:B------:R-:W2:Y:S01]  /*17b0*/  F2I.NTZ R23, R23 ;  /* 0x0000001700177305 */ /* 0x000ea20000203100 */
[----:B------:R3:W4:Y:S02]  /*17c0*/  LDS.64 R16, [R11+0x20] ;  /* 0x000020000b107984 */ /* 0x0007240000000a00 */
[----:B---3--:R-:W-:Y:S02]  /*17d0*/  P2R R11, PR, RZ, 0x1 ;  /* 0x00000001ff0b7803 */ /* 0x008fe40000000000 */
[----:B--2---:R-:W-:Y:S01]  /*17e0*/  I2FP.F32.S32 R19, R23 ;  /* 0x0000001700137245 */ /* 0x004fe20000201400 */
[----:B------:R-:W-:-:S04]  /*17f0*/  IMAD.MOV.U32 R21, RZ, RZ, R23 ;  /* 0x000000ffff157224 */ /* 0x000fc800078e0017 */
[----:B------:R-:W-:-:S04]  /*1800*/  FFMA R10, R19, -1.5707962512969970703, R20 ;  /* 0xbfc90fda130a7823 */ /* 0x000fc80000000014 */
[----:B------:R-:W-:-:S04]  /*1810*/  FFMA R10, R19, -7.5497894158615963534e-08, R10 ;  /* 0xb3a22168130a7823 */ /* 0x000fc8000000000a */
[----:B------:R-:W-:-:S04]  /*1820*/  FFMA R22, R19, -5.3903029534742383927e-15, R10 ;  /* 0xa7c234c513167823 */ /* 0x000fc8000000000a */
[----:B------:R-:W-:Y:S01]  /*1830*/  IMAD.MOV.U32 R10, RZ, RZ, R22 ;  /* 0x000000ffff0a7224 */ /* 0x000fe200078e0016 */
[----:B------:R-:W-:Y:S06]  /*1840*/  @!P0 BRA `(.L_x_99) ;  /* 0x0000000400848947 */ /* 0x000fec0003800000 */
[----:B------:R-:W-:-:S13]  /*1850*/  FSETP.NEU.AND P0, PT, |R20|, +INF , PT ;  /* 0x7f8000001400780b */ /* 0x000fda0003f0d200 */
[----:B------:R-:W-:Y:S05]  /*1860*/  @!P0 BRA `(.L_x_100) ;  /* 0x0000000400748947 */ /* 0x000fea0003800000 */
[----:B------:R-:W-:Y:S02]  /*1870*/  IMAD.SHL.U32 R10, R20, 0x100, RZ ;  /* 0x00000100140a7824 */ /* 0x000fe400078e00ff */
[----:B------:R-:W-:Y:S02]  /*1880*/  HFMA2 R25, -RZ, RZ, 0, 0 ;  /* 0x00000000ff197431 */ /* 0x000fe400000001ff */
[----:B------:R-:W-:Y:S01]  /*1890*/  IMAD.MOV.U32 R23, RZ, RZ, RZ ;  /* 0x000000ffff177224 */ /* 0x000fe200078e00ff */
[----:B------:R-:W2:Y:S01]  /*18a0*/  LDCU.64 UR10, c[0x4][0x140] ;  /* 0x01002800ff0a77ac */ /* 0x000ea20008000a00 */
[----:B------:R-:W-:Y:S01]  /*18b0*/  LOP3.LUT R24, R10, 0x80000000, RZ, 0xfc, !PT ;  /* 0x800000000a187812 */ /* 0x000fe200078efcff */
[----:B------:R-:W-:Y:S01]  /*18c0*/  UMOV UR5, URZ ;  /* 0x000000ff00057c82 */ /* 0x000fe20008000000 */
[----:B------:R-:W-:-:S05]  /*18d0*/  UMOV UR4, URZ ;  /* 0x000000ff00047c82 */ /* 0x000fca0008000000 */
.L_x_101:
[----:B--2---:R-:W-:Y:S02]  /*18e0*/  IMAD.U32 R11, RZ, RZ, UR11 ;  /* 0x0000000bff0b7e24 */ /* 0x004fe4000f8e00ff */
[----:B------:R-:W-:-:S05]  /*18f0*/  IMAD.U32 R10, RZ, RZ, UR10 ;  /* 0x0000000aff0a7e24 */ /* 0x000fca000f8e00ff */
[----:B------:R-:W2:Y:S01]  /*1900*/  LDG.E.CONSTANT R11, desc[UR6][R10.64] ;  /* 0x000000060a0b7981 */ /* 0x000ea2000c1e9900 */
        /* <DEDUP_REMOVED lines=9> */
[----:B--2---:R-:W-:-:S03]  /*19a0*/  IMAD.WIDE.U32 R18, R11, R24, RZ ;  /* 0x000000180b127225 */ /* 0x004fc600078e00ff */
[----:B------:R-:W-:-:S04]  /*19b0*/  IADD3 R18, P2, PT, R18, R23, RZ ;  /* 0x0000001712127210 */ /* 0x000fc80007f5e0ff */
[----:B------:R-:W-:Y:S01]  /*19c0*/  IADD3.X R23, PT, PT, R19, UR5, RZ, P2, !PT ;  /* 0x0000000513177c10 */ /* 0x000fe200097fe4ff */
[--C-:B------:R-:W-:Y:S01]  /*19d0*/  @P0 IMAD.MOV.U32 R4, RZ, RZ, R18.reuse ;  /* 0x000000ffff040224 */ /* 0x100fe200078e0012 */
[C---:B------:R-:W-:Y:S01]  /*19e0*/  ISETP.EQ.AND P2, PT, R25.reuse, 0x8, PT ;  /* 0x000000081900780c */ /* 0x040fe20003f42270 */
[--C-:B------:R-:W-:Y:S02]  /*19f0*/  @P1 IMAD.MOV.U32 R5, RZ, RZ, R18.reuse ;  /* 0x000000ffff051224 */ /* 0x100fe400078e0012 */
[----:B-1----:R-:W-:Y:S01]  /*1a00*/  @P5 MOV R9, R18 ;  /* 0x0000001200095202 */ /* 0x002fe20000000f00 */
        /* <DEDUP_REMOVED lines=47> */
.L_x_103:
[----:B------:R-:W-:Y:S05]  /*1d00*/  BSYNC.RECONVERGENT B2 ;  /* 0x0000000000027941 */ /* 0x000fea0003800200 */
.L_x_102:
        /* <DEDUP_REMOVED lines=10> */
[----:B------:R-:W1:Y:S01]  /*1db0*/  I2F.F64.S64 R10, R10 ;  /* 0x0000000a000a7312 */ /* 0x000e620000301c00 */
[----:B------:R-:W-:Y:S02]  /*1dc0*/  LEA.HI R23, R23, R24, RZ, 0x1 ;  /* 0x0000001817177211 */ /* 0x000fe400078f08ff */
[----:B------:R-:W-:-:S03]  /*1dd0*/  ISETP.GE.AND P1, PT, R25, RZ, PT ;  /* 0x000000ff1900720c */ /* 0x000fc60003f26270 */
[----:B------:R-:W-:-:S04]  /*1de0*/  IMAD.MOV R24, RZ, RZ, -R23 ;  /* 0x000000ffff187224 */ /* 0x000fc800078e0a17 */
[----:B------:R-:W-:Y:S01]  /*1df0*/  @!P0 IMAD.MOV.U32 R23, RZ, RZ, R24 ;  /* 0x000000ffff178224 */ /* 0x000fe200078e0018 */
[----:B-1----:R-:W-:-:S10]  /*1e00*/  DMUL R18, R10, UR4 ;  /* 0x000000040a127c28 */ /* 0x002fd40008000000 */
[----:B------:R-:W1:Y:S02]  /*1e10*/  F2F.F32.F64 R18, R18 ;  /* 0x0000001200127310 */ /* 0x000e640000301000 */
[----:B-1----:R-:W-:Y:S01]  /*1e20*/  FSEL R10, -R18, R18, !P1 ;  /* 0x00000012120a7208 */ /* 0x002fe20004800100 */
[----:B------:R-:W-:Y:S06]  /*1e30*/  BRA `(.L_x_99) ;  /* 0x0000000000087947 */ /* 0x000fec0003800000 */
.L_x_100:
[----:B------:R-:W-:Y:S01]  /*1e40*/  FMUL R10, RZ, R20 ;  /* 0x00000014ff0a7220 */ /* 0x000fe20000400000 */
[----:B------:R-:W-:-:S07]  /*1e50*/  IMAD.MOV.U32 R23, RZ, RZ, RZ ;  /* 0x000000ffff177224 */ /* 0x000fce00078e00ff */
.L_x_99:
[----:B------:R-:W-:Y:S05]  /*1e60*/  BSYNC.RECONVERGENT B1 ;  /* 0x0000000000017941 */ /* 0x000fea0003800200 */
.L_x_98:
        /* <DEDUP_REMOVED lines=23> */
[----:B------:R-:W2:Y:S01]  /*1fe0*/  LDCU.64 UR10, c[0x4][0x140] ;  /* 0x01002800ff0a77ac */ /* 0x000ea20008000a00 */
[----:B------:R-:W-:Y:S02]  /*1ff0*/  IMAD.MOV.U32 R25, RZ, RZ, RZ ;  /* 0x000000ffff197224 */ /* 0x000fe400078e00ff */
[----:B------:R-:W-:Y:S01]  /*2000*/  IMAD.MOV.U32 R22, RZ, RZ, RZ ;  /* 0x000000ffff167224 */ /* 0x000fe200078e00ff */
[----:B------:R-:W-:Y:S01]  /*2010*/  LOP3.LUT R21, R10, 0x80000000, RZ, 0xfc, !PT ;  /* 0x800000000a157812 */ /* 0x000fe200078efcff */
[----:B------:R-:W-:Y:S01]  /*2020*/  UMOV UR5, URZ ;  /* 0x000000ff00057c82 */ /* 0x000fe20008000000 */
[----:B------:R-:W-:-:S05]  /*2030*/  UMOV UR4, URZ ;  /* 0x000000ff00047c82 */ /* 0x000fca0008000000 */
.L_x_107:
        /* <DEDUP_REMOVED lines=14> */
[----:B--2---:R-:W-:-:S03]  /*2120*/  IMAD.WIDE.U32 R18, R10, R21, RZ ;  /* 0x000000150a127225 */ /* 0x004fc600078e00ff */
[----:B------:R-:W-:-:S04]  /*2130*/  IADD3 R18, P6, PT, R18, R25, RZ ;  /* 0x0000001912127210 */ /* 0x000fc80007fde0ff */
[----:B------:R-:W-:Y:S01]  /*2140*/  IADD3.X R25, PT, PT, R19, UR5, RZ, P6, !PT ;  /* 0x0000000513197c10 */ /* 0x000fe2000b7fe4ff */
[--C-:B------:R-:W-:Y:S01]  /*2150*/  @P0 IMAD.MOV.U32 R4, RZ, RZ, R18.reuse ;  /* 0x000000ffff040224 */ /* 0x100fe200078e0012 */
[----:B-1----:R-:W-:Y:S01]  /*2160*/  @P2 MOV R6, R18 ;  /* 0x0000001200062202 */ /* 0x002fe20000000f00 */
        /* <DEDUP_REMOVED lines=46> */
.L_x_109:
[----:B------:R-:W-:Y:S05]  /*2450*/  BSYNC.RECONVERGENT B2 ;  /* 0x0000000000027941 */ /* 0x000fea0003800200 */
.L_x_108:
        /* <DEDUP_REMOVED lines=19> */
.L_x_106:
[----:B------:R-:W-:Y:S01]  /*2590*/  FMUL R22, RZ, R20 ;  /* 0x00000014ff167220 */ /* 0x000fe20000400000 */
[----:B------:R-:W-:-:S07]  /*25a0*/  IMAD.MOV.U32 R21, RZ, RZ, RZ ;  /* 0x000000ffff157224 */ /* 0x000fce00078e00ff */
.L_x_105:
[----:B------:R-:W-:Y:S05]  /*25b0*/  BSYNC.RECONVERGENT B1 ;  /* 0x0000000000017941 */ /* 0x000fea0003800200 */
.L_x_104:
        /* <DEDUP_REMOVED lines=16> */
[----:B----4-:R-:W-:-:S03]  /*26c0*/  FMUL R11, R17, R23 ;  /* 0x00000017110b7220 */ /* 0x010fc60000400000 */
        /* <DEDUP_REMOVED lines=8> */
[C-C-:B0-----:R-:W-:Y:S01]  /*2750*/  FADD R10, R14.reuse, R11.reuse ;  /* 0x0000000b0e0a7221 */ /* 0x141fe20000000000 */
[----:B------:R-:W-:Y:S02]  /*2760*/  FADD R14, R14, -R11 ;  /* 0x8000000b0e0e7221 */ /* 0x000fe40000000000 */
[C-C-:B------:R-:W-:Y:S01]  /*2770*/  FADD R11, R15.reuse, R18.reuse ;  /* 0x000000120f0b7221 */ /* 0x140fe20000000000 */
[----:B------:R-:W-:-:S04]  /*2780*/  FADD R15, R15, -R18 ;  /* 0x800000120f0f7221 */ /* 0x000fc80000000000 */
[----:B------:R0:W-:Y:S04]  /*2790*/  STS.64 [R19], R10 ;  /* 0x0000000a13007388 */ /* 0x0001e80000000a00 */
[----:B------:R0:W-:Y:S02]  /*27a0*/  STS.64 [R19+0x20], R14 ;  /* 0x0000200e13007388 */ /* 0x0001e40000000a00 */
.L_x_97:
[----:B------:R-:W-:Y:S05]  /*27b0*/  BSYNC.RECONVERGENT B0 ;  /* 0x0000000000007941 */ /* 0x000fea0003800200 */
.L_x_96:
        /* <DEDUP_REMOVED lines=8> */
[----:B------:R-:W-:Y:S01]  /*2840*/  FMUL R10, R3, R10 ;  /* 0x0000000a030a7220 */ /* 0x000fe20000400000 */
[----:B------:R-:W-:-:S03]  /*2850*/  LEA R11, R11, UR8, 0x3 ;  /* 0x000000080b0b7c11 */ /* 0x000fc6000f8e18ff */
[----:B------:R-:W-:Y:S02]  /*2860*/  FMUL R20, R10, 0.0625 ;  /* 0x3d8000000a147820 */ /* 0x000fe40000400000 */
[----:B------:R-:W0:Y:S02]  /*2870*/  LDS.64 R14, [R11] ;  /* 0x000000000b0e7984 */ /* 0x000e240000000a00 */
[C---:B------:R-:W-:Y:S01]  /*2880*/  FMUL R23, R20.reuse, 0.63661974668502807617 ;  /* 0x3f22f98314177820 */ /* 0x040fe20000400000 */
[----:B------:R-:W-:Y:S01]  /*2890*/  FSETP.GE.AND P0, PT, |R20|, 105615, PT ;  /* 0x47ce47801400780b */ /* 0x000fe20003f06200 */
[----:B------:R2:W3:Y:S04]  /*28a0*/  LDS.64 R16, [R11+0x40] ;  /* 0x000040000b107984 */ /* 0x0004e80000000a00 */
[----:B------:R-:W4:Y:S01]  /*28b0*/  F2I.NTZ R23, R23 ;  /* 0x0000001700177305 */ /* 0x000f220000203100 */
[----:B--2---:R-:W-:-:S02]  /*28c0*/  P2R R11, PR, RZ, 0x1 ;  /* 0x00000001ff0b7803 */ /* 0x004fc40000000000 */
[----:B----4-:R-:W-:Y:S01]  /*28d0*/  I2FP.F32.S32 R19, R23 ;  /* 0x0000001700137245 */ /* 0x010fe20000201400 */
[----:B------:R-:W-:-:S04]  /*28e0*/  IMAD.MOV.U32 R21, RZ, RZ, R23 ;  /* 0x000000ffff157224 */ /* 0x000fc800078e0017 */
[----:B------:R-:W-:-:S04]  /*28f0*/  FFMA R10, R19, -1.5707962512969970703, R20 ;  /* 0xbfc90fda130a7823 */ /* 0x000fc80000000014 */
[----:B------:R-:W-:-:S04]  /*2900*/  FFMA R10, R19, -7.5497894158615963534e-08, R10 ;  /* 0xb3a22168130a7823 */ /* 0x000fc8000000000a */
[----:B------:R-:W-:-:S04]  /*2910*/  FFMA R22, R19, -5.3903029534742383927e-15, R10 ;  /* 0xa7c234c513167823 */ /* 0x000fc8000000000a */
[----:B------:R-:W-:Y:S01]  /*2920*/  IMAD.MOV.U32 R10, RZ, RZ, R22 ;  /* 0x000000ffff0a7224 */ /* 0x000fe200078e0016 */
[----:B0-----:R-:W-:Y:S06]  /*2930*/  @!P0 BRA `(.L_x_113) ;  /* 0x0000000400848947 */ /* 0x001fec0003800000 */
[----:B------:R-:W-:-:S13]  /*2940*/  FSETP.NEU.AND P0, PT, |R20|, +INF , PT ;  /* 0x7f8000001400780b */ /* 0x000fda0003f0d200 */
[----:B------:R-:W-:Y:S05]  /*2950*/  @!P0 BRA `(.L_x_114) ;  /* 0x0000000400748947 */ /* 0x000fea0003800000 */
[----:B------:R-:W-:Y:S02]  /*2960*/  IMAD.SHL.U32 R10, R20, 0x100, RZ ;  /* 0x00000100140a7824 */ /* 0x000fe400078e00ff */
[----:B------:R-:W-:Y:S02]  /*2970*/  HFMA2 R25, -RZ, RZ, 0, 0 ;  /* 0x00000000ff197431 */ /* 0x000fe400000001ff */
[----:B------:R-:W-:Y:S01]  /*2980*/  IMAD.MOV.U32 R23, RZ, RZ, RZ ;  /* 0x000000ffff177224 */ /* 0x000fe200078e00ff */
[----:B------:R-:W0:Y:S01]  /*2990*/  LDCU.64 UR10, c[0x4][0x140] ;  /* 0x01002800ff0a77ac */ /* 0x000e220008000a00 */
[----:B------:R-:W-:Y:S01]  /*29a0*/  LOP3.LUT R24, R10, 0x80000000, RZ, 0xfc, !PT ;  /* 0x800000000a187812 */ /* 0x000fe200078efcff */
[----:B------:R-:W-:Y:S01]  /*29b0*/  UMOV UR5, URZ ;  /* 0x000000ff00057c82 */ /* 0x000fe20008000000 */
[----:B------:R-:W-:-:S05]  /*29c0*/  UMOV UR4, URZ ;  /* 0x000000ff00047c82 */ /* 0x000fca0008000000 */
.L_x_115:
[----:B0-----:R-:W-:Y:S02]  /*29d0*/  IMAD.U32 R11, RZ, RZ, UR11 ;  /* 0x0000000bff0b7e24 */ /* 0x001fe4000f8e00ff */
        /* <DEDUP_REMOVED lines=65> */
.L_x_117:
[----:B------:R-:W-:Y:S05]  /*2df0*/  BSYNC.RECONVERGENT B2 ;  /* 0x0000000000027941 */ /* 0x000fea0003800200 */
.L_x_116:
        /* <DEDUP_REMOVED lines=19> */
.L_x_114:
[----:B------:R-:W-:Y:S01]  /*2f30*/  FMUL R10, RZ, R20 ;  /* 0x00000014ff0a7220 */ /* 0x000fe20000400000 */
[----:B------:R-:W-:-:S07]  /*2f40*/  IMAD.MOV.U32 R23, RZ, RZ, RZ ;  /* 0x000000ffff177224 */ /* 0x000fce00078e00ff */
.L_x_113:
[----:B------:R-:W-:Y:S05]  /*2f50*/  BSYNC.RECONVERGENT B1 ;  /* 0x0000000000017941 */ /* 0x000fea0003800200 */
.L_x_112:
        /* <DEDUP_REMOVED lines=29> */
.L_x_121:
        /* <DEDUP_REMOVED lines=65> */
.L_x_123:
[----:B------:R-:W-:Y:S05]  /*3540*/  BSYNC.RECONVERGENT B2 ;  /* 0x0000000000027941 */ /* 0x000fea0003800200 */
.L_x_122:
        /* <DEDUP_REMOVED lines=19> */
.L_x_120:
[----:B------:R-:W-:Y:S01]  /*3680*/  FMUL R22, RZ, R20 ;  /* 0x00000014ff167220 */ /* 0x000fe20000400000 */
[----:B------:R-:W-:-:S07]  /*3690*/  IMAD.MOV.U32 R21, RZ, RZ, RZ ;  /* 0x000000ffff157224 */ /* 0x000fce00078e00ff */
.L_x_119:
[----:B------:R-:W-:Y:S05]  /*36a0*/  BSYNC.RECONVERGENT B1 ;  /* 0x0000000000017941 */ /* 0x000fea0003800200 */
.L_x_118:
        /* <DEDUP_REMOVED lines=25> */
[C-C-:B------:R-:W-:Y:S01]  /*3840*/  FADD R10, R14.reuse, R11.reuse ;  /* 0x0000000b0e0a7221 */ /* 0x140fe20000000000 */
[----:B------:R-:W-:Y:S02]  /*3850*/  FADD R14, R14, -R11 ;  /* 0x8000000b0e0e7221 */ /* 0x000fe40000000000 */
[C-C-:B------:R-:W-:Y:S01]  /*3860*/  FADD R11, R15.reuse, R18.reuse ;  /* 0x000000120f0b7221 */ /* 0x140fe20000000000 */
[----:B------:R-:W-:-:S04]  /*3870*/  FADD R15, R15, -R18 ;  /* 0x800000120f0f7221 */ /* 0x000fc80000000000 */
[----:B------:R0:W-:Y:S04]  /*3880*/  STS.64 [R19], R10 ;  /* 0x0000000a13007388 */ /* 0x0001e80000000a00 */
[----:B------:R0:W-:Y:S02]  /*3890*/  STS.64 [R19+0x40], R14 ;  /* 0x0000400e13007388 */ /* 0x0001e40000000a00 */
.L_x_111:
[----:B------:R-:W-:Y:S05]  /*38a0*/  BSYNC.RECONVERGENT B0 ;  /* 0x0000000000007941 */ /* 0x000fea0003800200 */
.L_x_110:
        /* <DEDUP_REMOVED lines=10> */
[----:B------:R-:W-:Y:S02]  /*3950*/  FMUL R20, R10, 0.03125 ;  /* 0x3d0000000a147820 */ /* 0x000fe40000400000 */
        /* <DEDUP_REMOVED lines=22> */
.L_x_129:
        /* <DEDUP_REMOVED lines=66> */
.L_x_131:
[----:B------:R-:W-:Y:S05]  /*3ee0*/  BSYNC.RECONVERGENT B2 ;  /* 0x0000000000027941 */ /* 0x000fea0003800200 */
.L_x_130:
        /* <DEDUP_REMOVED lines=19> */
.L_x_128:
[----:B------:R-:W-:Y:S01]  /*4020*/  FMUL R10, RZ, R20 ;  /* 0x00000014ff0a7220 */ /* 0x000fe20000400000 */
[----:B------:R-:W-:-:S07]  /*4030*/  IMAD.MOV.U32 R23, RZ, RZ, RZ ;  /* 0x000000ffff177224 */ /* 0x000fce00078e00ff */
.L_x_127:
[----:B------:R-:W-:Y:S05]  /*4040*/  BSYNC.RECONVERGENT B1 ;  /* 0x0000000000017941 */ /* 0x000fea0003800200 */
.L_x_126:
        /* <DEDUP_REMOVED lines=29> */
.L_x_135:
        /* <DEDUP_REMOVED lines=65> */
.L_x_137:
[----:B------:R-:W-:Y:S05]  /*4630*/  BSYNC.RECONVERGENT B2 ;  /* 0x0000000000027941 */ /* 0x000fea0003800200 */
.L_x_136:
        /* <DEDUP_REMOVED lines=19> */
.L_x_134:
[----:B------:R-:W-:Y:S01]  /*4770*/  FMUL R22, RZ, R20 ;  /* 0x00000014ff167220 */ /* 0x000fe20000400000 */
[----:B------:R-:W-:-:S07]  /*4780*/  IMAD.MOV.U32 R21, RZ, RZ, RZ ;  /* 0x000000ffff157224 */ /* 0x000fce00078e00ff */
.L_x_133:
[----:B------:R-:W-:Y:S05]  /*4790*/  BSYNC.RECONVERGENT B1 ;  /* 0x0000000000017941 */ /* 0x000fea0003800200 */
.L_x_132:
        /* <DEDUP_REMOVED lines=31> */
.L_x_125:
[----:B------:R-:W-:Y:S05]  /*4990*/  BSYNC.RECONVERGENT B0 ;  /* 0x0000000000007941 */ /* 0x000fea0003800200 */
.L_x_124:
        /* <DEDUP_REMOVED lines=10> */
[----:B------:R-:W-:Y:S02]  /*4a40*/  FMUL R20, R10, 0.015625 ;  /* 0x3c8000000a147820 */ /* 0x000fe40000400000 */
        /* <DEDUP_REMOVED lines=22> */
.L_x_143:
        /* <DEDUP_REMOVED lines=66> */
.L_x_145:
[----:B------:R-:W-:Y:S05]  /*4fd0*/  BSYNC.RECONVERGENT B2 ;  /* 0x0000000000027941 */ /* 0x000fea0003800200 */
.L_x_144:
        /* <DEDUP_REMOVED lines=19> */
.L_x_142:
[----:B------:R-:W-:Y:S01]  /*5110*/  FMUL R10, RZ, R20 ;  /* 0x00000014ff0a7220 */ /* 0x000fe20000400000 */
[----:B------:R-:W-:-:S07]  /*5120*/  IMAD.MOV.U32 R23, RZ, RZ, RZ ;  /* 0x000000ffff177224 */ /* 0x000fce00078e00ff */
.L_x_141:
[----:B------:R-:W-:Y:S05]  /*5130*/  BSYNC.RECONVERGENT B1 ;  /* 0x0000000000017941 */ /* 0x000fea0003800200 */
.L_x_140:
        /* <DEDUP_REMOVED lines=29> */
.L_x_149:
        /* <DEDUP_REMOVED lines=65> */
.L_x_151:
[----:B------:R-:W-:Y:S05]  /*5720*/  BSYNC.RECONVERGENT B2 ;  /* 0x0000000000027941 */ /* 0x000fea0003800200 */
.L_x_150:
        /* <DEDUP_REMOVED lines=19> */
.L_x_148:
[----:B------:R-:W-:Y:S01]  /*5860*/  FMUL R22, RZ, R20 ;  /* 0x00000014ff167220 */ /* 0x000fe20000400000 */
[----:B------:R-:W-:-:S07]  /*5870*/  IMAD.MOV.U32 R21, RZ, RZ, RZ ;  /* 0x000000ffff157224 */ /* 0x000fce00078e00ff */
.L_x_147:
[----:B------:R-:W-:Y:S05]  /*5880*/  BSYNC.RECONVERGENT B1 ;  /* 0x0000000000017941 */ /* 0x000fea0003800200 */
.L_x_146:
        /* <DEDUP_REMOVED lines=31> */
.L_x_139:
[----:B------:R-:W-:Y:S05]  /*5a80*/  BSYNC.RECONVERGENT B0 ;  /* 0x0000000000007941 */ /* 0x000fea0003800200 */
.L_x_138:
        /* <DEDUP_REMOVED lines=10> */
[----:B------:R-:W-:Y:S02]  /*5b30*/  FMUL R20, R10, 0.0078125 ;  /* 0x3c0000000a147820 */ /* 0x000fe40000400000 */
        /* <DEDUP_REMOVED lines=22> */
.L_x_157:
        /* <DEDUP_REMOVED lines=66> */
.L_x_159:
[----:B------:R-:W-:Y:S05]  /*60c0*/  BSYNC.RECONVERGENT B2 ;  /* 0x0000000000027941 */ /* 0x000fea0003800200 */
.L_x_158:
        /* <DEDUP_REMOVED lines=19> */
.L_x_156:
[----:B------:R-:W-:Y:S01]  /*6200*/  FMUL R10, RZ, R20 ;  /* 0x00000014ff0a7220 */ /* 0x000fe20000400000 */
[----:B------:R-:W-:-:S07]  /*6210*/  IMAD.MOV.U32 R23, RZ, RZ, RZ ;  /* 0x000000ffff177224 */ /* 0x000fce00078e00ff */
.L_x_155:
[----:B------:R-:W-:Y:S05]  /*6220*/  BSYNC.RECONVERGENT B1 ;  /* 0x0000000000017941 */ /* 0x000fea0003800200 */
.L_x_154:
        /* <DEDUP_REMOVED lines=29> */
.L_x_163:
        /* <DEDUP_REMOVED lines=65> */
.L_x_165:
[----:B------:R-:W-:Y:S05]  /*6810*/  BSYNC.RECONVERGENT B2 ;  /* 0x0000000000027941 */ /* 0x000fea0003800200 */
.L_x_164:
        /* <DEDUP_REMOVED lines=19> */
.L_x_162:
[----:B------:R-:W-:Y:S01]  /*6950*/  FMUL R22, RZ, R20 ;  /* 0x00000014ff167220 */ /* 0x000fe20000400000 */
[----:B------:R-:W-:-:S07]  /*6960*/  IMAD.MOV.U32 R21, RZ, RZ, RZ ;  /* 0x000000ffff157224 */ /* 0x000fce00078e00ff */
.L_x_161:
[----:B------:R-:W-:Y:S05]  /*6970*/  BSYNC.RECONVERGENT B1 ;  /* 0x0000000000017941 */ /* 0x000fea0003800200 */
.L_x_160:
        /* <DEDUP_REMOVED lines=31> */
.L_x_153:
[----:B------:R-:W-:Y:S05]  /*6b70*/  BSYNC.RECONVERGENT B0 ;  /* 0x0000000000007941 */ /* 0x000fea0003800200 */
.L_x_152:
[----:B0-----:R-:W-:Y:S01]  /*6b80*/  LOP3.LUT R11, R0, 0xff, RZ, 0xc0, !PT ;  /* 0x000000ff000b7812 */ /* 0x001fe200078ec0ff */
[----:B------:R-:W-:Y:S03]  /*6b90*/  BAR.SYNC.DEFER_BLOCKING 0x0 ;  /* 0x0000000000007b1d */ /* 0x000fe60000010000 */
[----:B------:R-:W-:-:S03]  /*6ba0*/  ISETP.GT.U32.AND P0, PT, R11, 0x7f, PT ;  /* 0x0000007f0b00780c */ /* 0x000fc60003f04070 */
[----:B------:R-:W-:Y:S10]  /*6bb0*/  BSSY.RECONVERGENT B0, `(.L_x_166) ;  /* 0x000010b000007945 */ /* 0x000ff40003800200 */
[----:B------:R-:W-:Y:S05]  /*6bc0*/  @P0 BRA `(.L_x_167) ;  /* 0x0000001000240947 */ /* 0x000fea0003800000 */
[----:B------:R-:W0:Y:S01]  /*6bd0*/  I2F.U8 R10, R0 ;  /* 0x00000000000a7306 */ /* 0x000e220000001000 */
[----:B------:R-:W-:Y:S01]  /*6be0*/  LOP3.LUT R11, R11, 0x300, R0, 0xf8, !PT ;  /* 0x000003000b0b7812 */ /* 0x000fe200078ef800 */
[----:B------:R-:W-:Y:S03]  /*6bf0*/  BSSY.RECONVERGENT B1, `(.L_x_168) ;  /* 0x0000072000017945 */ /* 0x000fe60003800200 */
[----:B------:R-:W-:-:S05]  /*6c00*/  LEA R11, R11, UR8, 0x3 ;  /* 0x000000080b0b7c11 */ /* 0x000fca000f8e18ff */
[----:B------:R-:W2:Y:S04]  /*6c10*/  LDS.64 R14, [R11] ;  /* 0x000000000b0e7984 */ /* 0x000ea80000000a00 */
[----:B------:R3:W4:Y:S01]  /*6c20*/  LDS.64 R16, [R11+0x400] ;  /* 0x000400000b107984 */ /* 0x0007220000000a00 */
[----:B0-----:R-:W-:-:S04]  /*6c30*/  FMUL R10, R3, R10 ;  /* 0x0000000a030a7220 */ /* 0x001fc80000400000 */
[----:B------:R-:W-:-:S04]  /*6c40*/  FMUL R20, R10, 0.00390625 ;  /* 0x3b8000000a147820 */ /* 0x000fc80000400000 */
[C---:B------:R-:W-:Y:S01]  /*6c50*/  FMUL R23, R20.reuse, 0.63661974668502807617 ;  /* 0x3f22f98314177820 */ /* 0x040fe20000400000 */
[----:B------:R-:W-:-:S04]  /*6c60*/  FSETP.GE.AND P0, PT, |R20|, 105615, PT ;  /* 0x47ce47801400780b */ /* 0x000fc80003f06200 */
[----:B---3--:R-:W-:Y:S01]  /*6c70*/  P2R R11, PR, RZ, 0x1 ;  /* 0x00000001ff0b7803 */ /* 0x008fe20000000000 */
[----:B------:R-:W0:Y:S02]  /*6c80*/  F2I.NTZ R23, R23 ;  /* 0x0000001700177305 */ /* 0x000e240000203100 */
[----:B0-----:R-:W-:Y:S01]  /*6c90*/  I2FP.F32.S32 R19, R23 ;  /* 0x0000001700137245 */ /* 0x001fe20000201400 */
[----:B------:R-:W-:-:S04]  /*6ca0*/  IMAD.MOV.U32 R21, RZ, RZ, R23 ;  /* 0x000000ffff157224 */ /* 0x000fc800078e0017 */
[----:B------:R-:W-:-:S04]  /*6cb0*/  FFMA R10, R19, -1.5707962512969970703, R20 ;  /* 0xbfc90fda130a7823 */ /* 0x000fc80000000014 */
[----:B------:R-:W-:-:S04]  /*6cc0*/  FFMA R10, R19, -7.5497894158615963534e-08, R10 ;  /* 0xb3a22168130a7823 */ /* 0x000fc8000000000a */
[----:B------:R-:W-:-:S04]  /*6cd0*/  FFMA R22, R19, -5.3903029534742383927e-15, R10 ;  /* 0xa7c234c513167823 */ /* 0x000fc8000000000a */
[----:B------:R-:W-:Y:S01]  /*6ce0*/  IMAD.MOV.U32 R10, RZ, RZ, R22 ;  /* 0x000000ffff0a7224 */ /* 0x000fe200078e0016 */
[----:B--2-4-:R-:W-:Y:S06]  /*6cf0*/  @!P0 BRA `(.L_x_169) ;  /* 0x0000000400848947 */ /* 0x014fec0003800000 */
        /* <DEDUP_REMOVED lines=9> */
.L_x_171:
        /* <DEDUP_REMOVED lines=66> */
.L_x_173:
[----:B------:R-:W-:Y:S05]  /*71b0*/  BSYNC.RECONVERGENT B2 ;  /* 0x0000000000027941 */ /* 0x000fea0003800200 */
.L_x_172:
        /* <DEDUP_REMOVED lines=19> */
.L_x_170:
[----:B------:R-:W-:Y:S01]  /*72f0*/  FMUL R10, RZ, R20 ;  /* 0x00000014ff0a7220 */ /* 0x000fe20000400000 */
[----:B------:R-:W-:-:S07]  /*7300*/  IMAD.MOV.U32 R23, RZ, RZ, RZ ;  /* 0x000000ffff177224 */ /* 0x000fce00078e00ff */
.L_x_169:
[----:B------:R-:W-:Y:S05]  /*7310*/  BSYNC.RECONVERGENT B1 ;  /* 0x0000000000017941 */ /* 0x000fea0003800200 */
.L_x_168:
        /* <DEDUP_REMOVED lines=29> */
.L_x_177:
        /* <DEDUP_REMOVED lines=45> */
[--C-:B------:R-:W-:Y:S01]  /*77c0*/  @P1 IMAD.MOV.U32 R21, RZ, RZ, R7.reuse ;  /* 0x000000ffff151224 */ /* 0x100fe200078e0007 */
[----:B------:R-:W-:Y:S01]  /*77d0*/  @P0 MOV R21, R8 ;  /* 0x0000000800150202 */ /* 0x000fe20000000f00 */
[----:B------:R-:W-:-:S02]  /*77e0*/  @P0 IMAD.MOV.U32 R10, RZ, RZ, R7 ;  /* 0x000000ffff0a0224 */ /* 0x000fc400078e0007 */
[----:B------:R-:W-:Y:S02]  /*77f0*/  @P3 IMAD.MOV.U32 R10, RZ, RZ, R8 ;  /* 0x000000ffff0a3224 */ /* 0x000fe400078e0008 */
[--C-:B------:R-:W-:Y:S02]  /*7800*/  @P3 IMAD.MOV.U32 R21, RZ, RZ, R9.reuse ;  /* 0x000000ffff153224 */ /* 0x100fe400078e0009 */
[----:B------:R-:W-:Y:S02]  /*7810*/  @P5 IMAD.MOV.U32 R10, RZ, RZ, R9 ;  /* 0x000000ffff0a5224 */ /* 0x000fe400078e0009 */
[--C-:B------:R-:W-:Y:S02]  /*7820*/  @P5 IMAD.MOV.U32 R21, RZ, RZ, R25.reuse ;  /* 0x000000ffff155224 */ /* 0x100fe400078e0019 */
[----:B------:R-:W-:Y:S01]  /*7830*/  @P4 IMAD.MOV.U32 R10, RZ, RZ, R25 ;  /* 0x000000ffff0a4224 */ /* 0x000fe200078e0019 */
[----:B------:R-:W-:Y:S06]  /*7840*/  @!P6 BRA `(.L_x_179) ;  /* 0x00000000002ce947 */ /* 0x000fec0003800000 */
[----:B------:R-:W-:Y:S01]  /*7850*/  @P2 IMAD.MOV.U32 R11, RZ, RZ, R4 ;  /* 0x000000ffff0b2224 */ /* 0x000fe200078e0004 */
[----:B------:R-:W-:Y:S01]  /*7860*/  @P1 MOV R11, R5 ;  /* 0x00000005000b1202 */ /* 0x000fe20000000f00 */
[----:B------:R-:W-:Y:S01]  /*7870*/  @P0 IMAD.MOV.U32 R11, RZ, RZ, R6 ;  /* 0x000000ffff0b0224 */ /* 0x000fe200078e0006 */
[----:B------:R-:W-:Y:S01]  /*7880*/  ISETP.EQ.AND P0, PT, R19, 0x8, PT ;  /* 0x000000081300780c */ /* 0x000fe20003f02270 */
[----:B------:R-:W-:Y:S01]  /*7890*/  @P3 IMAD.MOV.U32 R11, RZ, RZ, R7 ;  /* 0x000000ffff0b3224 */ /* 0x000fe200078e0007 */
[----:B------:R-:W-:Y:S01]  /*78a0*/  LOP3.LUT R18, R18, 0x1f, RZ, 0xc0, !PT ;  /* 0x0000001f12127812 */ /* 0x000fe200078ec0ff */
[----:B------:R-:W-:Y:S02]  /*78b0*/  @P5 IMAD.MOV.U32 R11, RZ, RZ, R8 ;  /* 0x000000ffff0b5224 */ /* 0x000fe400078e0008 */
[----:B------:R-:W-:Y:S01]  /*78c0*/  @P4 IMAD.MOV.U32 R11, RZ, RZ, R9 ;  /* 0x000000ffff0b4224 */ /* 0x000fe200078e0009 */
[----:B------:R-:W-:-:S07]  /*78d0*/  SHF.L.W.U32.HI R21, R10, R18, R21 ;  /* 0x000000120a157219 */ /* 0x000fce0000010e15 */
[----:B------:R-:W-:-:S05]  /*78e0*/  @P0 IMAD.MOV.U32 R11, RZ, RZ, R25 ;  /* 0x000000ffff0b0224 */ /* 0x000fca00078e0019 */
[----:B------:R-:W-:-:S07]  /*78f0*/  SHF.L.W.U32.HI R10, R11, R18, R10 ;  /* 0x000000120b0a7219 */ /* 0x000fce0000010e0a */
.L_x_179:
[----:B------:R-:W-:Y:S05]  /*7900*/  BSYNC.RECONVERGENT B2 ;  /* 0x0000000000027941 */ /* 0x000fea0003800200 */
.L_x_178:
        /* <DEDUP_REMOVED lines=12> */
[----:B------:R-:W-:Y:S02]  /*79d0*/  ISETP.GE.AND P0, PT, R20, RZ, PT ;  /* 0x000000ff1400720c */ /* 0x000fe40003f06270 */
[----:B------:R-:W-:-:S05]  /*79e0*/  IADD3 R20, PT, PT, -R21, RZ, RZ ;  /* 0x000000ff15147210 */ /* 0x000fca0007ffe1ff */
[----:B------:R-:W-:Y:S01]  /*79f0*/  @!P1 IMAD.MOV.U32 R21, RZ, RZ, R20 ;  /* 0x000000ffff159224 */ /* 0x000fe200078e0014 */
[----:B0-----:R-:W-:-:S10]  /*7a00*/  DMUL R18, R10, UR4 ;  /* 0x000000040a127c28 */ /* 0x001fd40008000000 */
[----:B------:R-:W0:Y:S02]  /*7a10*/  F2F.F32.F64 R18, R18 ;  /* 0x0000001200127310 */ /* 0x000e240000301000 */
[----:B0-----:R-:W-:Y:S01]  /*7a20*/  FSEL R22, -R18, R18, !P0 ;  /* 0x0000001212167208 */ /* 0x001fe20004000100 */
[----:B------:R-:W-:Y:S06]  /*7a30*/  BRA `(.L_x_175) ;  /* 0x0000000000087947 */ /* 0x000fec0003800000 */
.L_x_176:
[----:B------:R-:W-:Y:S01]  /*7a40*/  FMUL R22, RZ, R20 ;  /* 0x00000014ff167220 */ /* 0x000fe20000400000 */
[----:B------:R-:W-:-:S07]  /*7a50*/  IMAD.MOV.U32 R21, RZ, RZ, RZ ;  /* 0x000000ffff157224 */ /* 0x000fce00078e00ff */
.L_x_175:
[----:B------:R-:W-:Y:S05]  /*7a60*/  BSYNC.RECONVERGENT B1 ;  /* 0x0000000000017941 */ /* 0x000fea0003800200 */
.L_x_174:
[C---:B------:R-:W-:Y:S01]  /*7a70*/  LOP3.LUT R18, R21.reuse, 0x1, RZ, 0xc0, !PT ;  /* 0x0000000115127812 */ /* 0x040fe200078ec0ff */
[----:B------:R-:W-:Y:S02]  /*7a80*/  IMAD.MOV.U32 R10, RZ, RZ, 0x37cbac00 ;  /* 0x37cbac00ff0a7424 */ /* 0x000fe400078e00ff */
[----:B------:R-:W-:Y:S01]  /*7a90*/  FMUL R11, R22, R22 ;  /* 0x00000016160b7220 */ /* 0x000fe20000400000 */
[----:B------:R-:W-:Y:S01]  /*7aa0*/  VIADD R21, R21, 0x1 ;  /* 0x0000000115157836 */ /* 0x000fe20000000000 */
[----:B------:R-:W-:Y:S01]  /*7ab0*/  ISETP.NE.U32.AND P0, PT, R18, 0x1, PT ;  /* 0x000000011200780c */ /* 0x000fe20003f05070 */
[----:B------:R-:W-:Y:S02]  /*7ac0*/  IMAD.MOV.U32 R18, RZ, RZ, 0x3c0885e4 ;  /* 0x3c0885e4ff127424 */ /* 0x000fe400078e00ff */
[----:B------:R-:W-:Y:S01]  /*7ad0*/  FFMA R10, R11, R10, -0.0013887860113754868507 ;  /* 0xbab607ed0b0a7423 */ /* 0x000fe2000000000a */
[----:B------:R-:W-:Y:S01]  /*7ae0*/  IMAD.MOV.U32 R19, RZ, RZ, 0x3e2aaaa8 ;  /* 0x3e2aaaa8ff137424 */ /* 0x000fe200078e00ff */
[----:B------:R-:W-:-:S02]  /*7af0*/  LOP3.LUT P1, RZ, R21, 0x2, RZ, 0xc0, !PT ;  /* 0x0000000215ff7812 */ /* 0x000fc4000782c0ff */
[----:B------:R-:W-:Y:S02]  /*7b00*/  FSEL R18, R18, 0.041666727513074874878, !P0 ;  /* 0x3d2aaabb12127808 */ /* 0x000fe40004000000 */
[----:B------:R-:W-:Y:S02]  /*7b10*/  FSEL R10, R10, -0.00019574658654164522886, P0 ;  /* 0xb94d41530a0a7808 */ /* 0x000fe40000000000 */
[----:B------:R-:W-:Y:S02]  /*7b20*/  FSEL R22, R22, 1, !P0 ;  /* 0x3f80000016167808 */ /* 0x000fe40004000000 */
[----:B------:R-:W-:Y:S01]  /*7b30*/  FSEL R21, -R19, -0.4999999701976776123, !P0 ;  /* 0xbeffffff13157808 */ /* 0x000fe20004000100 */
[C---:B------:R-:W-:Y:S02]  /*7b40*/  FFMA R10, R11.reuse, R10, R18 ;  /* 0x0000000a0b0a7223 */ /* 0x040fe40000000012 */
[C---:B------:R-:W-:Y:S02]  /*7b50*/  FFMA R19, R11.reuse, R22, RZ ;  /* 0x000000160b137223 */ /* 0x040fe400000000ff */
[----:B------:R-:W-:Y:S01]  /*7b60*/  FFMA R10, R11, R10, R21 ;  /* 0x0000000a0b0a7223 */ /* 0x000fe20000000015 */
[----:B------:R-:W-:-:S03]  /*7b70*/  FMUL R11, R17, R23 ;  /* 0x00000017110b7220 */ /* 0x000fc60000400000 */
        /* <DEDUP_REMOVED lines=14> */
.L_x_167:
[----:B------:R-:W-:Y:S05]  /*7c60*/  BSYNC.RECONVERGENT B0 ;  /* 0x0000000000007941 */ /* 0x000fea0003800200 */
.L_x_166:
[----:B0-----:R-:W-:Y:S01]  /*7c70*/  LOP3.LUT R11, R0, 0x1ff, RZ, 0xc0, !PT ;  /* 0x000001ff000b7812 */ /* 0x001fe200078ec0ff */
[----:B------:R-:W-:Y:S03]  /*7c80*/  BAR.SYNC.DEFER_BLOCKING 0x0 ;  /* 0x0000000000007b1d */ /* 0x000fe60000010000 */
[----:B------:R-:W-:-:S03]  /*7c90*/  ISETP.GT.U32.AND P0, PT, R11, 0xff, PT ;  /* 0x000000ff0b00780c */ /* 0x000fc60003f04070 */
[----:B------:R-:W-:Y:S10]  /*7ca0*/  BSSY.RECONVERGENT B0, `(.L_x_180) ;  /* 0x0000106000007945 */ /* 0x000ff40003800200 */
[----:B------:R-:W-:Y:S05]  /*7cb0*/  @P0 BRA `(.L_x_181) ;  /* 0x0000001000100947 */ /* 0x000fea0003800000 */
[----:B------:R-:W-:Y:S01]  /*7cc0*/  I2FP.F32.U32 R10, R11 ;  /* 0x0000000b000a7245 */ /* 0x000fe20000201000 */
[----:B------:R-:W-:Y:S04]  /*7cd0*/  BSSY.RECONVERGENT B1, `(.L_x_182) ;  /* 0x0000073000017945 */ /* 0x000fe80003800200 */
[----:B------:R-:W-:Y:S01]  /*7ce0*/  FMUL R14, R3, R10 ;  /* 0x0000000a030e7220 */ /* 0x000fe20000400000 */
[----:B------:R-:W-:-:S03]  /*7cf0*/  LOP3.LUT R10, R11, 0x200, R0, 0xf8, !PT ;  /* 0x000002000b0a7812 */ /* 0x000fc600078ef800 */
[----:B------:R-:W-:Y:S01]  /*7d00*/  FMUL R11, R14, 0.001953125 ;  /* 0x3b0000000e0b7820 */ /* 0x000fe20000400000 */
[----:B------:R-:W-:-:S03]  /*7d10*/  LEA R10, R10, UR8, 0x3 ;  /* 0x000000080a0a7c11 */ /* 0x000fc6000f8e18ff */
[C---:B------:R-:W-:Y:S01]  /*7d20*/  FMUL R26, R11.reuse, 0.63661974668502807617 ;  /* 0x3f22f9830b1a7820 */ /* 0x040fe20000400000 */
[----:B------:R-:W-:Y:S01]  /*7d30*/  FSETP.GE.AND P0, PT, |R11|, 105615, PT ;  /* 0x47ce47800b00780b */ /* 0x000fe20003f06200 */
[----:B------:R0:W2:Y:S03]  /*7d40*/  LDS.64 R14, [R10] ;  /* 0x000000000a0e7984 */ /* 0x0000a60000000a00 */
[----:B------:R-:W-:Y:S01]  /*7d50*/  P2R R18, PR, RZ, 0x1 ;  /* 0x00000001ff127803 */ /* 0x000fe20000000000 */
[----:B------:R0:W3:Y:S01]  /*7d60*/  LDS.64 R16, [R10+0x800] ;  /* 0x000800000a107984 */ /* 0x0000e20000000a00 */
[----:B------:R-:W4:Y:S02]  /*7d70*/  F2I.NTZ R26, R26 ;  /* 0x0000001a001a7305 */ /* 0x000f240000203100 */
[-C--:B----4-:R-:W-:Y:S02]  /*7d80*/  I2FP.F32.S32 R24, R26.reuse ;  /* 0x0000001a00187245 */ /* 0x090fe40000201400 */
[----:B------:R-:W-:-:S03]  /*7d90*/  MOV R25, R26 ;  /* 0x0000001a00197202 */ /* 0x000fc60000000f00 */
[----:B------:R-:W-:-:S04]  /*7da0*/  FFMA R19, R24, -1.5707962512969970703, R11 ;  /* 0xbfc90fda18137823 */ /* 0x000fc8000000000b */
[----:B------:R-:W-:-:S04]  /*7db0*/  FFMA R19, R24, -7.5497894158615963534e-08, R19 ;  /* 0xb3a2216818137823 */ /* 0x000fc80000000013 */
[----:B------:R-:W-:-:S04]  /*7dc0*/  FFMA R24, R24, -5.3903029534742383927e-15, R19 ;  /* 0xa7c234c518187823 */ /* 0x000fc80000000013 */
[----:B------:R-:W-:Y:S01]  /*7dd0*/  IMAD.MOV.U32 R19, RZ, RZ, R24 ;  /* 0x000000ffff137224 */ /* 0x000fe200078e0018 */
[----:B0-----:R-:W-:Y:S06]  /*7de0*/  @!P0 BRA `(.L_x_183) ;  /* 0x0000000400848947 */ /* 0x001fec0003800000 */
        /* <DEDUP_REMOVED lines=9> */
.L_x_185:
        /* <DEDUP_REMOVED lines=17> */
[--C-:B-1----:R-:W-:Y:S01]  /*7f90*/  @P3 IMAD.MOV.U32 R7, RZ, RZ, R20.reuse ;  /* 0x000000ffff073224 */ /* 0x102fe200078e0014 */
[----:B------:R-:W-:Y:S01]  /*7fa0*/  @P0 MOV R4, R20 ;  /* 0x0000001400040202 */ /* 0x000fe20000000f00 */
[--C-:B------:R-:W-:Y:S02]  /*7fb0*/  @P4 IMAD.MOV.U32 R8, RZ, RZ, R20.reuse ;  /* 0x000000ffff084224 */ /* 0x100fe400078e0014 */
[----:B------:R-:W-:Y:S02]  /*7fc0*/  @P5 IMAD.MOV.U32 R9, RZ, RZ, R20 ;  /* 0x000000ffff095224 */ /* 0x000fe400078e0014 */
[----:B------:R-:W-:-:S06]  /*7fd0*/  VIADD R26, R26, 0x4 ;  /* 0x000000041a1a7836 */ /* 0x000fcc0000000000 */
[----:B------:R-:W-:Y:S01]  /*7fe0*/  @P2 IMAD.MOV.U32 R6, RZ, RZ, R20 ;  /* 0x000000ffff062224 */ /* 0x000fe200078e0014 */
[----:B------:R-:W-:Y:S06]  /*7ff0*/  BRA.U UP0, `(.L_x_185) ;  /* 0xfffffffd00a07547 */ /* 0x000fec000b83ffff */
[----:B------:R-:W-:Y:S01]  /*8000*/  SHF.R.U32.HI R18, RZ, 0x17, R11 ;  /* 0x00000017ff127819 */ /* 0x000fe2000001160b */
[----:B------:R-:W-:Y:S03]  /*8010*/  BSSY.RECONVERGENT B2, `(.L_x_186) ;  /* 0x0000029000027945 */ /* 0x000fe60003800200 */
[C---:B------:R-:W-:Y:S02]  /*8020*/  LOP3.LUT R19, R18.reuse, 0xe0, RZ, 0xc0, !PT ;  /* 0x000000e012137812 */ /* 0x040fe400078ec0ff */
[----:B------:R-:W-:Y:S02]  /*8030*/  LOP3.LUT P6, RZ, R18, 0x1f, RZ, 0xc0, !PT ;  /* 0x0000001f12ff7812 */ /* 0x000fe400078cc0ff */
[----:B------:R-:W-:-:S04]  /*8040*/  IADD3 R19, PT, PT, R19, -0x80, RZ ;  /* 0xffffff8013137810 */ /* 0x000fc80007ffe0ff */
        /* <DEDUP_REMOVED lines=32> */
[----:B------:R-:W-:Y:S01]  /*8250*/  @P4 MOV R21, R8 ;  /* 0x0000000800154202 */ /* 0x000fe20000000f00 */
[----:B------:R-:W-:Y:S01]  /*8260*/  @P5 IMAD.MOV.U32 R21, RZ, RZ, R9 ;  /* 0x000000ffff155224 */ /* 0x000fe200078e0009 */
[----:B------:R-:W-:-:S05]  /*8270*/  SHF.L.W.U32.HI R22, R20, R19, R22 ;  /* 0x0000001314167219 */ /* 0x000fca0000010e16 */
[----:B------:R-:W-:-:S05]  /*8280*/  @P0 IMAD.MOV.U32 R21, RZ, RZ, R23 ;  /* 0x000000ffff150224 */ /* 0x000fca00078e0017 */
[----:B------:R-:W-:-:S07]  /*8290*/  SHF.L.W.U32.HI R20, R21, R19, R20 ;  /* 0x0000001315147219 */ /* 0x000fce0000010e14 */
.L_x_187:
[----:B------:R-:W-:Y:S05]  /*82a0*/  BSYNC.RECONVERGENT B2 ;  /* 0x0000000000027941 */ /* 0x000fea0003800200 */
.L_x_186:
        /* <DEDUP_REMOVED lines=19> */
.L_x_184:
[----:B------:R-:W-:Y:S01]  /*83e0*/  FMUL R19, RZ, R11 ;  /* 0x0000000bff137220 */ /* 0x000fe20000400000 */
[----:B------:R-:W-:-:S07]  /*83f0*/  IMAD.MOV.U32 R26, RZ, RZ, RZ ;  /* 0x000000ffff1a7224 */ /* 0x000fce00078e00ff */
.L_x_183:
[----:B------:R-:W-:Y:S05]  /*8400*/  BSYNC.RECONVERGENT B1 ;  /* 0x0000000000017941 */ /* 0x000fea0003800200 */
.L_x_182:
[----:B------:R-:W-:Y:S01]  /*8410*/  MOV R22, 0x37cbac00 ;  /* 0x37cbac0000167802 */ /* 0x000fe20000000f00 */
[----:B------:R-:W-:Y:S01]  /*8420*/  FMUL R18, R19, R19 ;  /* 0x0000001313127220 */ /* 0x000fe20000400000 */
[----:B------:R-:W-:Y:S01]  /*8430*/  LOP3.LUT R21, R26, 0x1, RZ, 0xc0, !PT ;  /* 0x000000011a157812 */ /* 0x000fe200078ec0ff */
[----:B------:R-:W-:Y:S01]  /*8440*/  IMAD.MOV.U32 R23, RZ, RZ, 0x3d2aaabb ;  /* 0x3d2aaabbff177424 */ /* 0x000fe200078e00ff */
[----:B------:R-:W-:Y:S01]  /*8450*/  FSETP.GE.AND P2, PT, |R11|, 105615, PT ;  /* 0x47ce47800b00780b */ /* 0x000fe20003f46200 */
[----:B------:R-:W-:Y:S01]  /*8460*/  FFMA R20, R18, R22, -0.0013887860113754868507 ;  /* 0xbab607ed12147423 */ /* 0x000fe20000000016 */
[----:B------:R-:W-:Y:S01]  /*8470*/  ISETP.NE.U32.AND P0, PT, R21, 0x1, PT ;  /* 0x000000011500780c */ /* 0x000fe20003f05070 */
[----:B------:R-:W-:Y:S01]  /*8480*/  BSSY.RECONVERGENT B1, `(.L_x_188) ;  /* 0x000006c000017945 */ /* 0x000fe20003800200 */
[----:B------:R-:W-:Y:S02]  /*8490*/  LOP3.LUT P1, RZ, R26, 0x2, RZ, 0xc0, !PT ;  /* 0x000000021aff7812 */ /* 0x000fe4000782c0ff */
[----:B------:R-:W-:Y:S01]  /*84a0*/  FSEL R21, R20, -0.00019574658654164522886, !P0 ;  /* 0xb94d415314157808 */ /* 0x000fe20004000000 */
[----:B------:R-:W-:Y:S01]  /*84b0*/  IMAD.MOV.U32 R20, RZ, RZ, 0x3effffff ;  /* 0x3effffffff147424 */ /* 0x000fe200078e00ff */
[----:B------:R-:W-:-:S04]  /*84c0*/  FSEL R23, R23, 0.0083327032625675201416, !P0 ;  /* 0x3c0885e417177808 */ /* 0x000fc80004000000 */
[----:B------:R-:W-:Y:S01]  /*84d0*/  FSEL R20, -R20, -0.16666662693023681641, !P0 ;  /* 0xbe2aaaa814147808 */ /* 0x000fe20004000100 */
[----:B------:R-:W-:Y:S01]  /*84e0*/  FFMA R21, R18, R21, R23 ;  /* 0x0000001512157223 */ /* 0x000fe20000000017 */
[----:B------:R-:W-:-:S03]  /*84f0*/  FSEL R23, R19, 1, P0 ;  /* 0x3f80000013177808 */ /* 0x000fc60000000000 */
[C---:B------:R-:W-:Y:S02]  /*8500*/  FFMA R20, R18.reuse, R21, R20 ;  /* 0x0000001512147223 */ /* 0x040fe40000000014 */
[----:B------:R-:W-:-:S04]  /*8510*/  FFMA R18, R18, R23, RZ ;  /* 0x0000001712127223 */ /* 0x000fc800000000ff */
[----:B------:R-:W-:-:S04]  /*8520*/  FFMA R23, R18, R20, R23 ;  /* 0x0000001412177223 */ /* 0x000fc80000000017 */
[----:B------:R-:W-:Y:S01]  /*8530*/  @P1 FADD R23, RZ, -R23 ;  /* 0x80000017ff171221 */ /* 0x000fe20000000000 */
[----:B------:R-:W-:Y:S06]  /*8540*/  @!P2 BRA `(.L_x_189) ;  /* 0x00000004007ca947 */ /* 0x000fec0003800000 */
[----:B------:R-:W-:-:S13]  /*8550*/  FSETP.NEU.AND P0, PT, |R11|, +INF , PT ;  /* 0x7f8000000b00780b */ /* 0x000fda0003f0d200 */
[----:B------:R-:W-:Y:S05]  /*8560*/  @!P0 BRA `(.L_x_190) ;  /* 0x00000004006c8947 */ /* 0x000fea0003800000 */
[----:B------:R-:W-:Y:S01]  /*8570*/  IMAD.SHL.U32 R18, R11, 0x100, RZ ;  /* 0x000001000b127824 */ /* 0x000fe200078e00ff */
[----:B------:R-:W-:Y:S01]  /*8580*/  CS2R R24, SRZ ;  /* 0x0000000000187805 */ /* 0x000fe2000001ff00 */
[----:B------:R-:W0:Y:S03]  /*8590*/  LDCU.64 UR10, c[0x4][0x140] ;  /* 0x01002800ff0a77ac */ /* 0x000e260008000a00 */
[----:B------:R-:W-:Y:S01]  /*85a0*/  LOP3.LUT R27, R18, 0x80000000, RZ, 0xfc, !PT ;  /* 0x80000000121b7812 */ /* 0x000fe200078efcff */
[----:B------:R-:W-:Y:S01]  /*85b0*/  UMOV UR5, URZ ;  /* 0x000000ff00057c82 */ /* 0x000fe20008000000 */
[----:B------:R-:W-:-:S05]  /*85c0*/  UMOV UR4, URZ ;  /* 0x000000ff00047c82 */ /* 0x000fca0008000000 */
.L_x_191:
        /* <DEDUP_REMOVED lines=19> */
[--C-:B-1----:R-:W-:Y:S02]  /*8700*/  @P2 IMAD.MOV.U32 R6, RZ, RZ, R20.reuse ;  /* 0x000000ffff062224 */ /* 0x102fe400078e0014 */
        /* <DEDUP_REMOVED lines=9> */
[----:B------:R-:W-:-:S04]  /*87a0*/  SHF.R.U32.HI R19, RZ, 0x5, R19 ;  /* 0x00000005ff137819 */ /* 0x000fc80000011613 */
[----:B------:R-:W-:-:S04]  /*87b0*/  LEA R21, -R19, RZ, 0x2 ;  /* 0x000000ff13157211 */ /* 0x000fc800078e11ff */
[C---:B------:R-:W-:Y:S02]  /*87c0*/  ISETP.EQ.AND P3, PT, R21.reuse, -0x18, PT ;  /* 0xffffffe81500780c */ /* 0x040fe40003f62270 */
[C---:B------:R-:W-:Y:S02]  /*87d0*/  ISETP.EQ.AND P4, PT, R21.reuse, -0x14, PT ;  /* 0xffffffec1500780c */ /* 0x040fe40003f82270 */
[C---:B------:R-:W-:Y:S02]  /*87e0*/  ISETP.EQ.AND P2, PT, R21.reuse, -0x10, PT ;  /* 0xfffffff01500780c */ /* 0x040fe40003f42270 */
[C---:B------:R-:W-:Y:S02]  /*87f0*/  ISETP.EQ.AND P1, PT, R21.reuse, -0xc, PT ;  /* 0xfffffff41500780c */ /* 0x040fe40003f22270 */
[C---:B------:R-:W-:Y:S02]  /*8800*/  ISETP.EQ.AND P0, PT, R21.reuse, -0x8, PT ;  /* 0xfffffff81500780c */ /* 0x040fe40003f02270 */
[----:B------:R-:W-:-:S03]  /*8810*/  ISETP.EQ.AND P5, PT, R21, RZ, PT ;  /* 0x000000ff1500720c */ /* 0x000fc60003fa2270 */
[--C-:B------:R-:W-:Y:S01]  /*8820*/  @P3 IMAD.MOV.U32 R24, RZ, RZ, R4.reuse ;  /* 0x000000ffff183224 */ /* 0x100fe200078e0004 */
[C---:B------:R-:W-:Y:S01]  /*8830*/  ISETP.EQ.AND P3, PT, R21.reuse, -0x4, PT ;  /* 0xfffffffc1500780c */ /* 0x040fe20003f62270 */
[----:B------:R-:W-:Y:S02]  /*8840*/  @P4 IMAD.MOV.U32 R19, RZ, RZ, R4 ;  /* 0x000000ffff134224 */ /* 0x000fe400078e0004 */
[--C-:B------:R-:W-:Y:S01]  /*8850*/  @P4 IMAD.MOV.U32 R24, RZ, RZ, R5.reuse ;  /* 0x000000ffff184224 */ /* 0x100fe200078e0005 */
[----:B------:R-:W-:Y:S01]  /*8860*/  ISETP.EQ.AND P4, PT, R21, 0x4, PT ;  /* 0x000000041500780c */ /* 0x000fe20003f82270 */
        /* <DEDUP_REMOVED lines=9> */
[----:B------:R-:W-:Y:S01]  /*8900*/  @P4 MOV R19, R25 ;  /* 0x0000001900134202 */ /* 0x000fe20000000f00 */
[----:B------:R-:W-:Y:S01]  /*8910*/  @P5 IMAD.MOV.U32 R24, RZ, RZ, R25 ;  /* 0x000000ffff185224 */ /* 0x000fe200078e0019 */
[----:B------:R-:W-:Y:S06]  /*8920*/  @!P6 BRA `(.L_x_193) ;  /* 0x00000000002ce947 */ /* 0x000fec0003800000 */
[----:B------:R-:W-:Y:S01]  /*8930*/  @P2 IMAD.MOV.U32 R20, RZ, RZ, R4 ;  /* 0x000000ffff142224 */ /* 0x000fe200078e0004 */
[----:B------:R-:W-:Y:S01]  /*8940*/  LOP3.LUT R18, R18, 0x1f, RZ, 0xc0, !PT ;  /* 0x0000001f12127812 */ /* 0x000fe200078ec0ff */
[----:B------:R-:W-:Y:S02]  /*8950*/  @P1 IMAD.MOV.U32 R20, RZ, RZ, R5 ;  /* 0x000000ffff141224 */ /* 0x000fe400078e0005 */
[----:B------:R-:W-:Y:S01]  /*8960*/  @P0 IMAD.MOV.U32 R20, RZ, RZ, R6 ;  /* 0x000000ffff140224 */ /* 0x000fe200078e0006 */
[----:B------:R-:W-:Y:S01]  /*8970*/  ISETP.EQ.AND P0, PT, R21, 0x8, PT ;  /* 0x000000081500780c */ /* 0x000fe20003f02270 */
[----:B------:R-:W-:Y:S01]  /*8980*/  @P3 IMAD.MOV.U32 R20, RZ, RZ, R7 ;  /* 0x000000ffff143224 */ /* 0x000fe200078e0007 */
[----:B------:R-:W-:Y:S01]  /*8990*/  SHF.L.W.U32.HI R24, R19, R18, R24 ;  /* 0x0000001213187219 */ /* 0x000fe20000010e18 */
[----:B------:R-:W-:Y:S02]  /*89a0*/  @P5 IMAD.MOV.U32 R20, RZ, RZ, R8 ;  /* 0x000000ffff145224 */ /* 0x000fe400078e0008 */
[----:B------:R-:W-:-:S08]  /*89b0*/  @P4 IMAD.MOV.U32 R20, RZ, RZ, R9 ;  /* 0x000000ffff144224 */ /* 0x000fd000078e0009 */
[----:B------:R-:W-:-:S04]  /*89c0*/  @P0 MOV R20, R25 ;  /* 0x0000001900140202 */ /* 0x000fc80000000f00 */
[----:B------:R-:W-:-:S07]  /*89d0*/  SHF.L.W.U32.HI R19, R20, R18, R19 ;  /* 0x0000001214137219 */ /* 0x000fce0000010e13 */
.L_x_193:
[----:B------:R-:W-:Y:S05]  /*89e0*/  BSYNC.RECONVERGENT B2 ;  /* 0x0000000000027941 */ /* 0x000fea0003800200 */
.L_x_192:
        /* <DEDUP_REMOVED lines=19> */
.L_x_190:
[----:B------:R-:W-:Y:S01]  /*8b20*/  FMUL R24, RZ, R11 ;  /* 0x0000000bff187220 */ /* 0x000fe20000400000 */
[----:B------:R-:W-:-:S07]  /*8b30*/  IMAD.MOV.U32 R25, RZ, RZ, RZ ;  /* 0x000000ffff197224 */ /* 0x000fce00078e00ff */
.L_x_189:
[----:B------:R-:W-:Y:S05]  /*8b40*/  BSYNC.RECONVERGENT B1 ;  /* 0x0000000000017941 */ /* 0x000fea0003800200 */
.L_x_188:
[C---:B------:R-:W-:Y:S01]  /*8b50*/  LOP3.LUT R18, R25.reuse, 0x1, RZ, 0xc0, !PT ;  /* 0x0000000119127812 */ /* 0x040fe200078ec0ff */
[----:B------:R-:W-:Y:S01]  /*8b60*/  FMUL R11, R24, R24 ;  /* 0x00000018180b7220 */ /* 0x000fe20000400000 */
[----:B------:R-:W-:Y:S01]  /*8b70*/  VIADD R25, R25, 0x1 ;  /* 0x0000000119197836 */ /* 0x000fe20000000000 */
[----:B------:R-:W-:Y:S02]  /*8b80*/  MOV R21, 0x3e2aaaa8 ;  /* 0x3e2aaaa800157802 */ /* 0x000fe40000000f00 */
[----:B------:R-:W-:Y:S01]  /*8b90*/  ISETP.NE.U32.AND P0, PT, R18, 0x1, PT ;  /* 0x000000011200780c */ /* 0x000fe20003f05070 */
[----:B------:R-:W-:Y:S01]  /*8ba0*/  FFMA R22, R11, R22, -0.0013887860113754868507 ;  /* 0xbab607ed0b167423 */ /* 0x000fe20000000016 */
[----:B------:R-:W-:Y:S01]  /*8bb0*/  IMAD.MOV.U32 R18, RZ, RZ, 0x3c0885e4 ;  /* 0x3c0885e4ff127424 */ /* 0x000fe200078e00ff */
[----:B------:R-:W-:Y:S02]  /*8bc0*/  LOP3.LUT P1, RZ, R25, 0x2, RZ, 0xc0, !PT ;  /* 0x0000000219ff7812 */ /* 0x000fe4000782c0ff */
[----:B------:R-:W-:-:S02]  /*8bd0*/  FSEL R24, R24, 1, !P0 ;  /* 0x3f80000018187808 */ /* 0x000fc40004000000 */
[----:B------:R-:W-:Y:S02]  /*8be0*/  FSEL R22, R22, -0.00019574658654164522886, P0 ;  /* 0xb94d415316167808 */ /* 0x000fe40000000000 */
[----:B------:R-:W-:Y:S01]  /*8bf0*/  FSEL R18, R18, 0.041666727513074874878, !P0 ;  /* 0x3d2aaabb12127808 */ /* 0x000fe20004000000 */
[----:B------:R-:W-:Y:S01]  /*8c00*/  FFMA R19, R11, R24, RZ ;  /* 0x000000180b137223 */ /* 0x000fe200000000ff */
[----:B------:R-:W-:-:S03]  /*8c10*/  FSEL R21, -R21, -0.4999999701976776123, !P0 ;  /* 0xbeffffff15157808 */ /* 0x000fc60004000100 */
[----:B------:R-:W-:-:S04]  /*8c20*/  FFMA R18, R11, R22, R18 ;  /* 0x000000160b127223 */ /* 0x000fc80000000012 */
[----:B------:R-:W-:Y:S01]  /*8c30*/  FFMA R18, R11, R18, R21 ;  /* 0x000000120b127223 */ /* 0x000fe20000000015 */
[----:B---3--:R-:W-:-:S03]  /*8c40*/  FMUL R11, R17, R23 ;  /* 0x00000017110b7220 */ /* 0x008fc60000400000 */
[----:B------:R-:W-:-:S04]  /*8c50*/  FFMA R18, R19, R18, R24 ;  /* 0x0000001213127223 */ /* 0x000fc80000000018 */
[----:B------:R-:W-:-:S04]  /*8c60*/  @P1 FADD R18, RZ, -R18 ;  /* 0x80000012ff121221 */ /* 0x000fc80000000000 */
[-C--:B------:R-:W-:Y:S01]  /*8c70*/  FMUL R20, R17, R18.reuse ;  /* 0x0000001211147220 */ /* 0x080fe20000400000 */
[----:B------:R-:W-:-:S03]  /*8c80*/  FFMA R11, R16, R18, -R11 ;  /* 0x00000012100b7223 */ /* 0x000fc6000000080b */
[----:B------:R-:W-:Y:S01]  /*8c90*/  FFMA R20, R16, R23, R20 ;  /* 0x0000001710147223 */ /* 0x000fe20000000014 */
[C-C-:B--2---:R-:W-:Y:S01]  /*8ca0*/  FADD R16, R14.reuse, R11.reuse ;  /* 0x0000000b0e107221 */ /* 0x144fe20000000000 */
[----:B------:R-:W-:Y:S02]  /*8cb0*/  FADD R14, R14, -R11 ;  /* 0x8000000b0e0e7221 */ /* 0x000fe40000000000 */
[C-C-:B------:R-:W-:Y:S01]  /*8cc0*/  FADD R17, R15.reuse, R20.reuse ;  /* 0x000000140f117221 */ /* 0x140fe20000000000 */
[----:B------:R-:W-:-:S04]  /*8cd0*/  FADD R15, R15, -R20 ;  /* 0x800000140f0f7221 */ /* 0x000fc80000000000 */
[----:B------:R0:W-:Y:S04]  /*8ce0*/  STS.64 [R10], R16 ;  /* 0x000000100a007388 */ /* 0x0001e80000000a00 */
[----:B------:R0:W-:Y:S02]  /*8cf0*/  STS.64 [R10+0x800], R14 ;  /* 0x0008000e0a007388 */ /* 0x0001e40000000a00 */
.L_x_181:
[----:B------:R-:W-:Y:S05]  /*8d00*/  BSYNC.RECONVERGENT B0 ;  /* 0x0000000000007941 */ /* 0x000fea0003800200 */
.L_x_180:
[----:B------:R-:W-:Y:S01]  /*8d10*/  BAR.SYNC.DEFER_BLOCKING 0x0 ;  /* 0x0000000000007b1d */ /* 0x000fe20000010000 */
[----:B------:R-:W-:-:S05]  /*8d20*/  ISETP.GT.U32.AND P0, PT, R0, 0x1ff, PT ;  /* 0x000001ff0000780c */ /* 0x000fca0003f04070 */
[----:B------:R-:W-:Y:S08]  /*8d30*/  BSSY.RECONVERGENT B0, `(.L_x_194) ;  /* 0x0000102000007945 */ /* 0x000ff00003800200 */
[----:B------:R-:W-:Y:S05]  /*8d40*/  @P0 BRA `(.L_x_195) ;  /* 0x0000001000000947 */ /* 0x000fea0003800000 */
[----:B------:R-:W-:Y:S01]  /*8d50*/  I2FP.F32.U32 R0, R0 ;  /* 0x0000000000007245 */ /* 0x000fe20000201000 */
[----:B0-----:R0:W2:Y:S01]  /*8d60*/  LDS.64 R14, [R2] ;  /* 0x00000000020e7984 */ /* 0x0010a20000000a00 */
[----:B------:R-:W-:Y:S03]  /*8d70*/  BSSY.RECONVERGENT B1, `(.L_x_196) ;  /* 0x000006f000017945 */ /* 0x000fe60003800200 */
[----:B------:R-:W-:Y:S01]  /*8d80*/  FMUL R3, R3, R0 ;  /* 0x0000000003037220 */ /* 0x000fe20000400000 */
[----:B------:R0:W3:Y:S03]  /*8d90*/  LDS.64 R10, [R2+0x1000] ;  /* 0x00100000020a7984 */ /* 0x0000e60000000a00 */
[----:B------:R-:W-:-:S04]  /*8da0*/  FMUL R3, R3, 0.0009765625 ;  /* 0x3a80000003037820 */ /* 0x000fc80000400000 */
[C---:B------:R-:W-:Y:S01]  /*8db0*/  FMUL R22, R3.reuse, 0.63661974668502807617 ;  /* 0x3f22f98303167820 */ /* 0x040fe20000400000 */
[----:B------:R-:W-:-:S04]  /*8dc0*/  FSETP.GE.AND P0, PT, |R3|, 105615, PT ;  /* 0x47ce47800300780b */ /* 0x000fc80003f06200 */
[----:B------:R-:W-:Y:S01]  /*8dd0*/  P2R R18, PR, RZ, 0x1 ;  /* 0x00000001ff127803 */ /* 0x000fe20000000000 */
[----:B------:R-:W4:Y:S02]  /*8de0*/  F2I.NTZ R22, R22 ;  /* 0x0000001600167305 */ /* 0x000f240000203100 */
[----:B----4-:R-:W-:Y:S01]  /*8df0*/  I2FP.F32.S32 R0, R22 ;  /* 0x0000001600007245 */ /* 0x010fe20000201400 */
[----:B------:R-:W-:-:S04]  /*8e00*/  IMAD.MOV.U32 R16, RZ, RZ, R22 ;  /* 0x000000ffff107224 */ /* 0x000fc800078e0016 */
[----:B------:R-:W-:-:S04]  /*8e10*/  FFMA R17, R0, -1.5707962512969970703, R3 ;  /* 0xbfc90fda00117823 */ /* 0x000fc80000000003 */
[----:B------:R-:W-:-:S04]  /*8e20*/  FFMA R17, R0, -7.5497894158615963534e-08, R17 ;  /* 0xb3a2216800117823 */ /* 0x000fc80000000011 */
[----:B------:R-:W-:-:S04]  /*8e30*/  FFMA R17, R0, -5.3903029534742383927e-15, R17 ;  /* 0xa7c234c500117823 */ /* 0x000fc80000000011 */
[----:B------:R-:W-:Y:S01]  /*8e40*/  IMAD.MOV.U32 R0, RZ, RZ, R17 ;  /* 0x000000ffff007224 */ /* 0x000fe200078e0011 */
[----:B0-23--:R-:W-:Y:S06]  /*8e50*/  @!P0 BRA `(.L_x_197) ;  /* 0x0000000400808947 */ /* 0x00dfec0003800000 */
        /* <DEDUP_REMOVED lines=8> */
.L_x_199:
        /* <DEDUP_REMOVED lines=42> */
[----:B------:R-:W-:Y:S02]  /*9180*/  @P0 IMAD.MOV.U32 R19, RZ, RZ, R5 ;  /* 0x000000ffff130224 */ /* 0x000fe400078e0005 */
[----:B------:R-:W-:Y:S02]  /*9190*/  @P1 IMAD.MOV.U32 R19, RZ, RZ, R6 ;  /* 0x000000ffff131224 */ /* 0x000fe400078e0006 */
[----:B------:R-:W-:-:S02]  /*91a0*/  @P2 IMAD.MOV.U32 R19, RZ, RZ, R7 ;  /* 0x000000ffff132224 */ /* 0x000fc400078e0007 */
[----:B------:R-:W-:Y:S01]  /*91b0*/  @P0 IMAD.MOV.U32 R0, RZ, RZ, R6 ;  /* 0x000000ffff000224 */ /* 0x000fe200078e0006 */
[----:B------:R-:W-:Y:S01]  /*91c0*/  @P1 MOV R0, R7 ;  /* 0x0000000700001202 */ /* 0x000fe20000000f00 */
[--C-:B------:R-:W-:Y:S02]  /*91d0*/  @P3 IMAD.MOV.U32 R19, RZ, RZ, R8.reuse ;  /* 0x000000ffff133224 */ /* 0x100fe400078e0008 */
[----:B------:R-:W-:Y:S02]  /*91e0*/  @P2 IMAD.MOV.U32 R0, RZ, RZ, R8 ;  /* 0x000000ffff002224 */ /* 0x000fe400078e0008 */
[--C-:B------:R-:W-:Y:S01]  /*91f0*/  @P4 IMAD.MOV.U32 R19, RZ, RZ, R9.reuse ;  /* 0x000000ffff134224 */ /* 0x100fe200078e0009 */
[----:B------:R-:W-:Y:S01]  /*9200*/  @P5 MOV R19, R23 ;  /* 0x0000001700135202 */ /* 0x000fe20000000f00 */
[----:B------:R-:W-:Y:S02]  /*9210*/  @P3 IMAD.MOV.U32 R0, RZ, RZ, R9 ;  /* 0x000000ffff003224 */ /* 0x000fe400078e0009 */
[----:B------:R-:W-:-:S02]  /*9220*/  @P4 IMAD.MOV.U32 R0, RZ, RZ, R23 ;  /* 0x000000ffff004224 */ /* 0x000fc400078e0017 */
        /* <DEDUP_REMOVED lines=13> */
.L_x_201:
[----:B------:R-:W-:Y:S05]  /*9300*/  BSYNC.RECONVERGENT B2 ;  /* 0x0000000000027941 */ /* 0x000fea0003800200 */
.L_x_200:
        /* <DEDUP_REMOVED lines=19> */
.L_x_198:
[----:B------:R-:W-:Y:S01]  /*9440*/  FMUL R0, RZ, R3 ;  /* 0x00000003ff007220 */ /* 0x000fe20000400000 */
[----:B------:R-:W-:-:S07]  /*9450*/  IMAD.MOV.U32 R22, RZ, RZ, RZ ;  /* 0x000000ffff167224 */ /* 0x000fce00078e00ff */
.L_x_197:
[----:B------:R-:W-:Y:S05]  /*9460*/  BSYNC.RECONVERGENT B1 ;  /* 0x0000000000017941 */ /* 0x000fea0003800200 */
.L_x_196:
[----:B------:R-:W-:Y:S02]  /*9470*/  IMAD.MOV.U32 R20, RZ, RZ, 0x37cbac00 ;  /* 0x37cbac00ff147424 */ /* 0x000fe400078e00ff */
[----:B------:R-:W-:Y:S01]  /*9480*/  FMUL R19, R0, R0 ;  /* 0x0000000000137220 */ /* 0x000fe20000400000 */
[----:B------:R-:W-:Y:S01]  /*9490*/  LOP3.LUT R21, R22, 0x1, RZ, 0xc0, !PT ;  /* 0x0000000116157812 */ /* 0x000fe200078ec0ff */
[----:B------:R-:W-:Y:S01]  /*94a0*/  IMAD.MOV.U32 R23, RZ, RZ, 0x3effffff ;  /* 0x3effffffff177424 */ /* 0x000fe200078e00ff */
[----:B------:R-:W-:Y:S01]  /*94b0*/  MOV R24, 0x3d2aaabb ;  /* 0x3d2aaabb00187802 */ /* 0x000fe20000000f00 */
[----:B------:R-:W-:Y:S01]  /*94c0*/  FFMA R18, R19, R20, -0.0013887860113754868507 ;  /* 0xbab607ed13127423 */ /* 0x000fe20000000014 */
[----:B------:R-:W-:Y:S01]  /*94d0*/  ISETP.NE.U32.AND P0, PT, R21, 0x1, PT ;  /* 0x000000011500780c */ /* 0x000fe20003f05070 */
[----:B------:R-:W-:Y:S01]  /*94e0*/  BSSY.RECONVERGENT B1, `(.L_x_202) ;  /* 0x000006b000017945 */ /* 0x000fe20003800200 */
[----:B------:R-:W-:Y:S02]  /*94f0*/  FSETP.GE.AND P2, PT, |R3|, 105615, PT ;  /* 0x47ce47800300780b */ /* 0x000fe40003f46200 */
        /* <DEDUP_REMOVED lines=19> */
.L_x_205:
        /* <DEDUP_REMOVED lines=37> */
[----:B------:R-:W-:Y:S02]  /*9880*/  @P3 MOV R0, R4 ;  /* 0x0000000400003202 */ /* 0x000fe40000000f00 */
[C---:B------:R-:W-:Y:S01]  /*9890*/  ISETP.EQ.AND P3, PT, R18.reuse, -0x4, PT ;  /* 0xfffffffc1200780c */ /* 0x040fe20003f62270 */
[----:B------:R-:W-:Y:S02]  /*98a0*/  @P4 IMAD.MOV.U32 R16, RZ, RZ, R4 ;  /* 0x000000ffff104224 */ /* 0x000fe400078e0004 */
[--C-:B------:R-:W-:Y:S01]  /*98b0*/  @P4 IMAD.MOV.U32 R0, RZ, RZ, R5.reuse ;  /* 0x000000ffff004224 */ /* 0x100fe200078e0005 */
[----:B------:R-:W-:Y:S01]  /*98c0*/  ISETP.EQ.AND P4, PT, R18, 0x4, PT ;  /* 0x000000041200780c */ /* 0x000fe20003f82270 */
[----:B------:R-:W-:Y:S02]  /*98d0*/  @P2 IMAD.MOV.U32 R16, RZ, RZ, R5 ;  /* 0x000000ffff102224 */ /* 0x000fe400078e0005 */
[--C-:B------:R-:W-:Y:S02]  /*98e0*/  @P2 IMAD.MOV.U32 R0, RZ, RZ, R6.reuse ;  /* 0x000000ffff002224 */ /* 0x100fe400078e0006 */
[----:B------:R-:W-:Y:S01]  /*98f0*/  @P1 IMAD.MOV.U32 R16, RZ, RZ, R6 ;  /* 0x000000ffff101224 */ /* 0x000fe200078e0006 */
[----:B------:R-:W-:Y:S01]  /*9900*/  @P0 MOV R16, R7 ;  /* 0x0000000700100202 */ /* 0x000fe20000000f00 */
[----:B------:R-:W-:-:S02]  /*9910*/  @P1 IMAD.MOV.U32 R0, RZ, RZ, R7 ;  /* 0x000000ffff001224 */ /* 0x000fc400078e0007 */
[--C-:B------:R-:W-:Y:S02]  /*9920*/  @P0 IMAD.MOV.U32 R0, RZ, RZ, R8.reuse ;  /* 0x000000ffff000224 */ /* 0x100fe400078e0008 */
[----:B------:R-:W-:Y:S02]  /*9930*/  @P3 IMAD.MOV.U32 R16, RZ, RZ, R8 ;  /* 0x000000ffff103224 */ /* 0x000fe400078e0008 */
[--C-:B------:R-:W-:Y:S02]  /*9940*/  @P3 IMAD.MOV.U32 R0, RZ, RZ, R9.reuse ;  /* 0x000000ffff003224 */ /* 0x100fe400078e0009 */
[----:B------:R-:W-:Y:S02]  /*9950*/  @P5 IMAD.MOV.U32 R16, RZ, RZ, R9 ;  /* 0x000000ffff105224 */ /* 0x000fe400078e0009 */
[--C-:B------:R-:W-:Y:S02]  /*9960*/  @P5 IMAD.MOV.U32 R0, RZ, RZ, R23.reuse ;  /* 0x000000ffff005224 */ /* 0x100fe400078e0017 */
[----:B------:R-:W-:Y:S01]  /*9970*/  @P4 IMAD.MOV.U32 R16, RZ, RZ, R23 ;  /* 0x000000ffff104224 */ /* 0x000fe200078e0017 */
[----:B------:R-:W-:Y:S06]  /*9980*/  @!P6 BRA `(.L_x_207) ;  /* 0x000000000028e947 */ /* 0x000fec0003800000 */
        /* <DEDUP_REMOVED lines=10> */
.L_x_207:
[----:B------:R-:W-:Y:S05]  /*9a30*/  BSYNC.RECONVERGENT B2 ;  /* 0x0000000000027941 */ /* 0x000fea0003800200 */
.L_x_206:
        /* <DEDUP_REMOVED lines=9> */
[----:B------:R-:W0:Y:S01]  /*9ad0*/  I2F.F64.S64 R4, R6 ;  /* 0x0000000600047312 */ /* 0x000e220000301c00 */
[C---:B------:R-:W-:Y:S02]  /*9ae0*/  LOP3.LUT R3, R8.reuse, R3, RZ, 0x3c, !PT ;  /* 0x0000000308037212 */ /* 0x040fe400078e3cff */
        /* <DEDUP_REMOVED lines=8> */
.L_x_204:
[----:B------:R-:W-:Y:S01]  /*9b70*/  FMUL R17, RZ, R3 ;  /* 0x00000003ff117220 */ /* 0x000fe20000400000 */
[----:B------:R-:W-:-:S07]  /*9b80*/  IMAD.MOV.U32 R16, RZ, RZ, RZ ;  /* 0x000000ffff107224 */ /* 0x000fce00078e00ff */
.L_x_203:
[----:B------:R-:W-:Y:S05]  /*9b90*/  BSYNC.RECONVERGENT B1 ;  /* 0x0000000000017941 */ /* 0x000fea0003800200 */
.L_x_202:
[----:B------:R-:W-:Y:S01]  /*9ba0*/  FMUL R3, R17, R17 ;  /* 0x0000001111037220 */ /* 0x000fe20000400000 */
[----:B------:R-:W-:Y:S01]  /*9bb0*/  LOP3.LUT R0, R16, 0x1, RZ, 0xc0, !PT ;  /* 0x0000000110007812 */ /* 0x000fe200078ec0ff */
[----:B------:R-:W-:Y:S02]  /*9bc0*/  IMAD.MOV.U32 R4, RZ, RZ, 0x3c0885e4 ;  /* 0x3c0885e4ff047424 */ /* 0x000fe400078e00ff */
[----:B------:R-:W-:Y:S01]  /*9bd0*/  FFMA R20, R3, R20, -0.0013887860113754868507 ;  /* 0xbab607ed03147423 */ /* 0x000fe20000000014 */
[----:B------:R-:W-:Y:S01]  /*9be0*/  ISETP.NE.U32.AND P0, PT, R0, 0x1, PT ;  /* 0x000000010000780c */ /* 0x000fe20003f05070 */
[----:B------:R-:W-:Y:S02]  /*9bf0*/  VIADD R16, R16, 0x1 ;  /* 0x0000000110107836 */ /* 0x000fe40000000000 */
[----:B-1----:R-:W-:Y:S01]  /*9c00*/  IMAD.MOV.U32 R7, RZ, RZ, 0x3e2aaaa8 ;  /* 0x3e2aaaa8ff077424 */ /* 0x002fe200078e00ff */
[----:B------:R-:W-:Y:S02]  /*9c10*/  FSEL R20, R20, -0.00019574658654164522886, P0 ;  /* 0xb94d415314147808 */ /* 0x000fe40000000000 */
[----:B------:R-:W-:-:S02]  /*9c20*/  FSEL R4, R4, 0.041666727513074874878, !P0 ;  /* 0x3d2aaabb04047808 */ /* 0x000fc40004000000 */
[----:B------:R-:W-:Y:S02]  /*9c30*/  LOP3.LUT P1, RZ, R16, 0x2, RZ, 0xc0, !PT ;  /* 0x0000000210ff7812 */ /* 0x000fe4000782c0ff */
[----:B------:R-:W-:Y:S01]  /*9c40*/  FSEL R0, R17, 1, !P0 ;  /* 0x3f80000011007808 */ /* 0x000fe20004000000 */
[----:B------:R-:W-:Y:S01]  /*9c50*/  FFMA R4, R3, R20, R4 ;  /* 0x0000001403047223 */ /* 0x000fe20000000004 */
[----:B------:R-:W-:-:S03]  /*9c60*/  FSEL R7, -R7, -0.4999999701976776123, !P0 ;  /* 0xbeffffff07077808 */ /* 0x000fc60004000100 */
[C---:B------:R-:W-:Y:S02]  /*9c70*/  FFMA R5, R3.reuse, R0, RZ ;  /* 0x0000000003057223 */ /* 0x040fe400000000ff */
[----:B------:R-:W-:Y:S01]  /*9c80*/  FFMA R4, R3, R4, R7 ;  /* 0x0000000403047223 */ /* 0x000fe20000000007 */
[----:B------:R-:W-:-:S03]  /*9c90*/  FMUL R3, R11, R21 ;  /* 0x000000150b037220 */ /* 0x000fc60000400000 */
[----:B------:R-:W-:-:S04]  /*9ca0*/  FFMA R0, R5, R4, R0 ;  /* 0x0000000405007223 */ /* 0x000fc80000000000 */
[----:B------:R-:W-:-:S04]  /*9cb0*/  @P1 FADD R0, RZ, -R0 ;  /* 0x80000000ff001221 */ /* 0x000fc80000000000 */
[-C--:B------:R-:W-:Y:S01]  /*9cc0*/  FMUL R4, R11, R0.reuse ;  /* 0x000000000b047220 */ /* 0x080fe20000400000 */
[----:B------:R-:W-:-:S03]  /*9cd0*/  FFMA R3, R10, R0, -R3 ;  /* 0x000000000a037223 */ /* 0x000fc60000000803 */
[----:B------:R-:W-:Y:S01]  /*9ce0*/  FFMA R4, R10, R21, R4 ;  /* 0x000000150a047223 */ /* 0x000fe20000000004 */
[C-C-:B------:R-:W-:Y:S01]  /*9cf0*/  FADD R6, R14.reuse, R3.reuse ;  /* 0x000000030e067221 */ /* 0x140fe20000000000 */
[----:B------:R-:W-:Y:S02]  /*9d00*/  FADD R14, R14, -R3 ;  /* 0x800000030e0e7221 */ /* 0x000fe40000000000 */
[C-C-:B------:R-:W-:Y:S01]  /*9d10*/  FADD R7, R15.reuse, R4.reuse ;  /* 0x000000040f077221 */ /* 0x140fe20000000000 */
[----:B------:R-:W-:-:S04]  /*9d20*/  FADD R15, R15, -R4 ;  /* 0x800000040f0f7221 */ /* 0x000fc80000000000 */
[----:B------:R2:W-:Y:S04]  /*9d30*/  STS.64 [R2], R6 ;  /* 0x0000000602007388 */ /* 0x0005e80000000a00 */
[----:B------:R2:W-:Y:S02]  /*9d40*/  STS.64 [R2+0x1000], R14 ;  /* 0x0010000e02007388 */ /* 0x0005e40000000a00 */
.L_x_195:
[----:B------:R-:W-:Y:S05]  /*9d50*/  BSYNC.RECONVERGENT B0 ;  /* 0x0000000000007941 */ /* 0x000fea0003800200 */
.L_x_194:
[----:B------:R-:W-:Y:S06]  /*9d60*/  BAR.SYNC.DEFER_BLOCKING 0x0 ;  /* 0x0000000000007b1d */ /* 0x000fec0000010000 */
[----:B-12---:R-:W1:Y:S04]  /*9d70*/  LDS.64 R2, [R2] ;  /* 0x0000000002027984 */ /* 0x006e680000000a00 */
[----:B-1----:R-:W-:Y:S01]  /*9d80*/  STG.E.64 desc[UR6][R12.64], R2 ;  /* 0x000000020c007986 */ /* 0x002fe2000c101b06 */
[----:B------:R-:W-:Y:S05]  /*9d90*/  EXIT ;  /* 0x000000000000794d */ /* 0x000fea0003800000 */
.L_x_208:
        /* <DEDUP_REMOVED lines=14> */
.L_x_1032:


//--------------------- .text._ZN17signal_processing7kernels17radix2_fft_kernelILi9EEEvP6float2i --------------------------
	.section	.text._ZN17signal_processing7kernels17radix2_fft_kernelILi9EEEvP6float2i,"ax",@progbits
	.align	128
        .global         _ZN17signal_processing7kernels17radix2_fft_kernelILi9EEEvP6float2i
        .type           _ZN17signal_processing7kernels17radix2_fft_kernelILi9EEEvP6float2i,@function
        .size           _ZN17signal_processing7kernels17radix2_fft_kernelILi9EEEvP6float2i,(.L_x_1033 - _ZN17signal_processing7kernels17radix2_fft_kernelILi9EEEvP6float2i)
        .other          _ZN17signal_processing7kernels17radix2_fft_kernelILi9EEEvP6float2i,@"STO_CUDA_ENTRY STV_DEFAULT"
_ZN17signal_processing7kernels17radix2_fft_kernelILi9EEEvP6float2i:
.text._ZN17signal_processing7kernels17radix2_fft_kernelILi9EEEvP6float2i:
[----:B------:R-:W-:Y:S01]  /*0000*/  LDC R1, c[0x0][0x37c] ;  /* 0x0000df00ff017b82 */ /* 0x000fe20000000800 */
[----:B------:R-:W0:Y:S07]  /*0010*/  S2R R10, SR_TID.X ;  /* 0x00000000000a7919 */ /* 0x000e2e0000002100 */
[----:B------:R-:W1:Y:S01]  /*0020*/  LDC.64 R4, c[0x0][0x380] ;  /* 0x0000e000ff047b82 */ /* 0x000e620000000a00 */
[----:B------:R-:W2:Y:S01]  /*0030*/  LDCU.64 UR8, c[0x0][0x358] ;  /* 0x00006b00ff0877ac */ /* 0x000ea20008000a00 */
[----:B------:R-:W3:Y:S01]  /*0040*/  S2R R3, SR_CTAID.X ;  /* 0x0000000000037919 */ /* 0x000ee20000002500 */
[----:B0-----:R-:W-:Y:S01]  /*0050*/  ISETP.GT.U32.AND P0, PT, R10, 0x1ff, PT ;  /* 0x000001ff0a00780c */ /* 0x001fe20003f04070 */
[----:B---3--:R-:W-:-:S04]  /*0060*/  IMAD R3, R3, 0x200, R10 ;  /* 0x0000020003037824 */ /* 0x008fc800078e020a */
[----:B------:R-:W0:Y:S01]  /*0070*/  S2UR UR4, SR_CgaCtaId ;  /* 0x00000000000479c3 */ /* 0x000e220000008800 */
[----:B------:R-:W-:Y:S01]  /*0080*/  UMOV UR6, 0x400 ;  /* 0x0000040000067882 */ /* 0x000fe20000000000 */
[----:B------:R-:W-:Y:S01]  /*0090*/  BSSY.RECONVERGENT B0, `(.L_x_209) ;  /* 0x0000022000007945 */ /* 0x000fe20003800200 */
[----:B-1----:R-:W-:Y:S01]  /*00a0*/  IMAD.WIDE R4, R3, 0x8, R4 ;  /* 0x0000000803047825 */ /* 0x002fe200078e0204 */
[----:B------:R-:W-:-:S04]  /*00b0*/  P2R R0, PR, RZ, 0x1 ;  /* 0x00000001ff007803 */ /* 0x000fc80000000000 */
[----:B--2---:R-:W2:Y:S01]  /*00c0*/  @!P0 LDG.E.64 R6, desc[UR8][R4.64] ;  /* 0x0000000804068981 */ /* 0x004ea2000c1e1b00 */
[----:B------:R-:W-:Y:S01]  /*00d0*/  LOP3.LUT R0, R10, 0x1, RZ, 0xc0, !PT ;  /* 0x000000010a007812 */ /* 0x000fe200078ec0ff */
[----:B0-----:R-:W-:-:S06]  /*00e0*/  ULEA UR6, UR4, UR6, 0x18 ;  /* 0x0000000604067291 */ /* 0x001fcc000f8ec0ff */
[----:B------:R-:W-:-:S05]  /*00f0*/  LEA R9, R10, UR6, 0x3 ;  /* 0x000000060a097c11 */ /* 0x000fca000f8e18ff */
[----:B--2---:R0:W-:Y:S01]  /*0100*/  @!P0 STS.64 [R9], R6 ;  /* 0x0000000609008388 */ /* 0x0041e20000000a00 */
[----:B------:R-:W-:Y:S06]  /*0110*/  BAR.SYNC.DEFER_BLOCKING 0x0 ;  /* 0x0000000000007b1d */ /* 0x000fec0000010000 */
[----:B------:R0:W1:Y:S02]  /*0120*/  LDS.64 R2, [R9] ;  /* 0x0000000009027984 */ /* 0x0000640000000a00 */
[----:B------:R-:W-:Y:S06]  /*0130*/  BAR.SYNC.DEFER_BLOCKING 0x0 ;  /* 0x0000000000007b1d */ /* 0x000fec0000010000 */
[----:B------:R-:W-:Y:S05]  /*0140*/  @P0 BRA `(.L_x_210) ;  /* 0x0000000000580947 */ /* 0x000fea0003800000 */
[C---:B0-----:R-:W-:Y:S01]  /*0150*/  IMAD.SHL.U32 R6, R10.reuse, 0x4, RZ ;  /* 0x000000040a067824 */ /* 0x041fe200078e00ff */
[--C-:B------:R-:W-:Y:S02]  /*0160*/  SHF.R.U32.HI R7, RZ, 0x2, R10.reuse ;  /* 0x00000002ff077819 */ /* 0x100fe4000001160a */
[----:B------:R-:W-:Y:S02]  /*0170*/  LOP3.LUT R12, R10, 0x4, RZ, 0xc0, !PT ;  /* 0x000000040a0c7812 */ /* 0x000fe400078ec0ff */
[----:B------:R-:W-:Y:S02]  /*0180*/  LOP3.LUT R11, R6, 0x8, RZ, 0xc0, !PT ;  /* 0x00000008060b7812 */ /* 0x000fe400078ec0ff */
[----:B------:R-:W-:Y:S02]  /*0190*/  SHF.R.U32.HI R6, RZ, 0x4, R10 ;  /* 0x00000004ff067819 */ /* 0x000fe4000001160a */
[----:B------:R-:W-:Y:S01]  /*01a0*/  LOP3.LUT R7, R7, 0x2, RZ, 0xc0, !PT ;  /* 0x0000000207077812 */ /* 0x000fe200078ec0ff */
[----:B------:R-:W-:Y:S01]  /*01b0*/  IMAD R11, R0, 0x10, R11 ;  /* 0x00000010000b7824 */ /* 0x000fe200078e020b */
[----:B------:R-:W-:-:S02]  /*01c0*/  LOP3.LUT R8, R6, 0x1, RZ, 0xc0, !PT ;  /* 0x0000000106087812 */ /* 0x000fc400078ec0ff */
[----:B------:R-:W-:Y:S02]  /*01d0*/  LOP3.LUT R6, R6, 0x2, RZ, 0xc0, !PT ;  /* 0x0000000206067812 */ /* 0x000fe400078ec0ff */
[----:B------:R-:W-:Y:S02]  /*01e0*/  IADD3 R11, PT, PT, R7, R12, R11 ;  /* 0x0000000c070b7210 */ /* 0x000fe40007ffe00b */
[----:B------:R-:W-:-:S03]  /*01f0*/  SHF.R.U32.HI R7, RZ, 0x6, R10 ;  /* 0x00000006ff077819 */ /* 0x000fc6000001160a */
[----:B------:R-:W-:Y:S01]  /*0200*/  IMAD.IADD R11, R8, 0x1, R11 ;  /* 0x00000001080b7824 */ /* 0x000fe200078e020b */
[C---:B------:R-:W-:Y:S02]  /*0210*/  LOP3.LUT R8, R7.reuse, 0x1, RZ, 0xc0, !PT ;  /* 0x0000000107087812 */ /* 0x040fe400078ec0ff */
[----:B------:R-:W-:Y:S01]  /*0220*/  LOP3.LUT R7, R7, 0x2, RZ, 0xc0, !PT ;  /* 0x0000000207077812 */ /* 0x000fe200078ec0ff */
[----:B------:R-:W-:Y:S01]  /*0230*/  IMAD R11, R11, 0x4, R6 ;  /* 0x000000040b0b7824 */ /* 0x000fe200078e0206 */
[----:B------:R-:W-:-:S03]  /*0240*/  SHF.R.U32.HI R6, RZ, 0x8, R10 ;  /* 0x00000008ff067819 */ /* 0x000fc6000001160a */
[----:B------:R-:W-:Y:S01]  /*0250*/  IMAD.IADD R8, R8, 0x1, R11 ;  /* 0x0000000108087824 */ /* 0x000fe200078e020b */
[----:B------:R-:W-:-:S03]  /*0260*/  LOP3.LUT R6, R6, 0x1, RZ, 0xc0, !PT ;  /* 0x0000000106067812 */ /* 0x000fc600078ec0ff */
[----:B------:R-:W-:-:S04]  /*0270*/  IMAD R7, R8, 0x4, R7 ;  /* 0x0000000408077824 */ /* 0x000fc800078e0207 */
[----:B------:R-:W-:-:S05]  /*0280*/  IMAD.IADD R6, R6, 0x1, R7 ;  /* 0x0000000106067824 */ /* 0x000fca00078e0207 */
[----:B------:R-:W-:-:S05]  /*0290*/  LEA R6, R6, UR6, 0x3 ;  /* 0x0000000606067c11 */ /* 0x000fca000f8e18ff */
[----:B-1----:R2:W-:Y:S02]  /*02a0*/  STS.64 [R6], R2 ;  /* 0x0000000206007388 */ /* 0x0025e40000000a00 */
.L_x_210:
[----:B------:R-:W-:Y:S05]  /*02b0*/  BSYNC.RECONVERGENT B0 ;  /* 0x0000000000007941 */ /* 0x000fea0003800200 */
.L_x_209:
[----:B------:R-:W1:Y:S01]  /*02c0*/  LDCU UR4, c[0x0][0x388] ;  /* 0x00007100ff0477ac */ /* 0x000e620008000800 */
[----:B------:R-:W-:Y:S01]  /*02d0*/  BAR.SYNC.DEFER_BLOCKING 0x0 ;  /* 0x0000000000007b1d */ /* 0x000fe20000010000 */
[----:B------:R-:W-:-:S05]  /*02e0*/  ISETP.NE.AND P0, PT, R0, RZ, PT ;  /* 0x000000ff0000720c */ /* 0x000fca0003f05270 */
[----:B------:R-:W-:Y:S01]  /*02f0*/  BSSY.RECONVERGENT B0, `(.L_x_211) ;  /* 0x0000034000007945 */ /* 0x000fe20003800200 */
[----:B-12---:R-:W-:-:S05]  /*0300*/  I2FP.F32.S32 R2, UR4 ;  /* 0x0000000400027c45 */ /* 0x006fca0008201400 */
[----:B------:R-:W-:-:S04]  /*0310*/  FADD R8, R2, R2 ;  /* 0x0000000202087221 */ /* 0x000fc80000000000 */
[----:B------:R-:W-:Y:S01]  /*0320*/  FMUL R8, R8, 3.1415927410125732422 ;  /* 0x40490fdb08087820 */ /* 0x000fe20000400000 */
[----:B------:R-:W-:Y:S06]  /*0330*/  @P0 BRA `(.L_x_212) ;  /* 0x0000000000bc0947 */ /* 0x000fec0003800000 */
[----:B------:R-:W-:Y:S01]  /*0340*/  FMUL.D2 R0, RZ, R8 ;  /* 0x00000008ff007220 */ /* 0x000fe20000300000 */
[----:B0-----:R-:W0:Y:S01]  /*0350*/  LDS.64 R6, [R9+0x8] ;  /* 0x0000080009067984 */ /* 0x001e220000000a00 */
[----:B------:R-:W-:Y:S02]  /*0360*/  HFMA2 R14, -RZ, RZ, 0.487060546875, -0.0625 ;  /* 0x37cbac00ff0e7431 */ /* 0x000fe400000001ff */
[----:B------:R-:W-:Y:S02]  /*0370*/  IMAD.MOV.U32 R17, RZ, RZ, 0x3d2aaabb ;  /* 0x3d2aaabbff117424 */ /* 0x000fe400078e00ff */
[----:B------:R-:W-:Y:S01]  /*0380*/  FMUL R2, R0, 0.63661974668502807617 ;  /* 0x3f22f98300027820 */ /* 0x000fe20000400000 */
[----:B------:R-:W1:Y:S05]  /*0390*/  LDS.64 R12, [R9] ;  /* 0x00000000090c7984 */ /* 0x000e6a0000000a00 */
[----:B------:R-:W2:Y:S02]  /*03a0*/  F2I.NTZ R2, R2 ;  /* 0x0000000200027305 */ /* 0x000ea40000203100 */
[----:B--2---:R-:W-:Y:S01]  /*03b0*/  I2FP.F32.S32 R3, R2 ;  /* 0x0000000200037245 */ /* 0x004fe20000201400 */
[C---:B------:R-:W-:Y:S01]  /*03c0*/  VIADD R15, R2.reuse, 0x1 ;  /* 0x00000001020f7836 */ /* 0x040fe20000000000 */
[----:B------:R-:W-:-:S03]  /*03d0*/  LOP3.LUT P1, RZ, R2, 0x2, RZ, 0xc0, !PT ;  /* 0x0000000202ff7812 */ /* 0x000fc6000782c0ff */
[----:B------:R-:W-:Y:S01]  /*03e0*/  FFMA R0, R3, -1.5707962512969970703, R0 ;  /* 0xbfc90fda03007823 */ /* 0x000fe20000000000 */
[----:B------:R-:W-:-:S03]  /*03f0*/  LOP3.LUT P2, RZ, R15, 0x2, RZ, 0xc0, !PT ;  /* 0x000000020fff7812 */ /* 0x000fc6000784c0ff */
[----:B------:R-:W-:-:S04]  /*0400*/  FFMA R0, R3, -7.5497894158615963534e-08, R0 ;  /* 0xb3a2216803007823 */ /* 0x000fc80000000000 */
[----:B------:R-:W-:Y:S01]  /*0410*/  FFMA R11, R3, -5.3903029534742383927e-15, R0 ;  /* 0xa7c234c5030b7823 */ /* 0x000fe20000000000 */
[----:B------:R-:W-:Y:S01]  /*0420*/  LOP3.LUT R0, R2, 0x1, RZ, 0xc0, !PT ;  /* 0x0000000102007812 */ /* 0x000fe200078ec0ff */
        /* <DEDUP_REMOVED lines=8> */
[C---:B------:R-:W-:Y:S01]  /*04b0*/  FSEL R15, -R2.reuse, -0.16666662693023681641, P0 ;  /* 0xbe2aaaa8020f7808 */ /* 0x040fe20000000100 */
[C---:B------:R-:W-:Y:S01]  /*04c0*/  FFMA R14, R3.reuse, R14, R16 ;  /* 0x0000000e030e7223 */ /* 0x040fe20000000010 */
[----:B------:R-:W-:Y:S01]  /*04d0*/  FSEL R16, -R2, -0.16666662693023681641, !P0 ;  /* 0xbe2aaaa802107808 */ /* 0x000fe20004000100 */
[----:B------:R-:W-:Y:S01]  /*04e0*/  FFMA R18, R3, R0, R17 ;  /* 0x0000000003127223 */ /* 0x000fe20000000011 */
[----:B------:R-:W-:-:S02]  /*04f0*/  FSEL R0, R11, 1, P0 ;  /* 0x3f8000000b007808 */ /* 0x000fc40000000000 */
[----:B------:R-:W-:Y:S01]  /*0500*/  FSEL R2, R11, 1, !P0 ;  /* 0x3f8000000b027808 */ /* 0x000fe20004000000 */
[C---:B------:R-:W-:Y:S01]  /*0510*/  FFMA R14, R3.reuse, R14, R16 ;  /* 0x0000000e030e7223 */ /* 0x040fe20000000010 */
[C---:B------:R-:W-:Y:S01]  /*0520*/  FFMA R15, R3.reuse, R18, R15 ;  /* 0x00000012030f7223 */ /* 0x040fe2000000000f */
[C---:B------:R-:W-:Y:S02]  /*0530*/  FFMA R11, R3.reuse, R0, RZ ;  /* 0x00000000030b7223 */ /* 0x040fe400000000ff */
[----:B------:R-:W-:Y:S02]  /*0540*/  FFMA R3, R3, R2, RZ ;  /* 0x0000000203037223 */ /* 0x000fe400000000ff */
[----:B------:R-:W-:Y:S02]  /*0550*/  FFMA R0, R11, R14, R0 ;  /* 0x0000000e0b007223 */ /* 0x000fe40000000000 */
[----:B------:R-:W-:Y:S02]  /*0560*/  FFMA R2, R3, R15, R2 ;  /* 0x0000000f03027223 */ /* 0x000fe40000000002 */
[----:B------:R-:W-:-:S02]  /*0570*/  @P1 FADD R0, RZ, -R0 ;  /* 0x80000000ff001221 */ /* 0x000fc40000000000 */
[----:B------:R-:W-:Y:S02]  /*0580*/  @P2 FADD R2, RZ, -R2 ;  /* 0x80000002ff022221 */ /* 0x000fe40000000000 */
[C---:B0-----:R-:W-:Y:S02]  /*0590*/  FMUL R3, R7.reuse, R0 ;  /* 0x0000000007037220 */ /* 0x041fe40000400000 */
[-C--:B------:R-:W-:Y:S02]  /*05a0*/  FMUL R7, R7, R2.reuse ;  /* 0x0000000207077220 */ /* 0x080fe40000400000 */
[C---:B------:R-:W-:Y:S02]  /*05b0*/  FFMA R3, R6.reuse, R2, -R3 ;  /* 0x0000000206037223 */ /* 0x040fe40000000803 */
[----:B------:R-:W-:Y:S02]  /*05c0*/  FFMA R0, R6, R0, R7 ;  /* 0x0000000006007223 */ /* 0x000fe40000000007 */
[C-C-:B-1----:R-:W-:Y:S01]  /*05d0*/  FADD R2, R12.reuse, R3.reuse ;  /* 0x000000030c027221 */ /* 0x142fe20000000000 */
[----:B------:R-:W-:Y:S01]  /*05e0*/  FADD R12, R12, -R3 ;  /* 0x800000030c0c7221 */ /* 0x000fe20000000000 */
[C-C-:B------:R-:W-:Y:S01]  /*05f0*/  FADD R3, R13.reuse, R0.reuse ;  /* 0x000000000d037221 */ /* 0x140fe20000000000 */
[----:B------:R-:W-:-:S04]  /*0600*/  FADD R13, R13, -R0 ;  /* 0x800000000d0d7221 */ /* 0x000fc80000000000 */
[----:B------:R1:W-:Y:S04]  /*0610*/  STS.64 [R9], R2 ;  /* 0x0000000209007388 */ /* 0x0003e80000000a00 */
[----:B------:R1:W-:Y:S02]  /*0620*/  STS.64 [R9+0x8], R12 ;  /* 0x0000080c09007388 */ /* 0x0003e40000000a00 */
.L_x_212:
[----:B------:R-:W-:Y:S05]  /*0630*/  BSYNC.RECONVERGENT B0 ;  /* 0x0000000000007941 */ /* 0x000fea0003800200 */
.L_x_211:
[----:B-1----:R-:W-:Y:S01]  /*0640*/  LOP3.LUT R3, R10, 0x3, RZ, 0xc0, !PT ;  /* 0x000000030a037812 */ /* 0x002fe200078ec0ff */
        /* <DEDUP_REMOVED lines=11> */
[----:B0-----:R-:W0:Y:S04]  /*0700*/  LDS.64 R6, [R0] ;  /* 0x0000000000067984 */ /* 0x001e280000000a00 */
[----:B------:R-:W1:Y:S01]  /*0710*/  F2I.NTZ R24, R24 ;  /* 0x0000001800187305 */ /* 0x000e620000203100 */
[----:B------:R2:W3:Y:S02]  /*0720*/  LDS.64 R2, [R0+0x10] ;  /* 0x0000100000027984 */ /* 0x0004e40000000a00 */
[----:B--2---:R-:W-:Y:S02]  /*0730*/  P2R R0, PR, RZ, 0x1 ;  /* 0x00000001ff007803 */ /* 0x004fe40000000000 */
[----:B-1----:R-:W-:Y:S01]  /*0740*/  I2FP.F32.S32 R18, R24 ;  /* 0x0000001800127245 */ /* 0x002fe20000201400 */
        /* <DEDUP_REMOVED lines=8> */
[----:B------:R-:W-:Y:S01]  /*07d0*/  IMAD.SHL.U32 R0, R11, 0x100, RZ ;  /* 0x000001000b007824 */ /* 0x000fe200078e00ff */
[----:B------:R-:W-:Y:S01]  /*07e0*/  CS2R R24, SRZ ;  /* 0x0000000000187805 */ /* 0x000fe2000001ff00 */
[----:B------:R-:W1:Y:S03]  /*07f0*/  LDCU.64 UR10, c[0x4][0x140] ;  /* 0x01002800ff0a77ac */ /* 0x000e660008000a00 */
[----:B------:R-:W-:Y:S01]  /*0800*/  LOP3.LUT R0, R0, 0x80000000, RZ, 0xfc, !PT ;  /* 0x8000000000007812 */ /* 0x000fe200078efcff */
[----:B------:R-:W-:Y:S01]  /*0810*/  UMOV UR5, URZ ;  /* 0x000000ff00057c82 */ /* 0x000fe20008000000 */
[----:B------:R-:W-:-:S05]  /*0820*/  UMOV UR4, URZ ;  /* 0x000000ff00047c82 */ /* 0x000fca0008000000 */
.L_x_218:
[----:B-1----:R-:W-:Y:S02]  /*0830*/  IMAD.U32 R13, RZ, RZ, UR11 ;  /* 0x0000000bff0d7e24 */ /* 0x002fe4000f8e00ff */
[----:B------:R-:W-:-:S05]  /*0840*/  IMAD.U32 R12, RZ, RZ, UR10 ;  /* 0x0000000aff0c7e24 */ /* 0x000fca000f8e00ff */
[----:B------:R-:W2:Y:S01]  /*0850*/  LDG.E.CONSTANT R13, desc[UR8][R12.64] ;  /* 0x000000080c0d7981 */ /* 0x000ea2000c1e9900 */
[C---:B------:R-:W-:Y:S01]  /*0860*/  ISETP.EQ.AND P4, PT, R24.reuse, RZ, PT ;  /* 0x000000ff1800720c */ /* 0x040fe20003f82270 */
[----:B------:R-:W-:Y:S01]  /*0870*/  UIADD3 UR4, UPT, UPT, UR4, 0x1, URZ ;  /* 0x0000000104047890 */ /* 0x000fe2000fffe0ff */
[C---:B------:R-:W-:Y:S01]  /*0880*/  ISETP.EQ.AND P3, PT, R24.reuse, 0x4, PT ;  /* 0x000000041800780c */ /* 0x040fe20003f62270 */
[----:B------:R-:W-:Y:S01]  /*0890*/  UIADD3 UR10, UP1, UPT, UR10, 0x4, URZ ;  /* 0x000000040a0a7890 */ /* 0x000fe2000ff3e0ff */
[C---:B------:R-:W-:Y:S01]  /*08a0*/  ISETP.EQ.AND P2, PT, R24.reuse, 0x8, PT ;  /* 0x000000081800780c */ /* 0x040fe20003f42270 */
[----:B------:R-:W-:Y:S01]  /*08b0*/  UISETP.NE.AND UP0, UPT, UR4, 0x6, UPT ;  /* 0x000000060400788c */ /* 0x000fe2000bf05270 */
[----:B------:R-:W-:Y:S01]  /*08c0*/  ISETP.EQ.AND P1, PT, R24, 0xc, PT ;  /* 0x0000000c1800780c */ /* 0x000fe20003f22270 */
[----:B------:R-:W-:Y:S01]  /*08d0*/  UIADD3.X UR11, UPT, UPT, URZ, UR11, URZ, UP1, !UPT ;  /* 0x0000000bff0b7290 */ /* 0x000fe20008ffe4ff */
[----:B--2---:R-:W-:-:S03]  /*08e0*/  IMAD.WIDE.U32 R14, R13, R0, RZ ;  /* 0x000000000d0e7225 */ /* 0x004fc600078e00ff */
[----:B------:R-:W-:-:S04]  /*08f0*/  IADD3 R14, P0, PT, R14, R25, RZ ;  /* 0x000000190e0e7210 */ /* 0x000fc80007f1e0ff */
[----:B------:R-:W-:Y:S01]  /*0900*/  IADD3.X R25, PT, PT, R15, UR5, RZ, P0, !PT ;  /* 0x000000050f197c10 */ /* 0x000fe200087fe4ff */
[--C-:B------:R-:W-:Y:S01]  /*0910*/  @P3 IMAD.MOV.U32 R19, RZ, RZ, R14.reuse ;  /* 0x000000ffff133224 */ /* 0x100fe200078e000e */
[----:B------:R-:W-:Y:S01]  /*0920*/  @P4 MOV R16, R14 ;  /* 0x0000000e00104202 */ /* 0x000fe20000000f00 */
[--C-:B------:R-:W-:Y:S01]  /*0930*/  @P2 IMAD.MOV.U32 R20, RZ, RZ, R14.reuse ;  /* 0x000000ffff142224 */ /* 0x100fe200078e000e */
[C---:B------:R-:W-:Y:S01]  /*0940*/  ISETP.EQ.AND P0, PT, R24.reuse, 0x10, PT ;  /* 0x000000101800780c */ /* 0x040fe20003f02270 */
[----:B------:R-:W-:Y:S01]  /*0950*/  @P1 IMAD.MOV.U32 R21, RZ, RZ, R14 ;  /* 0x000000ffff151224 */ /* 0x000fe200078e000e */
[C---:B------:R-:W-:Y:S01]  /*0960*/  ISETP.EQ.AND P4, PT, R24.reuse, 0x14, PT ;  /* 0x000000141800780c */ /* 0x040fe20003f82270 */
[----:B------:R-:W-:-:S10]  /*0970*/  VIADD R24, R24, 0x4 ;  /* 0x0000000418187836 */ /* 0x000fd40000000000 */
        /* <DEDUP_REMOVED lines=14> */
[C---:B------:R-:W-:Y:S02]  /*0a60*/  ISETP.EQ.AND P4, PT, R24.reuse, RZ, PT ;  /* 0x000000ff1800720c */ /* 0x040fe40003f82270 */
[----:B------:R-:W-:-:S03]  /*0a70*/  ISETP.EQ.AND P5, PT, R24, 0x4, PT ;  /* 0x000000041800780c */ /* 0x000fc60003fa2270 */
[----:B------:R-:W-:Y:S02]  /*0a80*/  @P2 MOV R0, R16 ;  /* 0x0000001000002202 */ /* 0x000fe40000000f00 */
[C---:B------:R-:W-:Y:S01]  /*0a90*/  ISETP.EQ.AND P2, PT, R24.reuse, -0x8, PT ;  /* 0xfffffff81800780c */ /* 0x040fe20003f42270 */
[----:B------:R-:W-:Y:S02]  /*0aa0*/  @P3 IMAD.MOV.U32 R13, RZ, RZ, R16 ;  /* 0x000000ffff0d3224 */ /* 0x000fe400078e0010 */
[--C-:B------:R-:W-:Y:S01]  /*0ab0*/  @P3 IMAD.MOV.U32 R0, RZ, RZ, R19.reuse ;  /* 0x000000ffff003224 */ /* 0x100fe200078e0013 */
[----:B------:R-:W-:Y:S01]  /*0ac0*/  ISETP.EQ.AND P3, PT, R24, -0x4, PT ;  /* 0xfffffffc1800780c */ /* 0x000fe20003f62270 */
[----:B------:R-:W-:Y:S02]  /*0ad0*/  @P0 IMAD.MOV.U32 R13, RZ, RZ, R19 ;  /* 0x000000ffff0d0224 */ /* 0x000fe400078e0013 */
[--C-:B------:R-:W-:Y:S02]  /*0ae0*/  @P1 IMAD.MOV.U32 R13, RZ, RZ, R20.reuse ;  /* 0x000000ffff0d1224 */ /* 0x100fe400078e0014 */
[----:B------:R-:W-:-:S02]  /*0af0*/  @P0 IMAD.MOV.U32 R0, RZ, RZ, R20 ;  /* 0x000000ffff000224 */ /* 0x000fc400078e0014 */
[--C-:B------:R-:W-:Y:S02]  /*0b00*/  @P1 IMAD.MOV.U32 R0, RZ, RZ, R21.reuse ;  /* 0x000000ffff001224 */ /* 0x100fe400078e0015 */
[----:B------:R-:W-:Y:S02]  /*0b10*/  @P2 IMAD.MOV.U32 R13, RZ, RZ, R21 ;  /* 0x000000ffff0d2224 */ /* 0x000fe400078e0015 */
[----:B------:R-:W-:Y:S02]  /*0b20*/  @P2 IMAD.MOV.U32 R0, RZ, RZ, R22 ;  /* 0x000000ffff002224 */ /* 0x000fe400078e0016 */
[----:B------:R-:W-:Y:S01]  /*0b30*/  @P3 MOV R13, R22 ;  /* 0x00000016000d3202 */ /* 0x000fe20000000f00 */
[----:B------:R-:W-:Y:S02]  /*0b40*/  @P4 IMAD.MOV.U32 R13, RZ, RZ, R23 ;  /* 0x000000ffff0d4224 */ /* 0x000fe400078e0017 */
[----:B------:R-:W-:Y:S02]  /*0b50*/  @P5 IMAD.MOV.U32 R13, RZ, RZ, R25 ;  /* 0x000000ffff0d5224 */ /* 0x000fe400078e0019 */
[----:B------:R-:W-:-:S02]  /*0b60*/  @P3 IMAD.MOV.U32 R0, RZ, RZ, R23 ;  /* 0x000000ffff003224 */ /* 0x000fc400078e0017 */
[----:B------:R-:W-:Y:S02]  /*0b70*/  @P4 IMAD.MOV.U32 R0, RZ, RZ, R25 ;  /* 0x000000ffff004224 */ /* 0x000fe400078e0019 */
[----:B------:R-:W-:Y:S01]  /*0b80*/  IMAD.MOV.U32 R14, RZ, RZ, R13 ;  /* 0x000000ffff0e7224 */ /* 0x000fe200078e000d */
[----:B------:R-:W-:Y:S06]  /*0b90*/  @!P6 BRA `(.L_x_220) ;  /* 0x00000000002ce947 */ /* 0x000fec0003800000 */
[----:B------:R-:W-:Y:S01]  /*0ba0*/  @P0 IMAD.MOV.U32 R15, RZ, RZ, R16 ;  /* 0x000000ffff0f0224 */ /* 0x000fe200078e0010 */
[----:B------:R-:W-:Y:S01]  /*0bb0*/  ISETP.EQ.AND P0, PT, R24, 0x8, PT ;  /* 0x000000081800780c */ /* 0x000fe20003f02270 */
[----:B------:R-:W-:Y:S01]  /*0bc0*/  @P1 IMAD.MOV.U32 R15, RZ, RZ, R19 ;  /* 0x000000ffff0f1224 */ /* 0x000fe200078e0013 */
[----:B------:R-:W-:Y:S01]  /*0bd0*/  LOP3.LUT R13, R12, 0x1f, RZ, 0xc0, !PT ;  /* 0x0000001f0c0d7812 */ /* 0x000fe200078ec0ff */
[----:B------:R-:W-:Y:S01]  /*0be0*/  @P2 IMAD.MOV.U32 R15, RZ, RZ, R20 ;  /* 0x000000ffff0f2224 */ /* 0x000fe200078e0014 */
[----:B------:R-:W-:Y:S01]  /*0bf0*/  @P3 MOV R15, R21 ;  /* 0x00000015000f3202 */ /* 0x000fe20000000f00 */
[----:B------:R-:W-:Y:S01]  /*0c00*/  @P4 IMAD.MOV.U32 R15, RZ, RZ, R22 ;  /* 0x000000ffff0f4224 */ /* 0x000fe200078e0016 */
[----:B------:R-:W-:Y:S01]  /*0c10*/  SHF.L.W.U32.HI R0, R14, R13, R0 ;  /* 0x0000000d0e007219 */ /* 0x000fe20000010e00 */
[----:B------:R-:W-:-:S06]  /*0c20*/  @P5 IMAD.MOV.U32 R15, RZ, RZ, R23 ;  /* 0x000000ffff0f5224 */ /* 0x000fcc00078e0017 */
[----:B------:R-:W-:-:S05]  /*0c30*/  @P0 IMAD.MOV.U32 R15, RZ, RZ, R25 ;  /* 0x000000ffff0f0224 */ /* 0x000fca00078e0019 */
[----:B------:R-:W-:-:S07]  /*0c40*/  SHF.L.W.U32.HI R14, R15, R13, R14 ;  /* 0x0000000d0f0e7219 */ /* 0x000fce0000010e0e */
.L_x_220:
[----:B------:R-:W-:Y:S05]  /*0c50*/  BSYNC.RECONVERGENT B2 ;  /* 0x0000000000027941 */ /* 0x000fea0003800200 */
.L_x_219:
        /* <DEDUP_REMOVED lines=19> */
.L_x_217:
[----:B------:R-:W-:Y:S01]  /*0d90*/  FMUL R12, RZ, R11 ;  /* 0x0000000bff0c7220 */ /* 0x000fe20000400000 */
[----:B------:R-:W-:-:S07]  /*0da0*/  IMAD.MOV.U32 R24, RZ, RZ, RZ ;  /* 0x000000ffff187224 */ /* 0x000fce00078e00ff */
.L_x_216:
[----:B------:R-:W-:Y:S05]  /*0db0*/  BSYNC.RECONVERGENT B1 ;  /* 0x0000000000017941 */ /* 0x000fea0003800200 */
.L_x_215:
        /* <DEDUP_REMOVED lines=23> */
[----:B------:R-:W1:Y:S01]  /*0f30*/  LDCU.64 UR10, c[0x4][0x140] ;  /* 0x01002800ff0a77ac */ /* 0x000e620008000a00 */
[----:B------:R-:W-:Y:S02]  /*0f40*/  IMAD.MOV.U32 R25, RZ, RZ, RZ ;  /* 0x000000ffff197224 */ /* 0x000fe400078e00ff */
[----:B------:R-:W-:Y:S01]  /*0f50*/  IMAD.MOV.U32 R18, RZ, RZ, RZ ;  /* 0x000000ffff127224 */ /* 0x000fe200078e00ff */
[----:B------:R-:W-:Y:S01]  /*0f60*/  LOP3.LUT R17, R12, 0x80000000, RZ, 0xfc, !PT ;  /* 0x800000000c117812 */ /* 0x000fe200078efcff */
[----:B------:R-:W-:Y:S01]  /*0f70*/  UMOV UR5, URZ ;  /* 0x000000ff00057c82 */ /* 0x000fe20008000000 */
[----:B------:R-:W-:-:S05]  /*0f80*/  UMOV UR4, URZ ;  /* 0x000000ff00047c82 */ /* 0x000fca0008000000 */
.L_x_224:
[----:B-1----:R-:W-:Y:S02]  /*0f90*/  IMAD.U32 R12, RZ, RZ, UR10 ;  /* 0x0000000aff0c7e24 */ /* 0x002fe4000f8e00ff */
        /* <DEDUP_REMOVED lines=17> */
[--C-:B------:R-:W-:Y:S02]  /*10b0*/  @P3 IMAD.MOV.U32 R21, RZ, RZ, R14.reuse ;  /* 0x000000ffff153224 */ /* 0x100fe400078e000e */
[--C-:B------:R-:W-:Y:S02]  /*10c0*/  @P4 IMAD.MOV.U32 R22, RZ, RZ, R14.reuse ;  /* 0x000000ffff164224 */ /* 0x100fe400078e000e */
[----:B------:R-:W-:Y:S02]  /*10d0*/  @P5 IMAD.MOV.U32 R23, RZ, RZ, R14 ;  /* 0x000000ffff175224 */ /* 0x000fe400078e000e */
[----:B------:R-:W-:-:S04]  /*10e0*/  VIADD R18, R18, 0x4 ;  /* 0x0000000412127836 */ /* 0x000fc80000000000 */
[----:B------:R-:W-:Y:S01]  /*10f0*/  @P2 MOV R20, R14 ;  /* 0x0000000e00142202 */ /* 0x000fe20000000f00 */
        /* <DEDUP_REMOVED lines=16> */
[----:B------:R-:W-:Y:S01]  /*1200*/  @P4 IMAD.MOV.U32 R12, RZ, RZ, R16 ;  /* 0x000000ffff0c4224 */ /* 0x000fe200078e0010 */
[----:B------:R-:W-:Y:S01]  /*1210*/  @P4 MOV R17, R19 ;  /* 0x0000001300114202 */ /* 0x000fe20000000f00 */
[----:B------:R-:W-:Y:S01]  /*1220*/  @P0 IMAD.MOV.U32 R12, RZ, RZ, R19 ;  /* 0x000000ffff0c0224 */ /* 0x000fe200078e0013 */
[----:B------:R-:W-:Y:S01]  /*1230*/  ISETP.EQ.AND P4, PT, R15, RZ, PT ;  /* 0x000000ff0f00720c */ /* 0x000fe20003f82270 */
[--C-:B------:R-:W-:Y:S02]  /*1240*/  @P0 IMAD.MOV.U32 R17, RZ, RZ, R20.reuse ;  /* 0x000000ffff110224 */ /* 0x100fe400078e0014 */
[----:B------:R-:W-:Y:S02]  /*1250*/  @P1 IMAD.MOV.U32 R12, RZ, RZ, R20 ;  /* 0x000000ffff0c1224 */ /* 0x000fe400078e0014 */
[----:B------:R-:W-:-:S02]  /*1260*/  @P1 IMAD.MOV.U32 R17, RZ, RZ, R21 ;  /* 0x000000ffff111224 */ /* 0x000fc400078e0015 */
[----:B------:R-:W-:Y:S02]  /*1270*/  @P2 IMAD.MOV.U32 R12, RZ, RZ, R21 ;  /* 0x000000ffff0c2224 */ /* 0x000fe400078e0015 */
[--C-:B------:R-:W-:Y:S02]  /*1280*/  @P2 IMAD.MOV.U32 R17, RZ, RZ, R22.reuse ;  /* 0x000000ffff112224 */ /* 0x100fe400078e0016 */
[----:B------:R-:W-:Y:S02]  /*1290*/  @P3 IMAD.MOV.U32 R12, RZ, RZ, R22 ;  /* 0x000000ffff0c3224 */ /* 0x000fe400078e0016 */
[----:B------:R-:W-:Y:S01]  /*12a0*/  @P3 IMAD.MOV.U32 R17, RZ, RZ, R23 ;  /* 0x000000ffff113224 */ /* 0x000fe200078e0017 */
[----:B------:R-:W-:Y:S01]  /*12b0*/  @P4 MOV R12, R23 ;  /* 0x00000017000c4202 */ /* 0x000fe20000000f00 */
[--C-:B------:R-:W-:Y:S02]  /*12c0*/  @P4 IMAD.MOV.U32 R17, RZ, RZ, R25.reuse ;  /* 0x000000ffff114224 */ /* 0x100fe400078e0019 */
[----:B------:R-:W-:Y:S01]  /*12d0*/  @P5 IMAD.MOV.U32 R12, RZ, RZ, R25 ;  /* 0x000000ffff0c5224 */ /* 0x000fe200078e0019 */
        /* <DEDUP_REMOVED lines=8> */
[----:B------:R-:W-:Y:S02]  /*1360*/  @P4 IMAD.MOV.U32 R13, RZ, RZ, R22 ;  /* 0x000000ffff0d4224 */ /* 0x000fe400078e0016 */
[----:B------:R-:W-:-:S04]  /*1370*/  @P5 IMAD.MOV.U32 R13, RZ, RZ, R23 ;  /* 0x000000ffff0d5224 */ /* 0x000fc800078e0017 */
[----:B------:R-:W-:-:S04]  /*1380*/  @P0 MOV R13, R25 ;  /* 0x00000019000d0202 */ /* 0x000fc80000000f00 */
[----:B------:R-:W-:-:S07]  /*1390*/  SHF.L.W.U32.HI R12, R13, R14, R12 ;  /* 0x0000000e0d0c7219 */ /* 0x000fce0000010e0c */
.L_x_226:
[----:B------:R-:W-:Y:S05]  /*13a0*/  BSYNC.RECONVERGENT B2 ;  /* 0x0000000000027941 */ /* 0x000fea0003800200 */
.L_x_225:
        /* <DEDUP_REMOVED lines=19> */
.L_x_223:
[----:B------:R-:W-:Y:S01]  /*14e0*/  FMUL R18, RZ, R11 ;  /* 0x0000000bff127220 */ /* 0x000fe20000400000 */
[----:B------:R-:W-:-:S07]  /*14f0*/  IMAD.MOV.U32 R17, RZ, RZ, RZ ;  /* 0x000000ffff117224 */ /* 0x000fce00078e00ff */
.L_x_222:
[----:B------:R-:W-:Y:S05]  /*1500*/  BSYNC.RECONVERGENT B1 ;  /* 0x0000000000017941 */ /* 0x000fea0003800200 */
.L_x_221:
[----:B------:R-:W-:Y:S02]  /*1510*/  IMAD.MOV.U32 R12, RZ, RZ, 0x37cbac00 ;  /* 0x37cbac00ff0c7424 */ /* 0x000fe400078e00ff */
[----:B------:R-:W-:Y:S01]  /*1520*/  FMUL R11, R18, R18 ;  /* 0x00000012120b7220 */ /* 0x000fe20000400000 */
[----:B------:R-:W-:Y:S01]  /*1530*/  LOP3.LUT R13, R17, 0x1, RZ, 0xc0, !PT ;  /* 0x00000001110d7812 */ /* 0x000fe200078ec0ff */
[----:B------:R-:W-:Y:S02]  /*1540*/  IMAD.MOV.U32 R14, RZ, RZ, 0x3c0885e4 ;  /* 0x3c0885e4ff0e7424 */ /* 0x000fe400078e00ff */
[----:B------:R-:W-:Y:S01]  /*1550*/  FFMA R12, R11, R12, -0.0013887860113754868507 ;  /* 0xbab607ed0b0c7423 */ /* 0x000fe2000000000c */
[----:B------:R-:W-:Y:S01]  /*1560*/  ISETP.NE.U32.AND P0, PT, R13, 0x1, PT ;  /* 0x000000010d00780c */ /* 0x000fe20003f05070 */
[----:B------:R-:W-:Y:S02]  /*1570*/  VIADD R17, R17, 0x1 ;  /* 0x0000000111117836 */ /* 0x000fe40000000000 */
[----:B------:R-:W-:Y:S01]  /*1580*/  IMAD.MOV.U32 R15, RZ, RZ, 0x3e2aaaa8 ;  /* 0x3e2aaaa8ff0f7424 */ /* 0x000fe200078e00ff */
[----:B------:R-:W-:-:S02]  /*1590*/  FSEL R12, R12, -0.00019574658654164522886, P0 ;  /* 0xb94d41530c0c7808 */ /* 0x000fc40000000000 */
[----:B------:R-:W-:Y:S02]  /*15a0*/  FSEL R14, R14, 0.041666727513074874878, !P0 ;  /* 0x3d2aaabb0e0e7808 */ /* 0x000fe40004000000 */
[----:B------:R-:W-:Y:S02]  /*15b0*/  LOP3.LUT P1, RZ, R17, 0x2, RZ, 0xc0, !PT ;  /* 0x0000000211ff7812 */ /* 0x000fe4000782c0ff */
[----:B------:R-:W-:Y:S01]  /*15c0*/  FSEL R18, R18, 1, !P0 ;  /* 0x3f80000012127808 */ /* 0x000fe20004000000 */
[----:B------:R-:W-:Y:S01]  /*15d0*/  FFMA R12, R11, R12, R14 ;  /* 0x0000000c0b0c7223 */ /* 0x000fe2000000000e */
[----:B------:R-:W-:-:S03]  /*15e0*/  FSEL R15, -R15, -0.4999999701976776123, !P0 ;  /* 0xbeffffff0f0f7808 */ /* 0x000fc60004000100 */
        /* <DEDUP_REMOVED lines=17> */
.L_x_214:
[----:B------:R-:W-:Y:S05]  /*1700*/  BSYNC.RECONVERGENT B0 ;  /* 0x0000000000007941 */ /* 0x000fea0003800200 */
.L_x_213:
        /* <DEDUP_REMOVED lines=12> */
[----:B------:R-:W1:Y:S04]  /*17d0*/  LDS.64 R2, [R0] ;  /* 0x0000000000027984 */ /* 0x000e680000000a00 */
[----:B------:R-:W2:Y:S01]  /*17e0*/  F2I.NTZ R24, R24 ;  /* 0x0000001800187305 */ /* 0x000ea20000203100 */
[----:B0-----:R0:W3:Y:S02]  /*17f0*/  LDS.64 R6, [R0+0x20] ;  /* 0x0000200000067984 */ /* 0x0010e40000000a00 */
[----:B0-----:R-:W-:Y:S02]  /*1800*/  P2R R0, PR, RZ, 0x1 ;  /* 0x00000001ff007803 */ /* 0x001fe40000000000 */
[----:B--2---:R-:W-:-:S02]  /*1810*/  I2FP.F32.S32 R18, R24 ;  /* 0x0000001800127245 */ /* 0x004fc40000201400 */
[----:B------:R-:W-:-:S03]  /*1820*/  MOV R17, R24 ;  /* 0x0000001800117202 */ /* 0x000fc60000000f00 */
        /* <DEDUP_REMOVED lines=13> */
.L_x_232:
[----:B0-----:R-:W-:Y:S02]  /*1900*/  IMAD.U32 R13, RZ, RZ, UR11 ;  /* 0x0000000bff0d7e24 */ /* 0x001fe4000f8e00ff */
        /* <DEDUP_REMOVED lines=14> */
[C---:B------:R-:W-:Y:S01]  /*19f0*/  ISETP.EQ.AND P0, PT, R24.reuse, 0x10, PT ;  /* 0x000000101800780c */ /* 0x040fe20003f02270 */
[--C-:B------:R-:W-:Y:S01]  /*1a00*/  @P3 IMAD.MOV.U32 R19, RZ, RZ, R14.reuse ;  /* 0x000000ffff133224 */ /* 0x100fe200078e000e */
[C---:B------:R-:W-:Y:S01]  /*1a10*/  ISETP.EQ.AND P4, PT, R24.reuse, 0x14, PT ;  /* 0x000000141800780c */ /* 0x040fe20003f82270 */
[--C-:B------:R-:W-:Y:S02]  /*1a20*/  @P2 IMAD.MOV.U32 R20, RZ, RZ, R14.reuse ;  /* 0x000000ffff142224 */ /* 0x100fe400078e000e */
[----:B------:R-:W-:Y:S02]  /*1a30*/  @P1 IMAD.MOV.U32 R21, RZ, RZ, R14 ;  /* 0x000000ffff151224 */ /* 0x000fe400078e000e */
[----:B------:R-:W-:-:S06]  /*1a40*/  VIADD R24, R24, 0x4 ;  /* 0x0000000418187836 */ /* 0x000fcc0000000000 */
[----:B------:R-:W-:Y:S02]  /*1a50*/  @P0 MOV R22, R14 ;  /* 0x0000000e00160202 */ /* 0x000fe40000000f00 */
        /* <DEDUP_REMOVED lines=15> */
[--C-:B------:R-:W-:Y:S01]  /*1b50*/  @P2 IMAD.MOV.U32 R0, RZ, RZ, R16.reuse ;  /* 0x000000ffff002224 */ /* 0x100fe200078e0010 */
[C---:B------:R-:W-:Y:S01]  /*1b60*/  ISETP.EQ.AND P2, PT, R24.reuse, -0x8, PT ;  /* 0xfffffff81800780c */ /* 0x040fe20003f42270 */
[----:B------:R-:W-:Y:S02]  /*1b70*/  @P3 IMAD.MOV.U32 R13, RZ, RZ, R16 ;  /* 0x000000ffff0d3224 */ /* 0x000fe400078e0010 */
[--C-:B------:R-:W-:Y:S01]  /*1b80*/  @P3 IMAD.MOV.U32 R0, RZ, RZ, R19.reuse ;  /* 0x000000ffff003224 */ /* 0x100fe200078e0013 */
[----:B------:R-:W-:Y:S01]  /*1b90*/  ISETP.EQ.AND P3, PT, R24, -0x4, PT ;  /* 0xfffffffc1800780c */ /* 0x000fe20003f62270 */
[----:B------:R-:W-:Y:S01]  /*1ba0*/  @P0 IMAD.MOV.U32 R13, RZ, RZ, R19 ;  /* 0x000000ffff0d0224 */ /* 0x000fe200078e0013 */
[----:B------:R-:W-:Y:S01]  /*1bb0*/  @P0 MOV R0, R20 ;  /* 0x0000001400000202 */ /* 0x000fe20000000f00 */
[----:B------:R-:W-:Y:S02]  /*1bc0*/  @P1 IMAD.MOV.U32 R13, RZ, RZ, R20 ;  /* 0x000000ffff0d1224 */ /* 0x000fe400078e0014 */
[----:B------:R-:W-:-:S04]  /*1bd0*/  @P1 IMAD.MOV.U32 R0, RZ, RZ, R21 ;  /* 0x000000ffff001224 */ /* 0x000fc800078e0015 */
[----:B------:R-:W-:Y:S02]  /*1be0*/  @P2 IMAD.MOV.U32 R13, RZ, RZ, R21 ;  /* 0x000000ffff0d2224 */ /* 0x000fe400078e0015 */
        /* <DEDUP_REMOVED lines=17> */
[----:B------:R-:W-:-:S05]  /*1d00*/  @P0 IMAD.MOV.U32 R15, RZ, RZ, R25 ;  /* 0x000000ffff0f0224 */ /* 0x000fca00078e0019 */
[----:B------:R-:W-:-:S07]  /*1d10*/  SHF.L.W.U32.HI R14, R15, R13, R14 ;  /* 0x0000000d0f0e7219 */ /* 0x000fce0000010e0e */
.L_x_234:
[----:B------:R-:W-:Y:S05]  /*1d20*/  BSYNC.RECONVERGENT B2 ;  /* 0x0000000000027941 */ /* 0x000fea0003800200 */
.L_x_233:
[C---:B------:R-:W-:Y:S01]  /*1d30*/  SHF.L.W.U32.HI R24, R14.reuse, 0x2, R0 ;  /* 0x000000020e187819 */ /* 0x040fe20000010e00 */
[----:B------:R-:W-:Y:S01]  /*1d40*/  UMOV UR4, 0x54442d19 ;  /* 0x54442d1900047882 */ /* 0x000fe20000000000 */
[----:B------:R-:W-:Y:S01]  /*1d50*/  SHF.L.U32 R12, R14, 0x2, RZ ;  /* 0x000000020e0c7819 */ /* 0x000fe200000006ff */
        /* <DEDUP_REMOVED lines=16> */
.L_x_231:
[----:B------:R-:W-:Y:S01]  /*1e60*/  FMUL R12, RZ, R11 ;  /* 0x0000000bff0c7220 */ /* 0x000fe20000400000 */
[----:B------:R-:W-:-:S07]  /*1e70*/  IMAD.MOV.U32 R24, RZ, RZ, RZ ;  /* 0x000000ffff187224 */ /* 0x000fce00078e00ff */
.L_x_230:
[----:B------:R-:W-:Y:S05]  /*1e80*/  BSYNC.RECONVERGENT B1 ;  /* 0x0000000000017941 */ /* 0x000fea0003800200 */
.L_x_229:
[----:B------:R-:W-:Y:S02]  /*1e90*/  IMAD.MOV.U32 R0, RZ, RZ, 0x37cbac00 ;  /* 0x37cbac00ff007424 */ /* 0x000fe400078e00ff */
[----:B------:R-:W-:Y:S01]  /*1ea0*/  FMUL R13, R12, R12 ;  /* 0x0000000c0c0d7220 */ /* 0x000fe20000400000 */
[----:B------:R-:W-:Y:S01]  /*1eb0*/  LOP3.LUT R14, R24, 0x1, RZ, 0xc0, !PT ;  /* 0x00000001180e7812 */ /* 0x000fe200078ec0ff */
[----:B------:R-:W-:Y:S01]  /*1ec0*/  IMAD.MOV.U32 R26, RZ, RZ, 0x3d2aaabb ;  /* 0x3d2aaabbff1a7424 */ /* 0x000fe200078e00ff */
[----:B------:R-:W-:Y:S01]  /*1ed0*/  FSETP.GE.AND P2, PT, |R11|, 105615, PT ;  /* 0x47ce47800b00780b */ /* 0x000fe20003f46200 */
[----:B------:R-:W-:Y:S01]  /*1ee0*/  FFMA R0, R13, R0, -0.0013887860113754868507 ;  /* 0xbab607ed0d007423 */ /* 0x000fe20000000000 */
[----:B------:R-:W-:Y:S01]  /*1ef0*/  ISETP.NE.U32.AND P0, PT, R14, 0x1, PT ;  /* 0x000000010e00780c */ /* 0x000fe20003f05070 */
[----:B------:R-:W-:Y:S01]  /*1f00*/  IMAD.MOV.U32 R25, RZ, RZ, 0x3effffff ;  /* 0x3effffffff197424 */ /* 0x000fe200078e00ff */
[----:B------:R-:W-:Y:S01]  /*1f10*/  LOP3.LUT P1, RZ, R24, 0x2, RZ, 0xc0, !PT ;  /* 0x0000000218ff7812 */ /* 0x000fe2000782c0ff */
[----:B------:R-:W-:Y:S01]  /*1f20*/  BSSY.RECONVERGENT B1, `(.L_x_235) ;  /* 0x000006b000017945 */ /* 0x000fe20003800200 */
[----:B------:R-:W-:-:S02]  /*1f30*/  FSEL R14, R0, -0.00019574658654164522886, !P0 ;  /* 0xb94d4153000e7808 */ /* 0x000fc40004000000 */
[----:B------:R-:W-:Y:S02]  /*1f40*/  FSEL R26, R26, 0.0083327032625675201416, !P0 ;  /* 0x3c0885e41a1a7808 */ /* 0x000fe40004000000 */
[----:B------:R-:W-:Y:S02]  /*1f50*/  FSEL R0, R12, 1, P0 ;  /* 0x3f8000000c007808 */ /* 0x000fe40000000000 */
[----:B------:R-:W-:Y:S01]  /*1f60*/  FSEL R25, -R25, -0.16666662693023681641, !P0 ;  /* 0xbe2aaaa819197808 */ /* 0x000fe20004000100 */
[C---:B------:R-:W-:Y:S02]  /*1f70*/  FFMA R14, R13.reuse, R14, R26 ;  /* 0x0000000e0d0e7223 */ /* 0x040fe4000000001a */
        /* <DEDUP_REMOVED lines=14> */
.L_x_238:
        /* <DEDUP_REMOVED lines=17> */
[--C-:B------:R-:W-:Y:S01]  /*2170*/  @P1 IMAD.MOV.U32 R19, RZ, RZ, R14.reuse ;  /* 0x000000ffff131224 */ /* 0x100fe200078e000e */
[----:B------:R-:W-:Y:S01]  /*2180*/  IADD3 R18, PT, PT, R18, 0x4, RZ ;  /* 0x0000000412127810 */ /* 0x000fe20007ffe0ff */
[--C-:B------:R-:W-:Y:S02]  /*2190*/  @P3 IMAD.MOV.U32 R21, RZ, RZ, R14.reuse ;  /* 0x000000ffff153224 */ /* 0x100fe400078e000e */
[--C-:B------:R-:W-:Y:S02]  /*21a0*/  @P4 IMAD.MOV.U32 R22, RZ, RZ, R14.reuse ;  /* 0x000000ffff164224 */ /* 0x100fe400078e000e */
[----:B------:R-:W-:-:S06]  /*21b0*/  @P5 IMAD.MOV.U32 R23, RZ, RZ, R14 ;  /* 0x000000ffff175224 */ /* 0x000fcc00078e000e */
        /* <DEDUP_REMOVED lines=28> */
[----:B------:R-:W-:Y:S02]  /*2380*/  @P4 IMAD.MOV.U32 R12, RZ, RZ, R23 ;  /* 0x000000ffff0c4224 */ /* 0x000fe400078e0017 */
[----:B------:R-:W-:-:S02]  /*2390*/  @P4 IMAD.MOV.U32 R17, RZ, RZ, R25 ;  /* 0x000000ffff114224 */ /* 0x000fc400078e0019 */
[----:B------:R-:W-:Y:S01]  /*23a0*/  @P5 IMAD.MOV.U32 R12, RZ, RZ, R25 ;  /* 0x000000ffff0c5224 */ /* 0x000fe200078e0019 */
[----:B------:R-:W-:Y:S06]  /*23b0*/  @!P6 BRA `(.L_x_240) ;  /* 0x00000000002ce947 */ /* 0x000fec0003800000 */
[----:B------:R-:W-:Y:S01]  /*23c0*/  @P0 IMAD.MOV.U32 R13, RZ, RZ, R16 ;  /* 0x000000ffff0d0224 */ /* 0x000fe200078e0010 */
[----:B------:R-:W-:Y:S02]  /*23d0*/  ISETP.EQ.AND P0, PT, R15, 0x8, PT ;  /* 0x000000080f00780c */ /* 0x000fe40003f02270 */
[----:B------:R-:W-:Y:S01]  /*23e0*/  @P1 MOV R13, R19 ;  /* 0x00000013000d1202 */ /* 0x000fe20000000f00 */
[----:B------:R-:W-:Y:S01]  /*23f0*/  @P2 IMAD.MOV.U32 R13, RZ, RZ, R20 ;  /* 0x000000ffff0d2224 */ /* 0x000fe200078e0014 */
[----:B------:R-:W-:Y:S01]  /*2400*/  LOP3.LUT R14, R14, 0x1f, RZ, 0xc0, !PT ;  /* 0x0000001f0e0e7812 */ /* 0x000fe200078ec0ff */
[----:B------:R-:W-:Y:S02]  /*2410*/  @P3 IMAD.MOV.U32 R13, RZ, RZ, R21 ;  /* 0x000000ffff0d3224 */ /* 0x000fe400078e0015 */
[----:B------:R-:W-:Y:S01]  /*2420*/  @P4 IMAD.MOV.U32 R13, RZ, RZ, R22 ;  /* 0x000000ffff0d4224 */ /* 0x000fe200078e0016 */
[----:B------:R-:W-:Y:S01]  /*2430*/  SHF.L.W.U32.HI R17, R12, R14, R17 ;  /* 0x0000000e0c117219 */ /* 0x000fe20000010e11 */
[----:B------:R-:W-:-:S04]  /*2440*/  @P5 IMAD.MOV.U32 R13, RZ, RZ, R23 ;  /* 0x000000ffff0d5224 */ /* 0x000fc800078e0017 */
[----:B------:R-:W-:-:S05]  /*2450*/  @P0 IMAD.MOV.U32 R13, RZ, RZ, R25 ;  /* 0x000000ffff0d0224 */ /* 0x000fca00078e0019 */
[----:B------:R-:W-:-:S07]  /*2460*/  SHF.L.W.U32.HI R12, R13, R14, R12 ;  /* 0x0000000e0d0c7219 */ /* 0x000fce0000010e0c */
.L_x_240:
[----:B------:R-:W-:Y:S05]  /*2470*/  BSYNC.RECONVERGENT B2 ;  /* 0x0000000000027941 */ /* 0x000fea0003800200 */
.L_x_239:
        /* <DEDUP_REMOVED lines=19> */
.L_x_237:
[----:B------:R-:W-:Y:S01]  /*25b0*/  FMUL R18, RZ, R11 ;  /* 0x0000000bff127220 */ /* 0x000fe20000400000 */
[----:B------:R-:W-:-:S07]  /*25c0*/  MOV R17, RZ ;  /* 0x000000ff00117202 */ /* 0x000fce0000000f00 */
.L_x_236:
[----:B------:R-:W-:Y:S05]  /*25d0*/  BSYNC.RECONVERGENT B1 ;  /* 0x0000000000017941 */ /* 0x000fea0003800200 */
.L_x_235:
        /* <DEDUP_REMOVED lines=25> */
[C-C-:B-1----:R-:W-:Y:S01]  /*2770*/  FADD R6, R2.reuse, R11.reuse ;  /* 0x0000000b02067221 */ /* 0x142fe20000000000 */
[----:B------:R-:W-:Y:S02]  /*2780*/  FADD R2, R2, -R11 ;  /* 0x8000000b02027221 */ /* 0x000fe40000000000 */
[C-C-:B------:R-:W-:Y:S01]  /*2790*/  FADD R7, R3.reuse, R0.reuse ;  /* 0x0000000003077221 */ /* 0x140fe20000000000 */
[----:B------:R-:W-:-:S04]  /*27a0*/  FADD R3, R3, -R0 ;  /* 0x8000000003037221 */ /* 0x000fc80000000000 */
[----:B------:R1:W-:Y:S04]  /*27b0*/  STS.64 [R13], R6 ;  /* 0x000000060d007388 */ /* 0x0003e80000000a00 */
[----:B------:R1:W-:Y:S02]  /*27c0*/  STS.64 [R13+0x20], R2 ;  /* 0x000020020d007388 */ /* 0x0003e40000000a00 */
.L_x_228:
[----:B------:R-:W-:Y:S05]  /*27d0*/  BSYNC.RECONVERGENT B0 ;  /* 0x0000000000007941 */ /* 0x000fea0003800200 */
.L_x_227:
[----:B-1----:R-:W-:Y:S01]  /*27e0*/  LOP3.LUT R3, R10, 0xf, RZ, 0xc0, !PT ;  /* 0x0000000f0a037812 */ /* 0x002fe200078ec0ff */
[----:B------:R-:W-:Y:S03]  /*27f0*/  BAR.SYNC.DEFER_BLOCKING 0x0 ;  /* 0x0000000000007b1d */ /* 0x000fe60000010000 */
[----:B------:R-:W-:-:S03]  /*2800*/  ISETP.GT.U32.AND P0, PT, R3, 0x7, PT ;  /* 0x000000070300780c */ /* 0x000fc60003f04070 */
[----:B------:R-:W-:Y:S10]  /*2810*/  BSSY.RECONVERGENT B0, `(.L_x_241) ;  /* 0x000010a000007945 */ /* 0x000ff40003800200 */
[----:B------:R-:W-:Y:S05]  /*2820*/  @P0 BRA `(.L_x_242) ;  /* 0x0000001000200947 */ /* 0x000fea0003800000 */
[----:B0-----:R-:W-:Y:S01]  /*2830*/  I2FP.F32.U32 R7, R3 ;  /* 0x0000000300077245 */ /* 0x001fe20000201000 */
        /* <DEDUP_REMOVED lines=8> */
[----:B------:R1:W2:Y:S04]  /*28c0*/  LDS.64 R6, [R0+0x40] ;  /* 0x0000400000067984 */ /* 0x0002a80000000a00 */
[----:B------:R-:W3:Y:S01]  /*28d0*/  F2I.NTZ R24, R24 ;  /* 0x0000001800187305 */ /* 0x000ee20000203100 */
[----:B-1----:R-:W-:-:S02]  /*28e0*/  P2R R0, PR, RZ, 0x1 ;  /* 0x00000001ff007803 */ /* 0x002fc40000000000 */
[----:B---3--:R-:W-:Y:S01]  /*28f0*/  I2FP.F32.S32 R18, R24 ;  /* 0x0000001800127245 */ /* 0x008fe20000201400 */
        /* <DEDUP_REMOVED lines=14> */
.L_x_246:
[----:B0-----:R-:W-:Y:S01]  /*29e0*/  MOV R13, UR11 ;  /* 0x0000000b000d7c02 */ /* 0x001fe20008000f00 */
[----:B------:R-:W-:-:S05]  /*29f0*/  IMAD.U32 R12, RZ, RZ, UR10 ;  /* 0x0000000aff0c7e24 */ /* 0x000fca000f8e00ff */
[----:B------:R-:W3:Y:S01]  /*2a00*/  LDG.E.CONSTANT R13, desc[UR8][R12.64] ;  /* 0x000000080c0d7981 */ /* 0x000ee2000c1e9900 */
        /* <DEDUP_REMOVED lines=8> */
[----:B---3--:R-:W-:-:S03]  /*2a90*/  IMAD.WIDE.U32 R14, R13, R0, RZ ;  /* 0x000000000d0e7225 */ /* 0x008fc600078e00ff */
        /* <DEDUP_REMOVED lines=34> */
[----:B------:R-:W-:Y:S01]  /*2cc0*/  @P2 IMAD.MOV.U32 R13, RZ, RZ, R21 ;  /* 0x000000ffff0d2224 */ /* 0x000fe200078e0015 */
[----:B------:R-:W-:-:S03]  /*2cd0*/  @P2 MOV R0, R22 ;  /* 0x0000001600002202 */ /* 0x000fc60000000f00 */
[----:B------:R-:W-:Y:S02]  /*2ce0*/  @P3 IMAD.MOV.U32 R13, RZ, RZ, R22 ;  /* 0x000000ffff0d3224 */ /* 0x000fe400078e0016 */
[----:B------:R-:W-:Y:S02]  /*2cf0*/  @P4 IMAD.MOV.U32 R13, RZ, RZ, R23 ;  /* 0x000000ffff0d4224 */ /* 0x000fe400078e0017 */
[----:B------:R-:W-:Y:S02]  /*2d00*/  @P5 IMAD.MOV.U32 R13, RZ, RZ, R25 ;  /* 0x000000ffff0d5224 */ /* 0x000fe400078e0019 */
[----:B------:R-:W-:Y:S02]  /*2d10*/  @P3 IMAD.MOV.U32 R0, RZ, RZ, R23 ;  /* 0x000000ffff003224 */ /* 0x000fe400078e0017 */
[----:B------:R-:W-:Y:S02]  /*2d20*/  @P4 IMAD.MOV.U32 R0, RZ, RZ, R25 ;  /* 0x000000ffff004224 */ /* 0x000fe400078e0019 */
[----:B------:R-:W-:Y:S01]  /*2d30*/  IMAD.MOV.U32 R14, RZ, RZ, R13 ;  /* 0x000000ffff0e7224 */ /* 0x000fe200078e000d */
[----:B------:R-:W-:Y:S06]  /*2d40*/  @!P6 BRA `(.L_x_248) ;  /* 0x00000000002ce947 */ /* 0x000fec0003800000 */
[----:B------:R-:W-:Y:S01]  /*2d50*/  @P0 IMAD.MOV.U32 R15, RZ, RZ, R16 ;  /* 0x000000ffff0f0224 */ /* 0x000fe200078e0010 */
[----:B------:R-:W-:Y:S01]  /*2d60*/  ISETP.EQ.AND P0, PT, R24, 0x8, PT ;  /* 0x000000081800780c */ /* 0x000fe20003f02270 */
[----:B------:R-:W-:Y:S01]  /*2d70*/  @P1 IMAD.MOV.U32 R15, RZ, RZ, R19 ;  /* 0x000000ffff0f1224 */ /* 0x000fe200078e0013 */
[----:B------:R-:W-:Y:S01]  /*2d80*/  @P2 MOV R15, R20 ;  /* 0x00000014000f2202 */ /* 0x000fe20000000f00 */
[----:B------:R-:W-:Y:S01]  /*2d90*/  @P3 IMAD.MOV.U32 R15, RZ, RZ, R21 ;  /* 0x000000ffff0f3224 */ /* 0x000fe200078e0015 */
[----:B------:R-:W-:Y:S01]  /*2da0*/  LOP3.LUT R13, R12, 0x1f, RZ, 0xc0, !PT ;  /* 0x0000001f0c0d7812 */ /* 0x000fe200078ec0ff */
[----:B------:R-:W-:Y:S02]  /*2db0*/  @P4 IMAD.MOV.U32 R15, RZ, RZ, R22 ;  /* 0x000000ffff0f4224 */ /* 0x000fe400078e0016 */
[----:B------:R-:W-:Y:S01]  /*2dc0*/  @P5 IMAD.MOV.U32 R15, RZ, RZ, R23 ;  /* 0x000000ffff0f5224 */ /* 0x000fe200078e0017 */
[----:B------:R-:W-:-:S05]  /*2dd0*/  SHF.L.W.U32.HI R0, R14, R13, R0 ;  /* 0x0000000d0e007219 */ /* 0x000fca0000010e00 */
[----:B------:R-:W-:-:S05]  /*2de0*/  @P0 IMAD.MOV.U32 R15, RZ, RZ, R25 ;  /* 0x000000ffff0f0224 */ /* 0x000fca00078e0019 */
[----:B------:R-:W-:-:S07]  /*2df0*/  SHF.L.W.U32.HI R14, R15, R13, R14 ;  /* 0x0000000d0f0e7219 */ /* 0x000fce0000010e0e */
.L_x_248:
[----:B------:R-:W-:Y:S05]  /*2e00*/  BSYNC.RECONVERGENT B2 ;  /* 0x0000000000027941 */ /* 0x000fea0003800200 */
.L_x_247:
        /* <DEDUP_REMOVED lines=19> */
.L_x_245:
[----:B------:R-:W-:Y:S01]  /*2f40*/  FMUL R12, RZ, R11 ;  /* 0x0000000bff0c7220 */ /* 0x000fe20000400000 */
[----:B------:R-:W-:-:S07]  /*2f50*/  IMAD.MOV.U32 R24, RZ, RZ, RZ ;  /* 0x000000ffff187224 */ /* 0x000fce00078e00ff */
.L_x_244:
[----:B------:R-:W-:Y:S05]  /*2f60*/  BSYNC.RECONVERGENT B1 ;  /* 0x0000000000017941 */ /* 0x000fea0003800200 */
.L_x_243:
[----:B------:R-:W-:Y:S01]  /*2f70*/  MOV R0, 0x37cbac00 ;  /* 0x37cbac0000007802 */ /* 0x000fe20000000f00 */
        /* <DEDUP_REMOVED lines=28> */
.L_x_252:
[----:B0-----:R-:W-:Y:S02]  /*3140*/  IMAD.U32 R12, RZ, RZ, UR10 ;  /* 0x0000000aff0c7e24 */ /* 0x001fe4000f8e00ff */
[----:B------:R-:W-:-:S05]  /*3150*/  IMAD.U32 R13, RZ, RZ, UR11 ;  /* 0x0000000bff0d7e24 */ /* 0x000fca000f8e00ff */
[----:B------:R-:W3:Y:S01]  /*3160*/  LDG.E.CONSTANT R12, desc[UR8][R12.64] ;  /* 0x000000080c0c7981 */ /* 0x000ee2000c1e9900 */
        /* <DEDUP_REMOVED lines=9> */
[----:B---3--:R-:W-:-:S03]  /*3200*/  IMAD.WIDE.U32 R14, R12, R17, RZ ;  /* 0x000000110c0e7225 */ /* 0x008fc600078e00ff */
[----:B------:R-:W-:-:S04]  /*3210*/  IADD3 R14, P2, PT, R14, R25, RZ ;  /* 0x000000190e0e7210 */ /* 0x000fc80007f5e0ff */
[----:B------:R-:W-:Y:S01]  /*3220*/  IADD3.X R25, PT, PT, R15, UR5, RZ, P2, !PT ;  /* 0x000000050f197c10 */ /* 0x000fe200097fe4ff */
[--C-:B------:R-:W-:Y:S01]  /*3230*/  @P0 IMAD.MOV.U32 R16, RZ, RZ, R14.reuse ;  /* 0x000000ffff100224 */ /* 0x100fe200078e000e */
[C---:B------:R-:W-:Y:S01]  /*3240*/  ISETP.EQ.AND P2, PT, R18.reuse, 0x8, PT ;  /* 0x000000081200780c */ /* 0x040fe20003f42270 */
[--C-:B------:R-:W-:Y:S01]  /*3250*/  @P3 IMAD.MOV.U32 R21, RZ, RZ, R14.reuse ;  /* 0x000000ffff153224 */ /* 0x100fe200078e000e */
        /* <DEDUP_REMOVED lines=19> */
[----:B------:R-:W-:Y:S01]  /*3390*/  @P3 IMAD.MOV.U32 R17, RZ, RZ, R16 ;  /* 0x000000ffff113224 */ /* 0x000fe200078e0010 */
[C---:B------:R-:W-:Y:S01]  /*33a0*/  ISETP.EQ.AND P3, PT, R15.reuse, -0x4, PT ;  /* 0xfffffffc0f00780c */ /* 0x040fe20003f62270 */
[--C-:B------:R-:W-:Y:S01]  /*33b0*/  @P4 IMAD.MOV.U32 R17, RZ, RZ, R19.reuse ;  /* 0x000000ffff114224 */ /* 0x100fe200078e0013 */
[----:B------:R-:W-:Y:S01]  /*33c0*/  @P4 MOV R12, R16 ;  /* 0x00000010000c4202 */ /* 0x000fe20000000f00 */
[----:B------:R-:W-:Y:S01]  /*33d0*/  @P0 IMAD.MOV.U32 R12, RZ, RZ, R19 ;  /* 0x000000ffff0c0224 */ /* 0x000fe200078e0013 */
[----:B------:R-:W-:Y:S01]  /*33e0*/  ISETP.EQ.AND P4, PT, R15, RZ, PT ;  /* 0x000000ff0f00720c */ /* 0x000fe20003f82270 */
[--C-:B------:R-:W-:Y:S02]  /*33f0*/  @P0 IMAD.MOV.U32 R17, RZ, RZ, R20.reuse ;  /* 0x000000ffff110224 */ /* 0x100fe400078e0014 */
[----:B------:R-:W-:Y:S02]  /*3400*/  @P1 IMAD.MOV.U32 R12, RZ, RZ, R20 ;  /* 0x000000ffff0c1224 */ /* 0x000fe400078e0014 */
[----:B------:R-:W-:-:S02]  /*3410*/  @P1 IMAD.MOV.U32 R17, RZ, RZ, R21 ;  /* 0x000000ffff111224 */ /* 0x000fc400078e0015 */
[----:B------:R-:W-:Y:S02]  /*3420*/  @P2 IMAD.MOV.U32 R12, RZ, RZ, R21 ;  /* 0x000000ffff0c2224 */ /* 0x000fe400078e0015 */
[--C-:B------:R-:W-:Y:S01]  /*3430*/  @P2 IMAD.MOV.U32 R17, RZ, RZ, R22.reuse ;  /* 0x000000ffff112224 */ /* 0x100fe200078e0016 */
[----:B------:R-:W-:Y:S01]  /*3440*/  @P3 MOV R17, R23 ;  /* 0x0000001700113202 */ /* 0x000fe20000000f00 */
[----:B------:R-:W-:Y:S02]  /*3450*/  @P3 IMAD.MOV.U32 R12, RZ, RZ, R22 ;  /* 0x000000ffff0c3224 */ /* 0x000fe400078e0016 */
[----:B------:R-:W-:Y:S02]  /*3460*/  @P4 IMAD.MOV.U32 R12, RZ, RZ, R23 ;  /* 0x000000ffff0c4224 */ /* 0x000fe400078e0017 */
        /* <DEDUP_REMOVED lines=14> */
.L_x_254:
[----:B------:R-:W-:Y:S05]  /*3550*/  BSYNC.RECONVERGENT B2 ;  /* 0x0000000000027941 */ /* 0x000fea0003800200 */
.L_x_253:
        /* <DEDUP_REMOVED lines=19> */
.L_x_251:
[----:B------:R-:W-:Y:S01]  /*3690*/  FMUL R18, RZ, R11 ;  /* 0x0000000bff127220 */ /* 0x000fe20000400000 */
[----:B------:R-:W-:-:S07]  /*36a0*/  IMAD.MOV.U32 R17, RZ, RZ, RZ ;  /* 0x000000ffff117224 */ /* 0x000fce00078e00ff */
.L_x_250:
[----:B------:R-:W-:Y:S05]  /*36b0*/  BSYNC.RECONVERGENT B1 ;  /* 0x0000000000017941 */ /* 0x000fea0003800200 */
.L_x_249:
[----:B------:R-:W-:Y:S02]  /*36c0*/  IMAD.MOV.U32 R12, RZ, RZ, 0x37cbac00 ;  /* 0x37cbac00ff0c7424 */ /* 0x000fe400078e00ff */
[----:B------:R-:W-:Y:S01]  /*36d0*/  FMUL R11, R18, R18 ;  /* 0x00000012120b7220 */ /* 0x000fe20000400000 */
[----:B------:R-:W-:Y:S01]  /*36e0*/  LOP3.LUT R13, R17, 0x1, RZ, 0xc0, !PT ;  /* 0x00000001110d7812 */ /* 0x000fe200078ec0ff */
[----:B------:R-:W-:Y:S01]  /*36f0*/  IMAD.MOV.U32 R14, RZ, RZ, 0x3c0885e4 ;  /* 0x3c0885e4ff0e7424 */ /* 0x000fe200078e00ff */
[----:B------:R-:W-:Y:S01]  /*3700*/  MOV R15, 0x3e2aaaa8 ;  /* 0x3e2aaaa8000f7802 */ /* 0x000fe20000000f00 */
[----:B------:R-:W-:Y:S01]  /*3710*/  FFMA R12, R11, R12, -0.0013887860113754868507 ;  /* 0xbab607ed0b0c7423 */ /* 0x000fe2000000000c */
[----:B------:R-:W-:Y:S01]  /*3720*/  ISETP.NE.U32.AND P0, PT, R13, 0x1, PT ;  /* 0x000000010d00780c */ /* 0x000fe20003f05070 */
[----:B------:R-:W-:-:S03]  /*3730*/  VIADD R17, R17, 0x1 ;  /* 0x0000000111117836 */ /* 0x000fc60000000000 */
[----:B------:R-:W-:Y:S02]  /*3740*/  FSEL R12, R12, -0.00019574658654164522886, P0 ;  /* 0xb94d41530c0c7808 */ /* 0x000fe40000000000 */
[----:B------:R-:W-:Y:S02]  /*3750*/  FSEL R14, R14, 0.041666727513074874878, !P0 ;  /* 0x3d2aaabb0e0e7808 */ /* 0x000fe40004000000 */
[----:B------:R-:W-:Y:S02]  /*3760*/  LOP3.LUT P1, RZ, R17, 0x2, RZ, 0xc0, !PT ;  /* 0x0000000211ff7812 */ /* 0x000fe4000782c0ff */
[----:B------:R-:W-:Y:S01]  /*3770*/  FSEL R18, R18, 1, !P0 ;  /* 0x3f80000012127808 */ /* 0x000fe20004000000 */
[----:B------:R-:W-:Y:S01]  /*3780*/  FFMA R12, R11, R12, R14 ;  /* 0x0000000c0b0c7223 */ /* 0x000fe2000000000e */
[----:B------:R-:W-:-:S03]  /*3790*/  FSEL R15, -R15, -0.4999999701976776123, !P0 ;  /* 0xbeffffff0f0f7808 */ /* 0x000fc60004000100 */
[C---:B------:R-:W-:Y:S02]  /*37a0*/  FFMA R13, R11.reuse, R18, RZ ;  /* 0x000000120b0d7223 */ /* 0x040fe400000000ff */
[----:B------:R-:W-:Y:S01]  /*37b0*/  FFMA R12, R11, R12, R15 ;  /* 0x0000000c0b0c7223 */ /* 0x000fe2000000000f */
[----:B--2---:R-:W-:-:S03]  /*37c0*/  FMUL R11, R7, R0 ;  /* 0x00000000070b7220 */ /* 0x004fc60000400000 */
        /* <DEDUP_REMOVED lines=14> */
.L_x_242:
[----:B------:R-:W-:Y:S05]  /*38b0*/  BSYNC.RECONVERGENT B0 ;  /* 0x0000000000007941 */ /* 0x000fea0003800200 */
.L_x_241:
        /* <DEDUP_REMOVED lines=32> */
.L_x_260:
[----:B0-----:R-:W-:Y:S02]  /*3ac0*/  IMAD.U32 R13, RZ, RZ, UR11 ;  /* 0x0000000bff0d7e24 */ /* 0x001fe4000f8e00ff */
        /* <DEDUP_REMOVED lines=17> */
[----:B------:R-:W-:Y:S01]  /*3be0*/  @P2 IMAD.MOV.U32 R20, RZ, RZ, R14 ;  /* 0x000000ffff142224 */ /* 0x000fe200078e000e */
[----:B------:R-:W-:Y:S01]  /*3bf0*/  @P1 MOV R21, R14 ;  /* 0x0000000e00151202 */ /* 0x000fe20000000f00 */
[----:B------:R-:W-:-:S08]  /*3c00*/  VIADD R24, R24, 0x4 ;  /* 0x0000000418187836 */ /* 0x000fd00000000000 */
        /* <DEDUP_REMOVED lines=19> */
[----:B------:R-:W-:Y:S01]  /*3d40*/  @P3 IMAD.MOV.U32 R0, RZ, RZ, R19 ;  /* 0x000000ffff003224 */ /* 0x000fe200078e0013 */
[----:B------:R-:W-:Y:S01]  /*3d50*/  ISETP.EQ.AND P3, PT, R24, -0x4, PT ;  /* 0xfffffffc1800780c */ /* 0x000fe20003f62270 */
[--C-:B------:R-:W-:Y:S01]  /*3d60*/  @P0 IMAD.MOV.U32 R0, RZ, RZ, R20.reuse ;  /* 0x000000ffff000224 */ /* 0x100fe200078e0014 */
[----:B------:R-:W-:Y:S01]  /*3d70*/  @P0 MOV R13, R19 ;  /* 0x00000013000d0202 */ /* 0x000fe20000000f00 */
[----:B------:R-:W-:Y:S02]  /*3d80*/  @P1 IMAD.MOV.U32 R13, RZ, RZ, R20 ;  /* 0x000000ffff0d1224 */ /* 0x000fe400078e0014 */
[----:B------:R-:W-:-:S04]  /*3d90*/  @P1 IMAD.MOV.U32 R0, RZ, RZ, R21 ;  /* 0x000000ffff001224 */ /* 0x000fc800078e0015 */
        /* <DEDUP_REMOVED lines=20> */
.L_x_262:
[----:B------:R-:W-:Y:S05]  /*3ee0*/  BSYNC.RECONVERGENT B2 ;  /* 0x0000000000027941 */ /* 0x000fea0003800200 */
.L_x_261:
        /* <DEDUP_REMOVED lines=19> */
.L_x_259:
[----:B------:R-:W-:Y:S01]  /*4020*/  FMUL R12, RZ, R11 ;  /* 0x0000000bff0c7220 */ /* 0x000fe20000400000 */
[----:B------:R-:W-:-:S07]  /*4030*/  IMAD.MOV.U32 R24, RZ, RZ, RZ ;  /* 0x000000ffff187224 */ /* 0x000fce00078e00ff */
.L_x_258:
[----:B------:R-:W-:Y:S05]  /*4040*/  BSYNC.RECONVERGENT B1 ;  /* 0x0000000000017941 */ /* 0x000fea0003800200 */
.L_x_257:
        /* <DEDUP_REMOVED lines=29> */
.L_x_266:
        /* <DEDUP_REMOVED lines=61> */
[----:B------:R-:W-:Y:S01]  /*45f0*/  SHF.L.W.U32.HI R17, R12, R14, R17 ;  /* 0x0000000e0c117219 */ /* 0x000fe20000010e11 */
[----:B------:R-:W-:-:S06]  /*4600*/  @P5 IMAD.MOV.U32 R13, RZ, RZ, R23 ;  /* 0x000000ffff0d5224 */ /* 0x000fcc00078e0017 */
[----:B------:R-:W-:-:S05]  /*4610*/  @P0 IMAD.MOV.U32 R13, RZ, RZ, R25 ;  /* 0x000000ffff0d0224 */ /* 0x000fca00078e0019 */
[----:B------:R-:W-:-:S07]  /*4620*/  SHF.L.W.U32.HI R12, R13, R14, R12 ;  /* 0x0000000e0d0c7219 */ /* 0x000fce0000010e0c */
.L_x_268:
[----:B------:R-:W-:Y:S05]  /*4630*/  BSYNC.RECONVERGENT B2 ;  /* 0x0000000000027941 */ /* 0x000fea0003800200 */
.L_x_267:
[C-C-:B------:R-:W-:Y:S01]  /*4640*/  SHF.L.W.U32.HI R18, R12.reuse, 0x2, R17.reuse ;  /* 0x000000020c127819 */ /* 0x140fe20000010e11 */
[----:B------:R-:W-:Y:S01]  /*4650*/  IMAD.SHL.U32 R12, R12, 0x4, RZ ;  /* 0x000000040c0c7824 */ /* 0x000fe200078e00ff */
[----:B------:R-:W-:Y:S01]  /*4660*/  UMOV UR4, 0x54442d19 ;  /* 0x54442d1900047882 */ /* 0x000fe20000000000 */
[----:B------:R-:W-:Y:S01]  /*4670*/  UMOV UR5, 0x3bf921fb ;  /* 0x3bf921fb00057882 */ /* 0x000fe20000000000 */
[----:B------:R-:W-:Y:S02]  /*4680*/  SHF.R.S32.HI R13, RZ, 0x1f, R18 ;  /* 0x0000001fff0d7819 */ /* 0x000fe40000011412 */
[----:B------:R-:W-:Y:S02]  /*4690*/  SHF.R.U32.HI R17, RZ, 0x1e, R17 ;  /* 0x0000001eff117819 */ /* 0x000fe40000011611 */
[C---:B------:R-:W-:Y:S02]  /*46a0*/  LOP3.LUT R12, R13.reuse, R12, RZ, 0x3c, !PT ;  /* 0x0000000c0d0c7212 */ /* 0x040fe400078e3cff */
[----:B------:R-:W-:-:S02]  /*46b0*/  LOP3.LUT R13, R13, R18, RZ, 0x3c, !PT ;  /* 0x000000120d0d7212 */ /* 0x000fc400078e3cff */
[----:B------:R-:W-:Y:S02]  /*46c0*/  ISETP.GE.AND P1, PT, R11, RZ, PT ;  /* 0x000000ff0b00720c */ /* 0x000fe40003f26270 */
[C---:B------:R-:W-:Y:S02]  /*46d0*/  LOP3.LUT R11, R18.reuse, R11, RZ, 0x3c, !PT ;  /* 0x0000000b120b7212 */ /* 0x040fe400078e3cff */
[----:B------:R-:W0:Y:S01]  /*46e0*/  I2F.F64.S64 R12, R12 ;  /* 0x0000000c000c7312 */ /* 0x000e220000301c00 */
[----:B------:R-:W-:Y:S02]  /*46f0*/  LEA.HI R17, R18, R17, RZ, 0x1 ;  /* 0x0000001112117211 */ /* 0x000fe400078f08ff */
[----:B------:R-:W-:-:S03]  /*4700*/  ISETP.GE.AND P0, PT, R11, RZ, PT ;  /* 0x000000ff0b00720c */ /* 0x000fc60003f06270 */
[----:B------:R-:W-:-:S05]  /*4710*/  IMAD.MOV R11, RZ, RZ, -R17 ;  /* 0x000000ffff0b7224 */ /* 0x000fca00078e0a11 */
[----:B------:R-:W-:Y:S01]  /*4720*/  @!P1 MOV R17, R11 ;  /* 0x0000000b00119202 */ /* 0x000fe20000000f00 */
[----:B0-----:R-:W-:-:S10]  /*4730*/  DMUL R14, R12, UR4 ;  /* 0x000000040c0e7c28 */ /* 0x001fd40008000000 */
[----:B------:R-:W0:Y:S02]  /*4740*/  F2F.F32.F64 R14, R14 ;  /* 0x0000000e000e7310 */ /* 0x000e240000301000 */
[----:B0-----:R-:W-:Y:S01]  /*4750*/  FSEL R18, -R14, R14, !P0 ;  /* 0x0000000e0e127208 */ /* 0x001fe20004000100 */
[----:B------:R-:W-:Y:S06]  /*4760*/  BRA `(.L_x_264) ;  /* 0x0000000000087947 */ /* 0x000fec0003800000 */
.L_x_265:
[----:B------:R-:W-:Y:S01]  /*4770*/  FMUL R18, RZ, R11 ;  /* 0x0000000bff127220 */ /* 0x000fe20000400000 */
[----:B------:R-:W-:-:S07]  /*4780*/  IMAD.MOV.U32 R17, RZ, RZ, RZ ;  /* 0x000000ffff117224 */ /* 0x000fce00078e00ff */
.L_x_264:
[----:B------:R-:W-:Y:S05]  /*4790*/  BSYNC.RECONVERGENT B1 ;  /* 0x0000000000017941 */ /* 0x000fea0003800200 */
.L_x_263:
        /* <DEDUP_REMOVED lines=31> */
.L_x_256:
[----:B------:R-:W-:Y:S05]  /*4990*/  BSYNC.RECONVERGENT B0 ;  /* 0x0000000000007941 */ /* 0x000fea0003800200 */
.L_x_255:
        /* <DEDUP_REMOVED lines=32> */
.L_x_274:
[----:B0-----:R-:W-:Y:S01]  /*4ba0*/  IMAD.U32 R13, RZ, RZ, UR11 ;  /* 0x0000000bff0d7e24 */ /* 0x001fe2000f8e00ff */
[----:B------:R-:W-:-:S05]  /*4bb0*/  MOV R12, UR10 ;  /* 0x0000000a000c7c02 */ /* 0x000fca0008000f00 */
        /* <DEDUP_REMOVED lines=43> */
[----:B------:R-:W-:Y:S02]  /*4e70*/  @P1 IMAD.MOV.U32 R0, RZ, RZ, R21 ;  /* 0x000000ffff001224 */ /* 0x000fe400078e0015 */
[----:B------:R-:W-:Y:S01]  /*4e80*/  @P2 MOV R13, R21 ;  /* 0x00000015000d2202 */ /* 0x000fe20000000f00 */
[----:B------:R-:W-:-:S03]  /*4e90*/  @P2 IMAD.MOV.U32 R0, RZ, RZ, R22 ;  /* 0x000000ffff002224 */ /* 0x000fc600078e0016 */
        /* <DEDUP_REMOVED lines=18> */
.L_x_276:
[----:B------:R-:W-:Y:S05]  /*4fc0*/  BSYNC.RECONVERGENT B2 ;  /* 0x0000000000027941 */ /* 0x000fea0003800200 */
.L_x_275:
        /* <DEDUP_REMOVED lines=19> */
.L_x_273:
[----:B------:R-:W-:Y:S01]  /*5100*/  FMUL R12, RZ, R11 ;  /* 0x0000000bff0c7220 */ /* 0x000fe20000400000 */
[----:B------:R-:W-:-:S07]  /*5110*/  MOV R24, RZ ;  /* 0x000000ff00187202 */ /* 0x000fce0000000f00 */
.L_x_272:
[----:B------:R-:W-:Y:S05]  /*5120*/  BSYNC.RECONVERGENT B1 ;  /* 0x0000000000017941 */ /* 0x000fea0003800200 */
.L_x_271:
        /* <DEDUP_REMOVED lines=29> */
.L_x_280:
        /* <DEDUP_REMOVED lines=37> */
[----:B------:R-:W-:Y:S02]  /*5550*/  @P3 MOV R17, R16 ;  /* 0x0000001000113202 */ /* 0x000fe40000000f00 */
[----:B------:R-:W-:Y:S01]  /*5560*/  @P4 IMAD.MOV.U32 R12, RZ, RZ, R16 ;  /* 0x000000ffff0c4224 */ /* 0x000fe200078e0010 */
[C---:B------:R-:W-:Y:S01]  /*5570*/  ISETP.EQ.AND P3, PT, R15.reuse, -0x4, PT ;  /* 0xfffffffc0f00780c */ /* 0x040fe20003f62270 */
[--C-:B------:R-:W-:Y:S01]  /*5580*/  @P4 IMAD.MOV.U32 R17, RZ, RZ, R19.reuse ;  /* 0x000000ffff114224 */ /* 0x100fe200078e0013 */
[----:B------:R-:W-:Y:S01]  /*5590*/  ISETP.EQ.AND P4, PT, R15, RZ, PT ;  /* 0x000000ff0f00720c */ /* 0x000fe20003f82270 */
[----:B------:R-:W-:Y:S02]  /*55a0*/  @P0 IMAD.MOV.U32 R12, RZ, RZ, R19 ;  /* 0x000000ffff0c0224 */ /* 0x000fe400078e0013 */
[--C-:B------:R-:W-:Y:S02]  /*55b0*/  @P0 IMAD.MOV.U32 R17, RZ, RZ, R20.reuse ;  /* 0x000000ffff110224 */ /* 0x100fe400078e0014 */
[----:B------:R-:W-:-:S02]  /*55c0*/  @P1 IMAD.MOV.U32 R12, RZ, RZ, R20 ;  /* 0x000000ffff0c1224 */ /* 0x000fc400078e0014 */
[--C-:B------:R-:W-:Y:S02]  /*55d0*/  @P1 IMAD.MOV.U32 R17, RZ, RZ, R21.reuse ;  /* 0x000000ffff111224 */ /* 0x100fe400078e0015 */
[----:B------:R-:W-:Y:S02]  /*55e0*/  @P2 IMAD.MOV.U32 R12, RZ, RZ, R21 ;  /* 0x000000ffff0c2224 */ /* 0x000fe400078e0015 */
[----:B------:R-:W-:Y:S01]  /*55f0*/  @P2 IMAD.MOV.U32 R17, RZ, RZ, R22 ;  /* 0x000000ffff112224 */ /* 0x000fe200078e0016 */
[----:B------:R-:W-:Y:S01]  /*5600*/  @P3 MOV R12, R22 ;  /* 0x00000016000c3202 */ /* 0x000fe20000000f00 */
[--C-:B------:R-:W-:Y:S02]  /*5610*/  @P3 IMAD.MOV.U32 R17, RZ, RZ, R23.reuse ;  /* 0x000000ffff113224 */ /* 0x100fe400078e0017 */
[----:B------:R-:W-:Y:S02]  /*5620*/  @P4 IMAD.MOV.U32 R12, RZ, RZ, R23 ;  /* 0x000000ffff0c4224 */ /* 0x000fe400078e0017 */
[----:B------:R-:W-:-:S02]  /*5630*/  @P4 IMAD.MOV.U32 R17, RZ, RZ, R25 ;  /* 0x000000ffff114224 */ /* 0x000fc400078e0019 */
        /* <DEDUP_REMOVED lines=13> */
.L_x_282:
[----:B------:R-:W-:Y:S05]  /*5710*/  BSYNC.RECONVERGENT B2 ;  /* 0x0000000000027941 */ /* 0x000fea0003800200 */
.L_x_281:
        /* <DEDUP_REMOVED lines=19> */
.L_x_279:
[----:B------:R-:W-:Y:S01]  /*5850*/  FMUL R18, RZ, R11 ;  /* 0x0000000bff127220 */ /* 0x000fe20000400000 */
[----:B------:R-:W-:-:S07]  /*5860*/  IMAD.MOV.U32 R17, RZ, RZ, RZ ;  /* 0x000000ffff117224 */ /* 0x000fce00078e00ff */
.L_x_278:
[----:B------:R-:W-:Y:S05]  /*5870*/  BSYNC.RECONVERGENT B1 ;  /* 0x0000000000017941 */ /* 0x000fea0003800200 */
.L_x_277:
[----:B------:R-:W-:Y:S02]  /*5880*/  IMAD.MOV.U32 R12, RZ, RZ, 0x37cbac00 ;  /* 0x37cbac00ff0c7424 */ /* 0x000fe400078e00ff */
[----:B------:R-:W-:Y:S01]  /*5890*/  FMUL R11, R18, R18 ;  /* 0x00000012120b7220 */ /* 0x000fe20000400000 */
[C---:B------:R-:W-:Y:S01]  /*58a0*/  LOP3.LUT R13, R17.reuse, 0x1, RZ, 0xc0, !PT ;  /* 0x00000001110d7812 */ /* 0x040fe200078ec0ff */
[----:B------:R-:W-:Y:S01]  /*58b0*/  IMAD.MOV.U32 R14, RZ, RZ, 0x3c0885e4 ;  /* 0x3c0885e4ff0e7424 */ /* 0x000fe200078e00ff */
[----:B------:R-:W-:Y:S01]  /*58c0*/  IADD3 R17, PT, PT, R17, 0x1, RZ ;  /* 0x0000000111117810 */ /* 0x000fe20007ffe0ff */
[----:B------:R-:W-:Y:S01]  /*58d0*/  FFMA R12, R11, R12, -0.0013887860113754868507 ;  /* 0xbab607ed0b0c7423 */ /* 0x000fe2000000000c */
[----:B------:R-:W-:Y:S01]  /*58e0*/  ISETP.NE.U32.AND P0, PT, R13, 0x1, PT ;  /* 0x000000010d00780c */ /* 0x000fe20003f05070 */
[----:B------:R-:W-:Y:S01]  /*58f0*/  IMAD.MOV.U32 R15, RZ, RZ, 0x3e2aaaa8 ;  /* 0x3e2aaaa8ff0f7424 */ /* 0x000fe200078e00ff */
[----:B------:R-:W-:Y:S02]  /*5900*/  LOP3.LUT P1, RZ, R17, 0x2, RZ, 0xc0, !PT ;  /* 0x0000000211ff7812 */ /* 0x000fe4000782c0ff */
[----:B------:R-:W-:-:S02]  /*5910*/  FSEL R12, R12, -0.00019574658654164522886, P0 ;  /* 0xb94d41530c0c7808 */ /* 0x000fc40000000000 */
[----:B------:R-:W-:Y:S02]  /*5920*/  FSEL R14, R14, 0.041666727513074874878, !P0 ;  /* 0x3d2aaabb0e0e7808 */ /* 0x000fe40004000000 */
[----:B------:R-:W-:Y:S02]  /*5930*/  FSEL R18, R18, 1, !P0 ;  /* 0x3f80000012127808 */ /* 0x000fe40004000000 */
[----:B------:R-:W-:Y:S01]  /*5940*/  FSEL R15, -R15, -0.4999999701976776123, !P0 ;  /* 0xbeffffff0f0f7808 */ /* 0x000fe20004000100 */
[C---:B------:R-:W-:Y:S02]  /*5950*/  FFMA R12, R11.reuse, R12, R14 ;  /* 0x0000000c0b0c7223 */ /* 0x040fe4000000000e */
        /* <DEDUP_REMOVED lines=17> */
.L_x_270:
[----:B------:R-:W-:Y:S05]  /*5a70*/  BSYNC.RECONVERGENT B0 ;  /* 0x0000000000007941 */ /* 0x000fea0003800200 */
.L_x_269:
        /* <DEDUP_REMOVED lines=32> */
.L_x_288:
        /* <DEDUP_REMOVED lines=39> */
[----:B------:R-:W-:Y:S01]  /*5ef0*/  @P3 IMAD.MOV.U32 R13, RZ, RZ, R16 ;  /* 0x000000ffff0d3224 */ /* 0x000fe200078e0010 */
[----:B------:R-:W-:Y:S01]  /*5f00*/  @P3 MOV R0, R19 ;  /* 0x0000001300003202 */ /* 0x000fe20000000f00 */
[----:B------:R-:W-:Y:S01]  /*5f10*/  @P0 IMAD.MOV.U32 R13, RZ, RZ, R19 ;  /* 0x000000ffff0d0224 */ /* 0x000fe200078e0013 */
[----:B------:R-:W-:Y:S01]  /*5f20*/  ISETP.EQ.AND P3, PT, R24, -0x4, PT ;  /* 0xfffffffc1800780c */ /* 0x000fe20003f62270 */
[--C-:B------:R-:W-:Y:S02]  /*5f30*/  @P1 IMAD.MOV.U32 R13, RZ, RZ, R20.reuse ;  /* 0x000000ffff0d1224 */ /* 0x100fe400078e0014 */
[----:B------:R-:W-:Y:S02]  /*5f40*/  @P0 IMAD.MOV.U32 R0, RZ, RZ, R20 ;  /* 0x000000ffff000224 */ /* 0x000fe400078e0014 */
[----:B------:R-:W-:-:S04]  /*5f50*/  @P1 IMAD.MOV.U32 R0, RZ, RZ, R21 ;  /* 0x000000ffff001224 */ /* 0x000fc800078e0015 */
[----:B------:R-:W-:Y:S02]  /*5f60*/  @P2 IMAD.MOV.U32 R13, RZ, RZ, R21 ;  /* 0x000000ffff0d2224 */ /* 0x000fe400078e0015 */
[--C-:B------:R-:W-:Y:S02]  /*5f70*/  @P2 IMAD.MOV.U32 R0, RZ, RZ, R22.reuse ;  /* 0x000000ffff002224 */ /* 0x100fe400078e0016 */
[----:B------:R-:W-:Y:S01]  /*5f80*/  @P3 IMAD.MOV.U32 R13, RZ, RZ, R22 ;  /* 0x000000ffff0d3224 */ /* 0x000fe200078e0016 */
[----:B------:R-:W-:Y:S01]  /*5f90*/  @P4 MOV R13, R23 ;  /* 0x00000017000d4202 */ /* 0x000fe20000000f00 */
[----:B------:R-:W-:Y:S02]  /*5fa0*/  @P5 IMAD.MOV.U32 R13, RZ, RZ, R25 ;  /* 0x000000ffff0d5224 */ /* 0x000fe400078e0019 */
        /* <DEDUP_REMOVED lines=15> */
.L_x_290:
[----:B------:R-:W-:Y:S05]  /*60a0*/  BSYNC.RECONVERGENT B2 ;  /* 0x0000000000027941 */ /* 0x000fea0003800200 */
.L_x_289:
        /* <DEDUP_REMOVED lines=19> */
.L_x_287:
[----:B------:R-:W-:Y:S01]  /*61e0*/  FMUL R12, RZ, R11 ;  /* 0x0000000bff0c7220 */ /* 0x000fe20000400000 */
[----:B------:R-:W-:-:S07]  /*61f0*/  IMAD.MOV.U32 R24, RZ, RZ, RZ ;  /* 0x000000ffff187224 */ /* 0x000fce00078e00ff */
.L_x_286:
[----:B------:R-:W-:Y:S05]  /*6200*/  BSYNC.RECONVERGENT B1 ;  /* 0x0000000000017941 */ /* 0x000fea0003800200 */
.L_x_285:
        /* <DEDUP_REMOVED lines=29> */
.L_x_294:
        /* <DEDUP_REMOVED lines=45> */
[--C-:B------:R-:W-:Y:S01]  /*66b0*/  @P1 IMAD.MOV.U32 R17, RZ, RZ, R21.reuse ;  /* 0x000000ffff111224 */ /* 0x100fe200078e0015 */
[----:B------:R-:W-:Y:S01]  /*66c0*/  @P2 MOV R17, R22 ;  /* 0x0000001600112202 */ /* 0x000fe20000000f00 */
[----:B------:R-:W-:Y:S02]  /*66d0*/  @P2 IMAD.MOV.U32 R12, RZ, RZ, R21 ;  /* 0x000000ffff0c2224 */ /* 0x000fe400078e0015 */
[----:B------:R-:W-:Y:S02]  /*66e0*/  @P3 IMAD.MOV.U32 R12, RZ, RZ, R22 ;  /* 0x000000ffff0c3224 */ /* 0x000fe400078e0016 */
        /* <DEDUP_REMOVED lines=16> */
.L_x_296:
[----:B------:R-:W-:Y:S05]  /*67f0*/  BSYNC.RECONVERGENT B2 ;  /* 0x0000000000027941 */ /* 0x000fea0003800200 */
.L_x_295:
        /* <DEDUP_REMOVED lines=19> */
.L_x_293:
[----:B------:R-:W-:Y:S01]  /*6930*/  FMUL R18, RZ, R11 ;  /* 0x0000000bff127220 */ /* 0x000fe20000400000 */
[----:B------:R-:W-:-:S07]  /*6940*/  MOV R17, RZ ;  /* 0x000000ff00117202 */ /* 0x000fce0000000f00 */
.L_x_292:
[----:B------:R-:W-:Y:S05]  /*6950*/  BSYNC.RECONVERGENT B1 ;  /* 0x0000000000017941 */ /* 0x000fea0003800200 */
.L_x_291:
        /* <DEDUP_REMOVED lines=31> */
.L_x_284:
[----:B------:R-:W-:Y:S05]  /*6b50*/  BSYNC.RECONVERGENT B0 ;  /* 0x0000000000007941 */ /* 0x000fea0003800200 */
.L_x_283:
[----:B-1----:R-:W-:Y:S01]  /*6b60*/  LOP3.LUT R3, R10, 0xff, RZ, 0xc0, !PT ;  /* 0x000000ff0a037812 */ /* 0x002fe200078ec0ff */
[----:B------:R-:W-:Y:S03]  /*6b70*/  BAR.SYNC.DEFER_BLOCKING 0x0 ;  /* 0x0000000000007b1d */ /* 0x000fe60000010000 */
[----:B------:R-:W-:-:S03]  /*6b80*/  ISETP.GT.U32.AND P0, PT, R3, 0x7f, PT ;  /* 0x0000007f0300780c */ /* 0x000fc60003f04070 */
[----:B------:R-:W-:Y:S10]  /*6b90*/  BSSY.RECONVERGENT B0, `(.L_x_297) ;  /* 0x000010a000007945 */ /* 0x000ff40003800200 */
[----:B------:R-:W-:Y:S05]  /*6ba0*/  @P0 BRA `(.L_x_298) ;  /* 0x0000001000200947 */ /* 0x000fea0003800000 */
[----:B0-----:R-:W0:Y:S01]  /*6bb0*/  I2F.U8 R7, R10 ;  /* 0x0000000a00077306 */ /* 0x001e220000001000 */
[----:B------:R-:W-:Y:S01]  /*6bc0*/  LOP3.LUT R3, R3, 0x300, R10, 0xf8, !PT ;  /* 0x0000030003037812 */ /* 0x000fe200078ef80a */
[----:B------:R-:W-:Y:S03]  /*6bd0*/  BSSY.RECONVERGENT B1, `(.L_x_299) ;  /* 0x0000071000017945 */ /* 0x000fe60003800200 */
[----:B------:R-:W-:-:S05]  /*6be0*/  LEA R0, R3, UR6, 0x3 ;  /* 0x0000000603007c11 */ /* 0x000fca000f8e18ff */
[----:B------:R-:W1:Y:S01]  /*6bf0*/  LDS.64 R2, [R0] ;  /* 0x0000000000027984 */ /* 0x000e620000000a00 */
[----:B0-----:R-:W-:-:S04]  /*6c00*/  FMUL R7, R8, R7 ;  /* 0x0000000708077220 */ /* 0x001fc80000400000 */
[----:B------:R-:W-:Y:S02]  /*6c10*/  FMUL R11, R7, 0.00390625 ;  /* 0x3b800000070b7820 */ /* 0x000fe40000400000 */
[----:B------:R0:W2:Y:S02]  /*6c20*/  LDS.64 R6, [R0+0x400] ;  /* 0x0004000000067984 */ /* 0x0000a40000000a00 */
[C---:B------:R-:W-:Y:S01]  /*6c30*/  FMUL R24, R11.reuse, 0.63661974668502807617 ;  /* 0x3f22f9830b187820 */ /* 0x040fe20000400000 */
[----:B------:R-:W-:-:S05]  /*6c40*/  FSETP.GE.AND P0, PT, |R11|, 105615, PT ;  /* 0x47ce47800b00780b */ /* 0x000fca0003f06200 */
[----:B------:R-:W3:Y:S01]  /*6c50*/  F2I.NTZ R24, R24 ;  /* 0x0000001800187305 */ /* 0x000ee20000203100 */
[----:B0-----:R-:W-:Y:S02]  /*6c60*/  P2R R0, PR, RZ, 0x1 ;  /* 0x00000001ff007803 */ /* 0x001fe40000000000 */
[----:B---3--:R-:W-:Y:S01]  /*6c70*/  I2FP.F32.S32 R18, R24 ;  /* 0x0000001800127245 */ /* 0x008fe20000201400 */
[----:B------:R-:W-:-:S04]  /*6c80*/  IMAD.MOV.U32 R17, RZ, RZ, R24 ;  /* 0x000000ffff117224 */ /* 0x000fc800078e0018 */
[----:B------:R-:W-:-:S04]  /*6c90*/  FFMA R13, R18, -1.5707962512969970703, R11 ;  /* 0xbfc90fda120d7823 */ /* 0x000fc8000000000b */
[----:B------:R-:W-:-:S04]  /*6ca0*/  FFMA R13, R18, -7.5497894158615963534e-08, R13 ;  /* 0xb3a22168120d7823 */ /* 0x000fc8000000000d */
[----:B------:R-:W-:-:S04]  /*6cb0*/  FFMA R18, R18, -5.3903029534742383927e-15, R13 ;  /* 0xa7c234c512127823 */ /* 0x000fc8000000000d */
[----:B------:R-:W-:Y:S01]  /*6cc0*/  IMAD.MOV.U32 R12, RZ, RZ, R18 ;  /* 0x000000ffff0c7224 */ /* 0x000fe200078e0012 */
[----:B-12---:R-:W-:Y:S06]  /*6cd0*/  @!P0 BRA `(.L_x_300) ;  /* 0x0000000400808947 */ /* 0x006fec0003800000 */
        /* <DEDUP_REMOVED lines=8> */
.L_x_302:
[----:B0-----:R-:W-:Y:S01]  /*6d60*/  IMAD.U32 R13, RZ, RZ, UR11 ;  /* 0x0000000bff0d7e24 */ /* 0x001fe2000f8e00ff */
[----:B------:R-:W-:-:S05]  /*6d70*/  MOV R12, UR10 ;  /* 0x0000000a000c7c02 */ /* 0x000fca0008000f00 */
        /* <DEDUP_REMOVED lines=16> */
[--C-:B------:R-:W-:Y:S01]  /*6e80*/  @P2 IMAD.MOV.U32 R20, RZ, RZ, R14.reuse ;  /* 0x000000ffff142224 */ /* 0x100fe200078e000e */
[----:B------:R-:W-:Y:S01]  /*6e90*/  IADD3 R24, PT, PT, R24, 0x4, RZ ;  /* 0x0000000418187810 */ /* 0x000fe20007ffe0ff */
[----:B------:R-:W-:-:S08]  /*6ea0*/  @P1 IMAD.MOV.U32 R21, RZ, RZ, R14 ;  /* 0x000000ffff151224 */ /* 0x000fd000078e000e */
        /* <DEDUP_REMOVED lines=45> */
.L_x_304:
[----:B------:R-:W-:Y:S05]  /*7180*/  BSYNC.RECONVERGENT B2 ;  /* 0x0000000000027941 */ /* 0x000fea0003800200 */
.L_x_303:
        /* <DEDUP_REMOVED lines=19> */
.L_x_301:
[----:B------:R-:W-:Y:S01]  /*72c0*/  FMUL R12, RZ, R11 ;  /* 0x0000000bff0c7220 */ /* 0x000fe20000400000 */
[----:B------:R-:W-:-:S07]  /*72d0*/  IMAD.MOV.U32 R24, RZ, RZ, RZ ;  /* 0x000000ffff187224 */ /* 0x000fce00078e00ff */
.L_x_300:
[----:B------:R-:W-:Y:S05]  /*72e0*/  BSYNC.RECONVERGENT B1 ;  /* 0x0000000000017941 */ /* 0x000fea0003800200 */
.L_x_299:
        /* <DEDUP_REMOVED lines=22> */
[----:B------:R-:W-:Y:S01]  /*7450*/  SHF.L.U32 R12, R11, 0x8, RZ ;  /* 0x000000080b0c7819 */ /* 0x000fe200000006ff */
[----:B------:R-:W-:Y:S01]  /*7460*/  IMAD.MOV.U32 R25, RZ, RZ, RZ ;  /* 0x000000ffff197224 */ /* 0x000fe200078e00ff */
[----:B------:R-:W0:Y:S01]  /*7470*/  LDCU.64 UR10, c[0x4][0x140] ;  /* 0x01002800ff0a77ac */ /* 0x000e220008000a00 */
[----:B------:R-:W-:Y:S01]  /*7480*/  IMAD.MOV.U32 R18, RZ, RZ, RZ ;  /* 0x000000ffff127224 */ /* 0x000fe200078e00ff */
[----:B------:R-:W-:Y:S01]  /*7490*/  LOP3.LUT R17, R12, 0x80000000, RZ, 0xfc, !PT ;  /* 0x800000000c117812 */ /* 0x000fe200078efcff */
[----:B------:R-:W-:Y:S01]  /*74a0*/  UMOV UR5, URZ ;  /* 0x000000ff00057c82 */ /* 0x000fe20008000000 */
[----:B------:R-:W-:-:S05]  /*74b0*/  UMOV UR4, URZ ;  /* 0x000000ff00047c82 */ /* 0x000fca0008000000 */
.L_x_308:
        /* <DEDUP_REMOVED lines=65> */
.L_x_310:
[----:B------:R-:W-:Y:S05]  /*78d0*/  BSYNC.RECONVERGENT B2 ;  /* 0x0000000000027941 */ /* 0x000fea0003800200 */
.L_x_309:
        /* <DEDUP_REMOVED lines=19> */
.L_x_307:
[----:B------:R-:W-:Y:S01]  /*7a10*/  FMUL R18, RZ, R11 ;  /* 0x0000000bff127220 */ /* 0x000fe20000400000 */
[----:B------:R-:W-:-:S07]  /*7a20*/  IMAD.MOV.U32 R17, RZ, RZ, RZ ;  /* 0x000000ffff117224 */ /* 0x000fce00078e00ff */
.L_x_306:
[----:B------:R-:W-:Y:S05]  /*7a30*/  BSYNC.RECONVERGENT B1 ;  /* 0x0000000000017941 */ /* 0x000fea0003800200 */
.L_x_305:
[----:B------:R-:W-:Y:S02]  /*7a40*/  IMAD.MOV.U32 R12, RZ, RZ, 0x37cbac00 ;  /* 0x37cbac00ff0c7424 */ /* 0x000fe400078e00ff */
[----:B------:R-:W-:Y:S01]  /*7a50*/  FMUL R11, R18, R18 ;  /* 0x00000012120b7220 */ /* 0x000fe20000400000 */
[C---:B------:R-:W-:Y:S01]  /*7a60*/  LOP3.LUT R13, R17.reuse, 0x1, RZ, 0xc0, !PT ;  /* 0x00000001110d7812 */ /* 0x040fe200078ec0ff */
[----:B------:R-:W-:Y:S01]  /*7a70*/  VIADD R17, R17, 0x1 ;  /* 0x0000000111117836 */ /* 0x000fe20000000000 */
[----:B------:R-:W-:Y:S01]  /*7a80*/  MOV R14, 0x3c0885e4 ;  /* 0x3c0885e4000e7802 */ /* 0x000fe20000000f00 */
        /* <DEDUP_REMOVED lines=26> */
.L_x_298:
[----:B------:R-:W-:Y:S05]  /*7c30*/  BSYNC.RECONVERGENT B0 ;  /* 0x0000000000007941 */ /* 0x000fea0003800200 */
.L_x_297:
[----:B-1----:R-:W-:Y:S01]  /*7c40*/  LOP3.LUT R3, R10, 0x1ff, RZ, 0xc0, !PT ;  /* 0x000001ff0a037812 */ /* 0x002fe200078ec0ff */
[----:B------:R-:W-:Y:S03]  /*7c50*/  BAR.SYNC.DEFER_BLOCKING 0x0 ;  /* 0x0000000000007b1d */ /* 0x000fe60000010000 */
[----:B------:R-:W-:-:S03]  /*7c60*/  ISETP.GT.U32.AND P0, PT, R3, 0xff, PT ;  /* 0x000000ff0300780c */ /* 0x000fc60003f04070 */
[----:B------:R-:W-:Y:S10]  /*7c70*/  BSSY.RECONVERGENT B0, `(.L_x_311) ;  /* 0x0000105000007945 */ /* 0x000ff40003800200 */
[----:B------:R-:W-:Y:S05]  /*7c80*/  @P0 BRA `(.L_x_312) ;  /* 0x00000010000c0947 */ /* 0x000fea0003800000 */
[----:B0-----:R-:W-:Y:S01]  /*7c90*/  I2FP.F32.U32 R7, R3 ;  /* 0x0000000300077245 */ /* 0x001fe20000201000 */
[----:B------:R-:W-:Y:S04]  /*7ca0*/  BSSY.RECONVERGENT B1, `(.L_x_313) ;  /* 0x0000072000017945 */ /* 0x000fe80003800200 */
[----:B------:R-:W-:Y:S01]  /*7cb0*/  FMUL R7, R8, R7 ;  /* 0x0000000708077220 */ /* 0x000fe20000400000 */
[----:B------:R-:W-:-:S03]  /*7cc0*/  LOP3.LUT R8, R3, 0x200, R10, 0xf8, !PT ;  /* 0x0000020003087812 */ /* 0x000fc600078ef80a */
[----:B------:R-:W-:Y:S01]  /*7cd0*/  FMUL R11, R7, 0.001953125 ;  /* 0x3b000000070b7820 */ /* 0x000fe20000400000 */
[----:B------:R-:W-:-:S03]  /*7ce0*/  LEA R8, R8, UR6, 0x3 ;  /* 0x0000000608087c11 */ /* 0x000fc6000f8e18ff */
[C---:B------:R-:W-:Y:S01]  /*7cf0*/  FMUL R0, R11.reuse, 0.63661974668502807617 ;  /* 0x3f22f9830b007820 */ /* 0x040fe20000400000 */
[----:B------:R-:W-:Y:S01]  /*7d00*/  FSETP.GE.AND P0, PT, |R11|, 105615, PT ;  /* 0x47ce47800b00780b */ /* 0x000fe20003f06200 */
[----:B------:R0:W1:Y:S04]  /*7d10*/  LDS.64 R2, [R8] ;  /* 0x0000000008027984 */ /* 0x0000680000000a00 */
[----:B------:R0:W2:Y:S01]  /*7d20*/  LDS.64 R6, [R8+0x800] ;  /* 0x0008000008067984 */ /* 0x0000a20000000a00 */
[----:B------:R-:W3:Y:S02]  /*7d30*/  F2I.NTZ R0, R0 ;  /* 0x0000000000007305 */ /* 0x000ee40000203100 */
[----:B---3--:R-:W-:Y:S01]  /*7d40*/  I2FP.F32.S32 R18, R0 ;  /* 0x0000000000127245 */ /* 0x008fe20000201400 */
        /* <DEDUP_REMOVED lines=15> */
.L_x_316:
        /* <DEDUP_REMOVED lines=66> */
.L_x_318:
[----:B------:R-:W-:Y:S05]  /*8260*/  BSYNC.RECONVERGENT B2 ;  /* 0x0000000000027941 */ /* 0x000fea0003800200 */
.L_x_317:
        /* <DEDUP_REMOVED lines=19> */
.L_x_315:
[----:B------:R-:W-:Y:S01]  /*83a0*/  FMUL R12, RZ, R11 ;  /* 0x0000000bff0c7220 */ /* 0x000fe20000400000 */
[----:B------:R-:W-:-:S07]  /*83b0*/  IMAD.MOV.U32 R0, RZ, RZ, RZ ;  /* 0x000000ffff007224 */ /* 0x000fce00078e00ff */
.L_x_314:
[----:B------:R-:W-:Y:S05]  /*83c0*/  BSYNC.RECONVERGENT B1 ;  /* 0x0000000000017941 */ /* 0x000fea0003800200 */
.L_x_313:
[----:B------:R-:W-:Y:S02]  /*83d0*/  IMAD.MOV.U32 R24, RZ, RZ, 0x37cbac00 ;  /* 0x37cbac00ff187424 */ /* 0x000fe400078e00ff */
[----:B------:R-:W-:Y:S01]  /*83e0*/  FMUL R13, R12, R12 ;  /* 0x0000000c0c0d7220 */ /* 0x000fe20000400000 */
[C---:B------:R-:W-:Y:S01]  /*83f0*/  LOP3.LUT R15, R0.reuse, 0x1, RZ, 0xc0, !PT ;  /* 0x00000001000f7812 */ /* 0x040fe200078ec0ff */
        /* <DEDUP_REMOVED lines=26> */
.L_x_322:
        /* <DEDUP_REMOVED lines=49> */
[--C-:B------:R-:W-:Y:S01]  /*88b0*/  @P3 IMAD.MOV.U32 R0, RZ, RZ, R23.reuse ;  /* 0x000000ffff003224 */ /* 0x100fe200078e0017 */
[----:B------:R-:W-:Y:S01]  /*88c0*/  @P4 MOV R0, R17 ;  /* 0x0000001100004202 */ /* 0x000fe20000000f00 */
[----:B------:R-:W-:Y:S02]  /*88d0*/  @P4 IMAD.MOV.U32 R12, RZ, RZ, R23 ;  /* 0x000000ffff0c4224 */ /* 0x000fe400078e0017 */
[----:B------:R-:W-:Y:S01]  /*88e0*/  @P5 IMAD.MOV.U32 R12, RZ, RZ, R17 ;  /* 0x000000ffff0c5224 */ /* 0x000fe200078e0011 */
[----:B------:R-:W-:Y:S06]  /*88f0*/  @!P6 BRA `(.L_x_324) ;  /* 0x000000000028e947 */ /* 0x000fec0003800000 */
        /* <DEDUP_REMOVED lines=10> */
.L_x_324:
[----:B------:R-:W-:Y:S05]  /*89a0*/  BSYNC.RECONVERGENT B2 ;  /* 0x0000000000027941 */ /* 0x000fea0003800200 */
.L_x_323:
        /* <DEDUP_REMOVED lines=19> */
.L_x_321:
[----:B------:R-:W-:Y:S01]  /*8ae0*/  FMUL R18, RZ, R11 ;  /* 0x0000000bff127220 */ /* 0x000fe20000400000 */
[----:B------:R-:W-:-:S07]  /*8af0*/  IMAD.MOV.U32 R17, RZ, RZ, RZ ;  /* 0x000000ffff117224 */ /* 0x000fce00078e00ff */
.L_x_320:
[----:B------:R-:W-:Y:S05]  /*8b00*/  BSYNC.RECONVERGENT B1 ;  /* 0x0000000000017941 */ /* 0x000fea0003800200 */
.L_x_319:
[----:B------:R-:W-:Y:S01]  /*8b10*/  FMUL R11, R18, R18 ;  /* 0x00000012120b7220 */ /* 0x000fe20000400000 */
[----:B------:R-:W-:Y:S01]  /*8b20*/  LOP3.LUT R0, R17, 0x1, RZ, 0xc0, !PT ;  /* 0x0000000111007812 */ /* 0x000fe200078ec0ff */
[----:B------:R-:W-:Y:S02]  /*8b30*/  IMAD.MOV.U32 R12, RZ, RZ, 0x3c0885e4 ;  /* 0x3c0885e4ff0c7424 */ /* 0x000fe400078e00ff */
[----:B------:R-:W-:Y:S01]  /*8b40*/  FFMA R24, R11, R24, -0.0013887860113754868507 ;  /* 0xbab607ed0b187423 */ /* 0x000fe20000000018 */
[----:B------:R-:W-:Y:S01]  /*8b50*/  ISETP.NE.U32.AND P0, PT, R0, 0x1, PT ;  /* 0x000000010000780c */ /* 0x000fe20003f05070 */
[----:B------:R-:W-:Y:S02]  /*8b60*/  VIADD R17, R17, 0x1 ;  /* 0x0000000111117836 */ /* 0x000fe40000000000 */
[----:B------:R-:W-:Y:S01]  /*8b70*/  IMAD.MOV.U32 R15, RZ, RZ, 0x3e2aaaa8 ;  /* 0x3e2aaaa8ff0f7424 */ /* 0x000fe200078e00ff */
        /* <DEDUP_REMOVED lines=8> */
[----:B--2---:R-:W-:-:S03]  /*8c00*/  FMUL R11, R7, R25 ;  /* 0x00000019070b7220 */ /* 0x004fc60000400000 */
[----:B------:R-:W-:-:S04]  /*8c10*/  FFMA R0, R13, R12, R0 ;  /* 0x0000000c0d007223 */ /* 0x000fc80000000000 */
[----:B------:R-:W-:-:S04]  /*8c20*/  @P1 FADD R0, RZ, -R0 ;  /* 0x80000000ff001221 */ /* 0x000fc80000000000 */
        /* <DEDUP_REMOVED lines=9> */
.L_x_312:
[----:B------:R-:W-:Y:S05]  /*8cc0*/  BSYNC.RECONVERGENT B0 ;  /* 0x0000000000007941 */ /* 0x000fea0003800200 */
.L_x_311:
[----:B------:R-:W-:Y:S01]  /*8cd0*/  BAR.SYNC.DEFER_BLOCKING 0x0 ;  /* 0x0000000000007b1d */ /* 0x000fe20000010000 */
[----:B------:R-:W-:-:S13]  /*8ce0*/  ISETP.GT.U32.AND P0, PT, R10, 0x1ff, PT ;  /* 0x000001ff0a00780c */ /* 0x000fda0003f04070 */
[----:B------:R-:W-:Y:S05]  /*8cf0*/  @P0 EXIT ;  /* 0x000000000000094d */ /* 0x000fea0003800000 */
[----:B01----:R-:W0:Y:S04]  /*8d00*/  LDS.64 R8, [R9] ;  /* 0x0000000009087984 */ /* 0x003e280000000a00 */
[----:B0-----:R-:W-:Y:S01]  /*8d10*/  STG.E.64 desc[UR8][R4.64], R8 ;  /* 0x0000000804007986 */ /* 0x001fe2000c101b08 */
[----:B------:R-:W-:Y:S05]  /*8d20*/  EXIT ;  /* 0x000000000000794d */ /* 0x000fea0003800000 */
.L_x_325:
        /* <DEDUP_REMOVED lines=13> */
.L_x_1033:


//--------------------- .text._ZN17signal_processing7kernels17radix2_fft_kernelILi8EEEvP6float2i --------------------------
	.section	.text._ZN17signal_processing7kernels17radix2_fft_kernelILi8EEEvP6float2i,"ax",@progbits
	.align	128
        .global         _ZN17signal_processing7kernels17radix2_fft_kernelILi8EEEvP6float2i
        .type           _ZN17signal_processing7kernels17radix2_fft_kernelILi8EEEvP6float2i,@function
        .size           _ZN17signal_processing7kernels17radix2_fft_kernelILi8EEEvP6float2i,(.L_x_1034 - _ZN17signal_processing7kernels17radix2_fft_kernelILi8EEEvP6float2i)
        .other          _ZN17signal_processing7kernels17radix2_fft_kernelILi8EEEvP6float2i,@"STO_CUDA_ENTRY STV_DEFAULT"
_ZN17signal_processing7kernels17radix2_fft_kernelILi8EEEvP6float2i:
.text._ZN17signal_processing7kernels17radix2_fft_kernelILi8EEEvP6float2i:
        /* <DEDUP_REMOVED lines=28> */
[----:B------:R-:W-:-:S04]  /*01c0*/  LOP3.LUT R11, R7, 0x1, RZ, 0xc0, !PT ;  /* 0x00000001070b7812 */ /* 0x000fc800078ec0ff */
[----:B------:R-:W-:Y:S02]  /*01d0*/  IADD3 R12, PT, PT, R6, R13, R8 ;  /* 0x0000000d060c7210 */ /* 0x000fe40007ffe008 */
[----:B------:R-:W-:Y:S02]  /*01e0*/  SHF.R.U32.HI R6, RZ, 0x6, R10 ;  /* 0x00000006ff067819 */ /* 0x000fe4000001160a */
[----:B------:R-:W-:Y:S01]  /*01f0*/  LOP3.LUT R8, R7, 0x2, RZ, 0xc0, !PT ;  /* 0x0000000207087812 */ /* 0x000fe200078ec0ff */
[----:B------:R-:W-:Y:S01]  /*0200*/  IMAD.IADD R11, R11, 0x1, R12 ;  /* 0x000000010b0b7824 */ /* 0x000fe200078e020c */
[----:B------:R-:W-:Y:S02]  /*0210*/  LOP3.LUT R6, R6, 0x1, RZ, 0xc0, !PT ;  /* 0x0000000106067812 */ /* 0x000fe400078ec0ff */
[----:B------:R-:W-:Y:S01]  /*0220*/  LOP3.LUT R7, R7, 0x8, RZ, 0xc0, !PT ;  /* 0x0000000807077812 */ /* 0x000fe200078ec0ff */
[----:B------:R-:W-:-:S04]  /*0230*/  IMAD R11, R11, 0x4, R8 ;  /* 0x000000040b0b7824 */ /* 0x000fc800078e0208 */
[----:B------:R-:W-:-:S04]  /*0240*/  IMAD.IADD R6, R6, 0x1, R11 ;  /* 0x0000000106067824 */ /* 0x000fc800078e020b */
[----:B------:R-:W-:-:S05]  /*0250*/  IMAD R6, R6, 0x10, R7 ;  /* 0x0000001006067824 */ /* 0x000fca00078e0207 */
[----:B-1----:R2:W-:Y:S02]  /*0260*/  STS.64 [R6+UR6], R2 ;  /* 0x0000000206007988 */ /* 0x0025e40008000a06 */
.L_x_327:
[----:B------:R-:W-:Y:S05]  /*0270*/  BSYNC.RECONVERGENT B0 ;  /* 0x0000000000007941 */ /* 0x000fea0003800200 */
.L_x_326:
        /* <DEDUP_REMOVED lines=10> */
[----:B------:R-:W-:Y:S02]  /*0320*/  HFMA2 R17, -RZ, RZ, 1.291015625, -0.052581787109375 ;  /* 0x3d2aaabbff117431 */ /* 0x000fe400000001ff */
        /* <DEDUP_REMOVED lines=44> */
.L_x_329:
[----:B------:R-:W-:Y:S05]  /*05f0*/  BSYNC.RECONVERGENT B0 ;  /* 0x0000000000007941 */ /* 0x000fea0003800200 */
.L_x_328:
        /* <DEDUP_REMOVED lines=31> */
.L_x_335:
        /* <DEDUP_REMOVED lines=37> */
[----:B------:R-:W-:Y:S01]  /*0a40*/  @P2 IMAD.MOV.U32 R0, RZ, RZ, R16 ;  /* 0x000000ffff002224 */ /* 0x000fe200078e0010 */
[C---:B------:R-:W-:Y:S01]  /*0a50*/  ISETP.EQ.AND P2, PT, R24.reuse, -0x8, PT ;  /* 0xfffffff81800780c */ /* 0x040fe20003f42270 */
[--C-:B------:R-:W-:Y:S01]  /*0a60*/  @P3 IMAD.MOV.U32 R0, RZ, RZ, R19.reuse ;  /* 0x000000ffff003224 */ /* 0x100fe200078e0013 */
        /* <DEDUP_REMOVED lines=11> */
[--C-:B------:R-:W-:Y:S02]  /*0b20*/  @P5 IMAD.MOV.U32 R13, RZ, RZ, R25.reuse ;  /* 0x000000ffff0d5224 */ /* 0x100fe400078e0019 */
        /* <DEDUP_REMOVED lines=14> */
.L_x_337:
[----:B------:R-:W-:Y:S05]  /*0c10*/  BSYNC.RECONVERGENT B2 ;  /* 0x0000000000027941 */ /* 0x000fea0003800200 */
.L_x_336:
        /* <DEDUP_REMOVED lines=19> */
.L_x_334:
[----:B------:R-:W-:Y:S01]  /*0d50*/  FMUL R12, RZ, R11 ;  /* 0x0000000bff0c7220 */ /* 0x000fe20000400000 */
[----:B------:R-:W-:-:S07]  /*0d60*/  IMAD.MOV.U32 R24, RZ, RZ, RZ ;  /* 0x000000ffff187224 */ /* 0x000fce00078e00ff */
.L_x_333:
[----:B------:R-:W-:Y:S05]  /*0d70*/  BSYNC.RECONVERGENT B1 ;  /* 0x0000000000017941 */ /* 0x000fea0003800200 */
.L_x_332:
        /* <DEDUP_REMOVED lines=29> */
.L_x_341:
        /* <DEDUP_REMOVED lines=40> */
[----:B------:R-:W-:Y:S01]  /*11d0*/  @P4 IMAD.MOV.U32 R17, RZ, RZ, R19 ;  /* 0x000000ffff114224 */ /* 0x000fe200078e0013 */
[----:B------:R-:W-:Y:S01]  /*11e0*/  ISETP.EQ.AND P4, PT, R15, RZ, PT ;  /* 0x000000ff0f00720c */ /* 0x000fe20003f82270 */
[--C-:B------:R-:W-:Y:S01]  /*11f0*/  @P0 IMAD.MOV.U32 R17, RZ, RZ, R20.reuse ;  /* 0x000000ffff110224 */ /* 0x100fe200078e0014 */
        /* <DEDUP_REMOVED lines=22> */
.L_x_343:
[----:B------:R-:W-:Y:S05]  /*1360*/  BSYNC.RECONVERGENT B2 ;  /* 0x0000000000027941 */ /* 0x000fea0003800200 */
.L_x_342:
        /* <DEDUP_REMOVED lines=19> */
.L_x_340:
[----:B------:R-:W-:Y:S01]  /*14a0*/  FMUL R18, RZ, R11 ;  /* 0x0000000bff127220 */ /* 0x000fe20000400000 */
[----:B------:R-:W-:-:S07]  /*14b0*/  IMAD.MOV.U32 R17, RZ, RZ, RZ ;  /* 0x000000ffff117224 */ /* 0x000fce00078e00ff */
.L_x_339:
[----:B------:R-:W-:Y:S05]  /*14c0*/  BSYNC.RECONVERGENT B1 ;  /* 0x0000000000017941 */ /* 0x000fea0003800200 */
.L_x_338:
        /* <DEDUP_REMOVED lines=31> */
.L_x_331:
[----:B------:R-:W-:Y:S05]  /*16c0*/  BSYNC.RECONVERGENT B0 ;  /* 0x0000000000007941 */ /* 0x000fea0003800200 */
.L_x_330:
        /* <DEDUP_REMOVED lines=16> */
[----:B--2---:R-:W-:Y:S01]  /*17d0*/  I2FP.F32.S32 R18, R24 ;  /* 0x0000001800127245 */ /* 0x004fe20000201400 */
[----:B------:R-:W-:-:S04]  /*17e0*/  IMAD.MOV.U32 R17, RZ, RZ, R24 ;  /* 0x000000ffff117224 */ /* 0x000fc800078e0018 */
[----:B------:R-:W-:-:S04]  /*17f0*/  FFMA R13, R18, -1.5707962512969970703, R11 ;  /* 0xbfc90fda120d7823 */ /* 0x000fc8000000000b */
[----:B------:R-:W-:-:S04]  /*1800*/  FFMA R13, R18, -7.5497894158615963534e-08, R13 ;  /* 0xb3a22168120d7823 */ /* 0x000fc8000000000d */
[----:B------:R-:W-:-:S05]  /*1810*/  FFMA R18, R18, -5.3903029534742383927e-15, R13 ;  /* 0xa7c234c512127823 */ /* 0x000fca000000000d */
[----:B------:R-:W-:Y:S01]  /*1820*/  MOV R12, R18 ;  /* 0x00000012000c7202 */ /* 0x000fe20000000f00 */
        /* <DEDUP_REMOVED lines=9> */
.L_x_349:
        /* <DEDUP_REMOVED lines=21> */
[----:B------:R-:W-:Y:S02]  /*1a10*/  @P0 IMAD.MOV.U32 R22, RZ, RZ, R14 ;  /* 0x000000ffff160224 */ /* 0x000fe400078e000e */
        /* <DEDUP_REMOVED lines=29> */
[----:B------:R-:W-:-:S02]  /*1bf0*/  @P3 IMAD.MOV.U32 R0, RZ, RZ, R23 ;  /* 0x000000ffff003224 */ /* 0x000fc400078e0017 */
[----:B------:R-:W-:Y:S01]  /*1c00*/  @P4 IMAD.MOV.U32 R0, RZ, RZ, R25 ;  /* 0x000000ffff004224 */ /* 0x000fe200078e0019 */
[----:B------:R-:W-:Y:S01]  /*1c10*/  MOV R14, R13 ;  /* 0x0000000d000e7202 */ /* 0x000fe20000000f00 */
        /* <DEDUP_REMOVED lines=12> */
.L_x_351:
[----:B------:R-:W-:Y:S05]  /*1ce0*/  BSYNC.RECONVERGENT B2 ;  /* 0x0000000000027941 */ /* 0x000fea0003800200 */
.L_x_350:
        /* <DEDUP_REMOVED lines=19> */
.L_x_348:
[----:B------:R-:W-:Y:S01]  /*1e20*/  FMUL R12, RZ, R11 ;  /* 0x0000000bff0c7220 */ /* 0x000fe20000400000 */
[----:B------:R-:W-:-:S07]  /*1e30*/  IMAD.MOV.U32 R24, RZ, RZ, RZ ;  /* 0x000000ffff187224 */ /* 0x000fce00078e00ff */
.L_x_347:
[----:B------:R-:W-:Y:S05]  /*1e40*/  BSYNC.RECONVERGENT B1 ;  /* 0x0000000000017941 */ /* 0x000fea0003800200 */
.L_x_346:
        /* <DEDUP_REMOVED lines=29> */
.L_x_355:
[----:B0-----:R-:W-:Y:S01]  /*2020*/  MOV R12, UR10 ;  /* 0x0000000a000c7c02 */ /* 0x001fe20008000f00 */
        /* <DEDUP_REMOVED lines=64> */
.L_x_357:
[----:B------:R-:W-:Y:S05]  /*2430*/  BSYNC.RECONVERGENT B2 ;  /* 0x0000000000027941 */ /* 0x000fea0003800200 */
.L_x_356:
        /* <DEDUP_REMOVED lines=19> */
.L_x_354:
[----:B------:R-:W-:Y:S01]  /*2570*/  FMUL R18, RZ, R11 ;  /* 0x0000000bff127220 */ /* 0x000fe20000400000 */
[----:B------:R-:W-:-:S07]  /*2580*/  IMAD.MOV.U32 R17, RZ, RZ, RZ ;  /* 0x000000ffff117224 */ /* 0x000fce00078e00ff */
.L_x_353:
[----:B------:R-:W-:Y:S05]  /*2590*/  BSYNC.RECONVERGENT B1 ;  /* 0x0000000000017941 */ /* 0x000fea0003800200 */
.L_x_352:
[----:B------:R-:W-:Y:S01]  /*25a0*/  MOV R12, 0x37cbac00 ;  /* 0x37cbac00000c7802 */ /* 0x000fe20000000f00 */
        /* <DEDUP_REMOVED lines=30> */
.L_x_345:
[----:B------:R-:W-:Y:S05]  /*2790*/  BSYNC.RECONVERGENT B0 ;  /* 0x0000000000007941 */ /* 0x000fea0003800200 */
.L_x_344:
        /* <DEDUP_REMOVED lines=32> */
.L_x_363:
        /* <DEDUP_REMOVED lines=66> */
.L_x_365:
[----:B------:R-:W-:Y:S05]  /*2dc0*/  BSYNC.RECONVERGENT B2 ;  /* 0x0000000000027941 */ /* 0x000fea0003800200 */
.L_x_364:
        /* <DEDUP_REMOVED lines=19> */
.L_x_362:
[----:B------:R-:W-:Y:S01]  /*2f00*/  FMUL R12, RZ, R11 ;  /* 0x0000000bff0c7220 */ /* 0x000fe20000400000 */
[----:B------:R-:W-:-:S07]  /*2f10*/  IMAD.MOV.U32 R24, RZ, RZ, RZ ;  /* 0x000000ffff187224 */ /* 0x000fce00078e00ff */
.L_x_361:
[----:B------:R-:W-:Y:S05]  /*2f20*/  BSYNC.RECONVERGENT B1 ;  /* 0x0000000000017941 */ /* 0x000fea0003800200 */
.L_x_360:
        /* <DEDUP_REMOVED lines=29> */
.L_x_369:
        /* <DEDUP_REMOVED lines=65> */
.L_x_371:
[----:B------:R-:W-:Y:S05]  /*3510*/  BSYNC.RECONVERGENT B2 ;  /* 0x0000000000027941 */ /* 0x000fea0003800200 */
.L_x_370:
        /* <DEDUP_REMOVED lines=19> */
.L_x_368:
[----:B------:R-:W-:Y:S01]  /*3650*/  FMUL R18, RZ, R11 ;  /* 0x0000000bff127220 */ /* 0x000fe20000400000 */
[----:B------:R-:W-:-:S07]  /*3660*/  IMAD.MOV.U32 R17, RZ, RZ, RZ ;  /* 0x000000ffff117224 */ /* 0x000fce00078e00ff */
.L_x_367:
[----:B------:R-:W-:Y:S05]  /*3670*/  BSYNC.RECONVERGENT B1 ;  /* 0x0000000000017941 */ /* 0x000fea0003800200 */
.L_x_366:
        /* <DEDUP_REMOVED lines=31> */
.L_x_359:
[----:B------:R-:W-:Y:S05]  /*3870*/  BSYNC.RECONVERGENT B0 ;  /* 0x0000000000007941 */ /* 0x000fea0003800200 */
.L_x_358:
        /* <DEDUP_REMOVED lines=32> */
.L_x_377:
        /* <DEDUP_REMOVED lines=47> */
[----:B------:R-:W-:Y:S02]  /*3d70*/  @P2 IMAD.MOV.U32 R0, RZ, RZ, R22 ;  /* 0x000000ffff002224 */ /* 0x000fe400078e0016 */
[----:B------:R-:W-:Y:S01]  /*3d80*/  @P3 MOV R13, R22 ;  /* 0x00000016000d3202 */ /* 0x000fe20000000f00 */
[----:B------:R-:W-:Y:S02]  /*3d90*/  @P4 IMAD.MOV.U32 R13, RZ, RZ, R23 ;  /* 0x000000ffff0d4224 */ /* 0x000fe400078e0017 */
        /* <DEDUP_REMOVED lines=16> */
.L_x_379:
[----:B------:R-:W-:Y:S05]  /*3ea0*/  BSYNC.RECONVERGENT B2 ;  /* 0x0000000000027941 */ /* 0x000fea0003800200 */
.L_x_378:
        /* <DEDUP_REMOVED lines=19> */
.L_x_376:
[----:B------:R-:W-:Y:S01]  /*3fe0*/  FMUL R12, RZ, R11 ;  /* 0x0000000bff0c7220 */ /* 0x000fe20000400000 */
[----:B------:R-:W-:-:S07]  /*3ff0*/  MOV R24, RZ ;  /* 0x000000ff00187202 */ /* 0x000fce0000000f00 */
.L_x_375:
[----:B------:R-:W-:Y:S05]  /*4000*/  BSYNC.RECONVERGENT B1 ;  /* 0x0000000000017941 */ /* 0x000fea0003800200 */
.L_x_374:
        /* <DEDUP_REMOVED lines=29> */
.L_x_383:
[----:B0-----:R-:W-:Y:S01]  /*41e0*/  IMAD.U32 R12, RZ, RZ, UR10 ;  /* 0x0000000aff0c7e24 */ /* 0x001fe2000f8e00ff */
[----:B------:R-:W-:-:S05]  /*41f0*/  MOV R13, UR11 ;  /* 0x0000000b000d7c02 */ /* 0x000fca0008000f00 */
        /* <DEDUP_REMOVED lines=63> */
.L_x_385:
[----:B------:R-:W-:Y:S05]  /*45f0*/  BSYNC.RECONVERGENT B2 ;  /* 0x0000000000027941 */ /* 0x000fea0003800200 */
.L_x_384:
        /* <DEDUP_REMOVED lines=19> */
.L_x_382:
[----:B------:R-:W-:Y:S01]  /*4730*/  FMUL R18, RZ, R11 ;  /* 0x0000000bff127220 */ /* 0x000fe20000400000 */
[----:B------:R-:W-:-:S07]  /*4740*/  IMAD.MOV.U32 R17, RZ, RZ, RZ ;  /* 0x000000ffff117224 */ /* 0x000fce00078e00ff */
.L_x_381:
[----:B------:R-:W-:Y:S05]  /*4750*/  BSYNC.RECONVERGENT B1 ;  /* 0x0000000000017941 */ /* 0x000fea0003800200 */
.L_x_380:
        /* <DEDUP_REMOVED lines=31> */
.L_x_373:
[----:B------:R-:W-:Y:S05]  /*4950*/  BSYNC.RECONVERGENT B0 ;  /* 0x0000000000007941 */ /* 0x000fea0003800200 */
.L_x_372:
        /* <DEDUP_REMOVED lines=21> */
[----:B------:R-:W-:-:S05]  /*4ab0*/  FFMA R18, R18, -5.3903029534742383927e-15, R13 ;  /* 0xa7c234c512127823 */ /* 0x000fca000000000d */
[----:B------:R-:W-:Y:S01]  /*4ac0*/  MOV R12, R18 ;  /* 0x00000012000c7202 */ /* 0x000fe20000000f00 */
        /* <DEDUP_REMOVED lines=9> */
.L_x_391:
        /* <DEDUP_REMOVED lines=66> */
.L_x_393:
[----:B------:R-:W-:Y:S05]  /*4f80*/  BSYNC.RECONVERGENT B2 ;  /* 0x0000000000027941 */ /* 0x000fea0003800200 */
.L_x_392:
        /* <DEDUP_REMOVED lines=19> */
.L_x_390:
[----:B------:R-:W-:Y:S01]  /*50c0*/  FMUL R12, RZ, R11 ;  /* 0x0000000bff0c7220 */ /* 0x000fe20000400000 */
[----:B------:R-:W-:-:S07]  /*50d0*/  IMAD.MOV.U32 R24, RZ, RZ, RZ ;  /* 0x000000ffff187224 */ /* 0x000fce00078e00ff */
.L_x_389:
[----:B------:R-:W-:Y:S05]  /*50e0*/  BSYNC.RECONVERGENT B1 ;  /* 0x0000000000017941 */ /* 0x000fea0003800200 */
.L_x_388:
        /* <DEDUP_REMOVED lines=29> */
.L_x_397:
        /* <DEDUP_REMOVED lines=65> */
.L_x_399:
[----:B------:R-:W-:Y:S05]  /*56d0*/  BSYNC.RECONVERGENT B2 ;  /* 0x0000000000027941 */ /* 0x000fea0003800200 */
.L_x_398:
        /* <DEDUP_REMOVED lines=19> */
.L_x_396:
[----:B------:R-:W-:Y:S01]  /*5810*/  FMUL R18, RZ, R11 ;  /* 0x0000000bff127220 */ /* 0x000fe20000400000 */
[----:B------:R-:W-:-:S07]  /*5820*/  MOV R17, RZ ;  /* 0x000000ff00117202 */ /* 0x000fce0000000f00 */
.L_x_395:
[----:B------:R-:W-:Y:S05]  /*5830*/  BSYNC.RECONVERGENT B1 ;  /* 0x0000000000017941 */ /* 0x000fea0003800200 */
.L_x_394:
        /* <DEDUP_REMOVED lines=31> */
.L_x_387:
[----:B------:R-:W-:Y:S05]  /*5a30*/  BSYNC.RECONVERGENT B0 ;  /* 0x0000000000007941 */ /* 0x000fea0003800200 */
.L_x_386:
        /* <DEDUP_REMOVED lines=32> */
.L_x_405:
        /* <DEDUP_REMOVED lines=66> */
.L_x_407:
[----:B------:R-:W-:Y:S05]  /*6060*/  BSYNC.RECONVERGENT B2 ;  /* 0x0000000000027941 */ /* 0x000fea0003800200 */
.L_x_406:
        /* <DEDUP_REMOVED lines=19> */
.L_x_404:
[----:B------:R-:W-:Y:S01]  /*61a0*/  FMUL R12, RZ, R11 ;  /* 0x0000000bff0c7220 */ /* 0x000fe20000400000 */
[----:B------:R-:W-:-:S07]  /*61b0*/  IMAD.MOV.U32 R24, RZ, RZ, RZ ;  /* 0x000000ffff187224 */ /* 0x000fce00078e00ff */
.L_x_403:
[----:B------:R-:W-:Y:S05]  /*61c0*/  BSYNC.RECONVERGENT B1 ;  /* 0x0000000000017941 */ /* 0x000fea0003800200 */
.L_x_402:
        /* <DEDUP_REMOVED lines=29> */
.L_x_411:
        /* <DEDUP_REMOVED lines=65> */
.L_x_413:
[----:B------:R-:W-:Y:S05]  /*67b0*/  BSYNC.RECONVERGENT B2 ;  /* 0x0000000000027941 */ /* 0x000fea0003800200 */
.L_x_412:
        /* <DEDUP_REMOVED lines=19> */
.L_x_410:
[----:B------:R-:W-:Y:S01]  /*68f0*/  FMUL R18, RZ, R11 ;  /* 0x0000000bff127220 */ /* 0x000fe20000400000 */
[----:B------:R-:W-:-:S07]  /*6900*/  IMAD.MOV.U32 R17, RZ, RZ, RZ ;  /* 0x000000ffff117224 */ /* 0x000fce00078e00ff */
.L_x_409:
[----:B------:R-:W-:Y:S05]  /*6910*/  BSYNC.RECONVERGENT B1 ;  /* 0x0000000000017941 */ /* 0x000fea0003800200 */
.L_x_408:
        /* <DEDUP_REMOVED lines=31> */
.L_x_401:
[----:B------:R-:W-:Y:S05]  /*6b10*/  BSYNC.RECONVERGENT B0 ;  /* 0x0000000000007941 */ /* 0x000fea0003800200 */
.L_x_400:
[----:B-1----:R-:W-:Y:S01]  /*6b20*/  LOP3.LUT R3, R10, 0xff, RZ, 0xc0, !PT ;  /* 0x000000ff0a037812 */ /* 0x002fe200078ec0ff */
[----:B------:R-:W-:Y:S03]  /*6b30*/  BAR.SYNC.DEFER_BLOCKING 0x0 ;  /* 0x0000000000007b1d */ /* 0x000fe60000010000 */
[----:B------:R-:W-:-:S03]  /*6b40*/  ISETP.GT.U32.AND P0, PT, R3, 0x7f, PT ;  /* 0x0000007f0300780c */ /* 0x000fc60003f04070 */
[----:B------:R-:W-:Y:S10]  /*6b50*/  BSSY.RECONVERGENT B0, `(.L_x_414) ;  /* 0x0000105000007945 */ /* 0x000ff40003800200 */
[----:B------:R-:W-:Y:S05]  /*6b60*/  @P0 BRA `(.L_x_415) ;  /* 0x00000010000c0947 */ /* 0x000fea0003800000 */
[----:B0-----:R-:W0:Y:S01]  /*6b70*/  I2F.U8 R7, R10 ;  /* 0x0000000a00077306 */ /* 0x001e220000001000 */
[----:B------:R-:W-:Y:S01]  /*6b80*/  BSSY.RECONVERGENT B1, `(.L_x_416) ;  /* 0x0000072000017945 */ /* 0x000fe20003800200 */
[----:B0-----:R-:W-:Y:S01]  /*6b90*/  FMUL R7, R8, R7 ;  /* 0x0000000708077220 */ /* 0x001fe20000400000 */
[----:B------:R-:W-:-:S03]  /*6ba0*/  LOP3.LUT R8, R3, 0x300, R10, 0xf8, !PT ;  /* 0x0000030003087812 */ /* 0x000fc600078ef80a */
[----:B------:R-:W-:Y:S01]  /*6bb0*/  FMUL R11, R7, 0.00390625 ;  /* 0x3b800000070b7820 */ /* 0x000fe20000400000 */
        /* <DEDUP_REMOVED lines=22> */
.L_x_419:
        /* <DEDUP_REMOVED lines=66> */
.L_x_421:
[----:B------:R-:W-:Y:S05]  /*7140*/  BSYNC.RECONVERGENT B2 ;  /* 0x0000000000027941 */ /* 0x000fea0003800200 */
.L_x_420:
        /* <DEDUP_REMOVED lines=19> */
.L_x_418:
[----:B------:R-:W-:Y:S01]  /*7280*/  FMUL R12, RZ, R11 ;  /* 0x0000000bff0c7220 */ /* 0x000fe20000400000 */
[----:B------:R-:W-:-:S07]  /*7290*/  IMAD.MOV.U32 R0, RZ, RZ, RZ ;  /* 0x000000ffff007224 */ /* 0x000fce00078e00ff */
.L_x_417:
[----:B------:R-:W-:Y:S05]  /*72a0*/  BSYNC.RECONVERGENT B1 ;  /* 0x0000000000017941 */ /* 0x000fea0003800200 */
.L_x_416:
        /* <DEDUP_REMOVED lines=29> */
.L_x_425:
        /* <DEDUP_REMOVED lines=64> */
.L_x_427:
[----:B------:R-:W-:Y:S05]  /*7880*/  BSYNC.RECONVERGENT B2 ;  /* 0x0000000000027941 */ /* 0x000fea0003800200 */
.L_x_426:
        /* <DEDUP_REMOVED lines=19> */
.L_x_424:
[----:B------:R-:W-:Y:S01]  /*79c0*/  FMUL R18, RZ, R11 ;  /* 0x0000000bff127220 */ /* 0x000fe20000400000 */
[----:B------:R-:W-:-:S07]  /*79d0*/  IMAD.MOV.U32 R17, RZ, RZ, RZ ;  /* 0x000000ffff117224 */ /* 0x000fce00078e00ff */
.L_x_423:
[----:B------:R-:W-:Y:S05]  /*79e0*/  BSYNC.RECONVERGENT B1 ;  /* 0x0000000000017941 */ /* 0x000fea0003800200 */
.L_x_422:
        /* <DEDUP_REMOVED lines=27> */
.L_x_415:
[----:B------:R-:W-:Y:S05]  /*7ba0*/  BSYNC.RECONVERGENT B0 ;  /* 0x0000000000007941 */ /* 0x000fea0003800200 */
.L_x_414:
[----:B------:R-:W-:Y:S01]  /*7bb0*/  BAR.SYNC.DEFER_BLOCKING 0x0 ;  /* 0x0000000000007b1d */ /* 0x000fe20000010000 */
[----:B------:R-:W-:-:S13]  /*7bc0*/  ISETP.GT.U32.AND P0, PT, R10, 0xff, PT ;  /* 0x000000ff0a00780c */ /* 0x000fda0003f04070 */
[----:B------:R-:W-:Y:S05]  /*7bd0*/  @P0 EXIT ;  /* 0x000000000000094d */ /* 0x000fea0003800000 */
[----:B01----:R-:W0:Y:S04]  /*7be0*/  LDS.64 R8, [R9] ;  /* 0x0000000009087984 */ /* 0x003e280000000a00 */
[----:B0-----:R-:W-:Y:S01]  /*7bf0*/  STG.E.64 desc[UR8][R4.64], R8 ;  /* 0x0000000804007986 */ /* 0x001fe2000c101b08 */
[----:B------:R-:W-:Y:S05]  /*7c00*/  EXIT ;  /* 0x000000000000794d */ /* 0x000fea0003800000 */
.L_x_428:
        /* <DEDUP_REMOVED lines=15> */
.L_x_1034:


//--------------------- .text._ZN17signal_processing7kernels17radix2_fft_kernelILi7EEEvP6float2i --------------------------
	.section	.text._ZN17signal_processing7kernels17radix2_fft_kernelILi7EEEvP6float2i,"ax",@progbits
	.align	128
        .global         _ZN17signal_processing7kernels17radix2_fft_kernelILi7EEEvP6float2i
        .type           _ZN17signal_processing7kernels17radix2_fft_kernelILi7EEEvP6float2i,@function
        .size           _ZN17signal_processing7kernels17radix2_fft_kernelILi7EEEvP6float2i,(.L_x_1035 - _ZN17signal_processing7kernels17radix2_fft_kernelILi7EEEvP6float2i)
        .other          _ZN17signal_processing7kernels17radix2_fft_kernelILi7EEEvP6float2i,@"STO_CUDA_ENTRY STV_DEFAULT"
_ZN17signal_processing7kernels17radix2_fft_kernelILi7EEEvP6float2i:
.text._ZN17signal_processing7kernels17radix2_fft_kernelILi7EEEvP6float2i:
        /* <DEDUP_REMOVED lines=33> */
[----:B------:R-:W-:-:S03]  /*0210*/  LOP3.LUT R6, R6, 0x1, RZ, 0xc0, !PT ;  /* 0x0000000106067812 */ /* 0x000fc600078ec0ff */
[----:B------:R-:W-:-:S04]  /*0220*/  IMAD R7, R8, 0x4, R7 ;  /* 0x0000000408077824 */ /* 0x000fc800078e0207 */
[----:B------:R-:W-:-:S05]  /*0230*/  IMAD.IADD R6, R6, 0x1, R7 ;  /* 0x0000000106067824 */ /* 0x000fca00078e0207 */
[----:B------:R-:W-:-:S05]  /*0240*/  LEA R6, R6, UR6, 0x3 ;  /* 0x0000000606067c11 */ /* 0x000fca000f8e18ff */
[----:B-1----:R2:W-:Y:S02]  /*0250*/  STS.64 [R6], R2 ;  /* 0x0000000206007388 */ /* 0x0025e40000000a00 */
.L_x_430:
[----:B------:R-:W-:Y:S05]  /*0260*/  BSYNC.RECONVERGENT B0 ;  /* 0x0000000000007941 */ /* 0x000fea0003800200 */
.L_x_429:
        /* <DEDUP_REMOVED lines=10> */
[----:B------:R-:W-:Y:S02]  /*0310*/  IMAD.MOV.U32 R14, RZ, RZ, 0x37cbac00 ;  /* 0x37cbac00ff0e7424 */ /* 0x000fe400078e00ff */
[----:B------:R-:W-:Y:S01]  /*0320*/  FMUL R2, R0, 0.63661974668502807617 ;  /* 0x3f22f98300027820 */ /* 0x000fe20000400000 */
[----:B------:R-:W1:Y:S01]  /*0330*/  LDS.64 R12, [R9] ;  /* 0x00000000090c7984 */ /* 0x000e620000000a00 */
[----:B------:R-:W-:-:S04]  /*0340*/  IMAD.MOV.U32 R17, RZ, RZ, 0x3d2aaabb ;  /* 0x3d2aaabbff117424 */ /* 0x000fc800078e00ff */
[----:B------:R-:W2:Y:S02]  /*0350*/  F2I.NTZ R2, R2 ;  /* 0x0000000200027305 */ /* 0x000ea40000203100 */
[----:B--2---:R-:W-:Y:S02]  /*0360*/  I2FP.F32.S32 R3, R2 ;  /* 0x0000000200037245 */ /* 0x004fe40000201400 */
[C---:B------:R-:W-:Y:S02]  /*0370*/  IADD3 R15, PT, PT, R2.reuse, 0x1, RZ ;  /* 0x00000001020f7810 */ /* 0x040fe40007ffe0ff */
[----:B------:R-:W-:Y:S01]  /*0380*/  LOP3.LUT P1, RZ, R2, 0x2, RZ, 0xc0, !PT ;  /* 0x0000000202ff7812 */ /* 0x000fe2000782c0ff */
        /* <DEDUP_REMOVED lines=37> */
.L_x_432:
[----:B------:R-:W-:Y:S05]  /*05e0*/  BSYNC.RECONVERGENT B0 ;  /* 0x0000000000007941 */ /* 0x000fea0003800200 */
.L_x_431:
        /* <DEDUP_REMOVED lines=31> */
.L_x_438:
        /* <DEDUP_REMOVED lines=66> */
.L_x_440:
[----:B------:R-:W-:Y:S05]  /*0c00*/  BSYNC.RECONVERGENT B2 ;  /* 0x0000000000027941 */ /* 0x000fea0003800200 */
.L_x_439:
        /* <DEDUP_REMOVED lines=19> */
.L_x_437:
[----:B------:R-:W-:Y:S01]  /*0d40*/  FMUL R12, RZ, R11 ;  /* 0x0000000bff0c7220 */ /* 0x000fe20000400000 */
[----:B------:R-:W-:-:S07]  /*0d50*/  IMAD.MOV.U32 R24, RZ, RZ, RZ ;  /* 0x000000ffff187224 */ /* 0x000fce00078e00ff */
.L_x_436:
[----:B------:R-:W-:Y:S05]  /*0d60*/  BSYNC.RECONVERGENT B1 ;  /* 0x0000000000017941 */ /* 0x000fea0003800200 */
.L_x_435:
        /* <DEDUP_REMOVED lines=24> */
[----:B------:R-:W1:Y:S01]  /*0ef0*/  LDCU.64 UR10, c[0x4][0x140] ;  /* 0x01002800ff0a77ac */ /* 0x000e620008000a00 */
[----:B------:R-:W-:Y:S01]  /*0f00*/  IMAD.MOV.U32 R18, RZ, RZ, RZ ;  /* 0x000000ffff127224 */ /* 0x000fe200078e00ff */
[----:B------:R-:W-:Y:S01]  /*0f10*/  LOP3.LUT R17, R12, 0x80000000, RZ, 0xfc, !PT ;  /* 0x800000000c117812 */ /* 0x000fe200078efcff */
[----:B------:R-:W-:Y:S01]  /*0f20*/  UMOV UR5, URZ ;  /* 0x000000ff00057c82 */ /* 0x000fe20008000000 */
[----:B------:R-:W-:-:S05]  /*0f30*/  UMOV UR4, URZ ;  /* 0x000000ff00047c82 */ /* 0x000fca0008000000 */
.L_x_444:
        /* <DEDUP_REMOVED lines=65> */
.L_x_446:
[----:B------:R-:W-:Y:S05]  /*1350*/  BSYNC.RECONVERGENT B2 ;  /* 0x0000000000027941 */ /* 0x000fea0003800200 */
.L_x_445:
        /* <DEDUP_REMOVED lines=12> */
[----:B------:R-:W-:Y:S02]  /*1420*/  ISETP.GE.AND P0, PT, R11, RZ, PT ;  /* 0x000000ff0b00720c */ /* 0x000fe40003f06270 */
[----:B------:R-:W-:-:S05]  /*1430*/  IADD3 R11, PT, PT, -R17, RZ, RZ ;  /* 0x000000ff110b7210 */ /* 0x000fca0007ffe1ff */
[----:B------:R-:W-:Y:S01]  /*1440*/  @!P1 IMAD.MOV.U32 R17, RZ, RZ, R11 ;  /* 0x000000ffff119224 */ /* 0x000fe200078e000b */
[----:B-1----:R-:W-:-:S10]  /*1450*/  DMUL R14, R12, UR4 ;  /* 0x000000040c0e7c28 */ /* 0x002fd40008000000 */
[----:B------:R-:W1:Y:S02]  /*1460*/  F2F.F32.F64 R14, R14 ;  /* 0x0000000e000e7310 */ /* 0x000e640000301000 */
[----:B-1----:R-:W-:Y:S01]  /*1470*/  FSEL R18, -R14, R14, !P0 ;  /* 0x0000000e0e127208 */ /* 0x002fe20004000100 */
[----:B------:R-:W-:Y:S06]  /*1480*/  BRA `(.L_x_442) ;  /* 0x0000000000087947 */ /* 0x000fec0003800000 */
.L_x_443:
[----:B------:R-:W-:Y:S01]  /*1490*/  FMUL R18, RZ, R11 ;  /* 0x0000000bff127220 */ /* 0x000fe20000400000 */
[----:B------:R-:W-:-:S07]  /*14a0*/  IMAD.MOV.U32 R17, RZ, RZ, RZ ;  /* 0x000000ffff117224 */ /* 0x000fce00078e00ff */
.L_x_442:
[----:B------:R-:W-:Y:S05]  /*14b0*/  BSYNC.RECONVERGENT B1 ;  /* 0x0000000000017941 */ /* 0x000fea0003800200 */
.L_x_441:
        /* <DEDUP_REMOVED lines=31> */
.L_x_434:
[----:B------:R-:W-:Y:S05]  /*16b0*/  BSYNC.RECONVERGENT B0 ;  /* 0x0000000000007941 */ /* 0x000fea0003800200 */
.L_x_433:
        /* <DEDUP_REMOVED lines=25> */
[----:B------:R-:W-:Y:S02]  /*1850*/  SHF.L.U32 R0, R11, 0x8, RZ ;  /* 0x000000080b007819 */ /* 0x000fe400000006ff */
[----:B------:R-:W-:Y:S01]  /*1860*/  CS2R R24, SRZ ;  /* 0x0000000000187805 */ /* 0x000fe2000001ff00 */
[----:B------:R-:W0:Y:S01]  /*1870*/  LDCU.64 UR10, c[0x4][0x140] ;  /* 0x01002800ff0a77ac */ /* 0x000e220008000a00 */
[----:B------:R-:W-:Y:S01]  /*1880*/  LOP3.LUT R0, R0, 0x80000000, RZ, 0xfc, !PT ;  /* 0x8000000000007812 */ /* 0x000fe200078efcff */
[----:B------:R-:W-:Y:S01]  /*1890*/  UMOV UR5, URZ ;  /* 0x000000ff00057c82 */ /* 0x000fe20008000000 */
[----:B------:R-:W-:-:S05]  /*18a0*/  UMOV UR4, URZ ;  /* 0x000000ff00047c82 */ /* 0x000fca0008000000 */
.L_x_452:
        /* <DEDUP_REMOVED lines=44> */
[----:B------:R-:W-:Y:S01]  /*1b70*/  @P0 IMAD.MOV.U32 R0, RZ, RZ, R20 ;  /* 0x000000ffff000224 */ /* 0x000fe200078e0014 */
[----:B------:R-:W-:-:S03]  /*1b80*/  @P1 MOV R0, R21 ;  /* 0x0000001500001202 */ /* 0x000fc60000000f00 */
[----:B------:R-:W-:Y:S02]  /*1b90*/  @P2 IMAD.MOV.U32 R13, RZ, RZ, R21 ;  /* 0x000000ffff0d2224 */ /* 0x000fe400078e0015 */
[--C-:B------:R-:W-:Y:S02]  /*1ba0*/  @P2 IMAD.MOV.U32 R0, RZ, RZ, R22.reuse ;  /* 0x000000ffff002224 */ /* 0x100fe400078e0016 */
[----:B------:R-:W-:Y:S02]  /*1bb0*/  @P3 IMAD.MOV.U32 R13, RZ, RZ, R22 ;  /* 0x000000ffff0d3224 */ /* 0x000fe400078e0016 */
[----:B------:R-:W-:Y:S02]  /*1bc0*/  @P4 IMAD.MOV.U32 R13, RZ, RZ, R23 ;  /* 0x000000ffff0d4224 */ /* 0x000fe400078e0017 */
[----:B------:R-:W-:Y:S02]  /*1bd0*/  @P5 IMAD.MOV.U32 R13, RZ, RZ, R25 ;  /* 0x000000ffff0d5224 */ /* 0x000fe400078e0019 */
[----:B------:R-:W-:-:S02]  /*1be0*/  @P3 IMAD.MOV.U32 R0, RZ, RZ, R23 ;  /* 0x000000ffff003224 */ /* 0x000fc400078e0017 */
        /* <DEDUP_REMOVED lines=14> */
.L_x_454:
[----:B------:R-:W-:Y:S05]  /*1cd0*/  BSYNC.RECONVERGENT B2 ;  /* 0x0000000000027941 */ /* 0x000fea0003800200 */
.L_x_453:
[C---:B------:R-:W-:Y:S01]  /*1ce0*/  SHF.L.W.U32.HI R24, R14.reuse, 0x2, R0 ;  /* 0x000000020e187819 */ /* 0x040fe20000010e00 */
        /* <DEDUP_REMOVED lines=18> */
.L_x_451:
[----:B------:R-:W-:Y:S01]  /*1e10*/  FMUL R12, RZ, R11 ;  /* 0x0000000bff0c7220 */ /* 0x000fe20000400000 */
[----:B------:R-:W-:-:S07]  /*1e20*/  IMAD.MOV.U32 R24, RZ, RZ, RZ ;  /* 0x000000ffff187224 */ /* 0x000fce00078e00ff */
.L_x_450:
[----:B------:R-:W-:Y:S05]  /*1e30*/  BSYNC.RECONVERGENT B1 ;  /* 0x0000000000017941 */ /* 0x000fea0003800200 */
.L_x_449:
        /* <DEDUP_REMOVED lines=29> */
.L_x_458:
[----:B0-----:R-:W-:Y:S01]  /*2010*/  IMAD.U32 R12, RZ, RZ, UR10 ;  /* 0x0000000aff0c7e24 */ /* 0x001fe2000f8e00ff */
[----:B------:R-:W-:-:S05]  /*2020*/  MOV R13, UR11 ;  /* 0x0000000b000d7c02 */ /* 0x000fca0008000f00 */
        /* <DEDUP_REMOVED lines=63> */
.L_x_460:
[----:B------:R-:W-:Y:S05]  /*2420*/  BSYNC.RECONVERGENT B2 ;  /* 0x0000000000027941 */ /* 0x000fea0003800200 */
.L_x_459:
        /* <DEDUP_REMOVED lines=19> */
.L_x_457:
[----:B------:R-:W-:Y:S01]  /*2560*/  FMUL R18, RZ, R11 ;  /* 0x0000000bff127220 */ /* 0x000fe20000400000 */
[----:B------:R-:W-:-:S07]  /*2570*/  IMAD.MOV.U32 R17, RZ, RZ, RZ ;  /* 0x000000ffff117224 */ /* 0x000fce00078e00ff */
.L_x_456:
[----:B------:R-:W-:Y:S05]  /*2580*/  BSYNC.RECONVERGENT B1 ;  /* 0x0000000000017941 */ /* 0x000fea0003800200 */
.L_x_455:
        /* <DEDUP_REMOVED lines=31> */
.L_x_448:
[----:B------:R-:W-:Y:S05]  /*2780*/  BSYNC.RECONVERGENT B0 ;  /* 0x0000000000007941 */ /* 0x000fea0003800200 */
.L_x_447:
        /* <DEDUP_REMOVED lines=32> */
.L_x_466:
        /* <DEDUP_REMOVED lines=66> */
.L_x_468:
[----:B------:R-:W-:Y:S05]  /*2db0*/  BSYNC.RECONVERGENT B2 ;  /* 0x0000000000027941 */ /* 0x000fea0003800200 */
.L_x_467:
        /* <DEDUP_REMOVED lines=19> */
.L_x_465:
[----:B------:R-:W-:Y:S01]  /*2ef0*/  FMUL R12, RZ, R11 ;  /* 0x0000000bff0c7220 */ /* 0x000fe20000400000 */
[----:B------:R-:W-:-:S07]  /*2f00*/  IMAD.MOV.U32 R24, RZ, RZ, RZ ;  /* 0x000000ffff187224 */ /* 0x000fce00078e00ff */
.L_x_464:
[----:B------:R-:W-:Y:S05]  /*2f10*/  BSYNC.RECONVERGENT B1 ;  /* 0x0000000000017941 */ /* 0x000fea0003800200 */
.L_x_463:
        /* <DEDUP_REMOVED lines=29> */
.L_x_472:
        /* <DEDUP_REMOVED lines=65> */
.L_x_474:
[----:B------:R-:W-:Y:S05]  /*3500*/  BSYNC.RECONVERGENT B2 ;  /* 0x0000000000027941 */ /* 0x000fea0003800200 */
.L_x_473:
        /* <DEDUP_REMOVED lines=19> */
.L_x_471:
[----:B------:R-:W-:Y:S01]  /*3640*/  FMUL R18, RZ, R11 ;  /* 0x0000000bff127220 */ /* 0x000fe20000400000 */
[----:B------:R-:W-:-:S07]  /*3650*/  IMAD.MOV.U32 R17, RZ, RZ, RZ ;  /* 0x000000ffff117224 */ /* 0x000fce00078e00ff */
.L_x_470:
[----:B------:R-:W-:Y:S05]  /*3660*/  BSYNC.RECONVERGENT B1 ;  /* 0x0000000000017941 */ /* 0x000fea0003800200 */
.L_x_469:
        /* <DEDUP_REMOVED lines=31> */
.L_x_462:
[----:B------:R-:W-:Y:S05]  /*3860*/  BSYNC.RECONVERGENT B0 ;  /* 0x0000000000007941 */ /* 0x000fea0003800200 */
.L_x_461:
        /* <DEDUP_REMOVED lines=32> */
.L_x_480:
        /* <DEDUP_REMOVED lines=66> */
.L_x_482:
[----:B------:R-:W-:Y:S05]  /*3e90*/  BSYNC.RECONVERGENT B2 ;  /* 0x0000000000027941 */ /* 0x000fea0003800200 */
.L_x_481:
        /* <DEDUP_REMOVED lines=19> */
.L_x_479:
[----:B------:R-:W-:Y:S01]  /*3fd0*/  FMUL R12, RZ, R11 ;  /* 0x0000000bff0c7220 */ /* 0x000fe20000400000 */
[----:B------:R-:W-:-:S07]  /*3fe0*/  IMAD.MOV.U32 R24, RZ, RZ, RZ ;  /* 0x000000ffff187224 */ /* 0x000fce00078e00ff */
.L_x_478:
[----:B------:R-:W-:Y:S05]  /*3ff0*/  BSYNC.RECONVERGENT B1 ;  /* 0x0000000000017941 */ /* 0x000fea0003800200 */
.L_x_477:
        /* <DEDUP_REMOVED lines=29> */
.L_x_486:
        /* <DEDUP_REMOVED lines=65> */
.L_x_488:
[----:B------:R-:W-:Y:S05]  /*45e0*/  BSYNC.RECONVERGENT B2 ;  /* 0x0000000000027941 */ /* 0x000fea0003800200 */
.L_x_487:
        /* <DEDUP_REMOVED lines=19> */
.L_x_485:
[----:B------:R-:W-:Y:S01]  /*4720*/  FMUL R18, RZ, R11 ;  /* 0x0000000bff127220 */ /* 0x000fe20000400000 */
[----:B------:R-:W-:-:S07]  /*4730*/  MOV R17, RZ ;  /* 0x000000ff00117202 */ /* 0x000fce0000000f00 */
.L_x_484:
[----:B------:R-:W-:Y:S05]  /*4740*/  BSYNC.RECONVERGENT B1 ;  /* 0x0000000000017941 */ /* 0x000fea0003800200 */
.L_x_483:
        /* <DEDUP_REMOVED lines=31> */
.L_x_476:
[----:B------:R-:W-:Y:S05]  /*4940*/  BSYNC.RECONVERGENT B0 ;  /* 0x0000000000007941 */ /* 0x000fea0003800200 */
.L_x_475:
        /* <DEDUP_REMOVED lines=32> */
.L_x_494:
        /* <DEDUP_REMOVED lines=66> */
.L_x_496:
[----:B------:R-:W-:Y:S05]  /*4f70*/  BSYNC.RECONVERGENT B2 ;  /* 0x0000000000027941 */ /* 0x000fea0003800200 */
.L_x_495:
        /* <DEDUP_REMOVED lines=19> */
.L_x_493:
[----:B------:R-:W-:Y:S01]  /*50b0*/  FMUL R12, RZ, R11 ;  /* 0x0000000bff0c7220 */ /* 0x000fe20000400000 */
[----:B------:R-:W-:-:S07]  /*50c0*/  IMAD.MOV.U32 R24, RZ, RZ, RZ ;  /* 0x000000ffff187224 */ /* 0x000fce00078e00ff */
.L_x_492:
[----:B------:R-:W-:Y:S05]  /*50d0*/  BSYNC.RECONVERGENT B1 ;  /* 0x0000000000017941 */ /* 0x000fea0003800200 */
.L_x_491:
        /* <DEDUP_REMOVED lines=29> */
.L_x_500:
        /* <DEDUP_REMOVED lines=65> */
.L_x_502:
[----:B------:R-:W-:Y:S05]  /*56c0*/  BSYNC.RECONVERGENT B2 ;  /* 0x0000000000027941 */ /* 0x000fea0003800200 */
.L_x_501:
        /* <DEDUP_REMOVED lines=19> */
.L_x_499:
[----:B------:R-:W-:Y:S01]  /*5800*/  FMUL R18, RZ, R11 ;  /* 0x0000000bff127220 */ /* 0x000fe20000400000 */
[----:B------:R-:W-:-:S07]  /*5810*/  IMAD.MOV.U32 R17, RZ, RZ, RZ ;  /* 0x000000ffff117224 */ /* 0x000fce00078e00ff */
.L_x_498:
[----:B------:R-:W-:Y:S05]  /*5820*/  BSYNC.RECONVERGENT B1 ;  /* 0x0000000000017941 */ /* 0x000fea0003800200 */
.L_x_497:
        /* <DEDUP_REMOVED lines=31> */
.L_x_490:
[----:B------:R-:W-:Y:S05]  /*5a20*/  BSYNC.RECONVERGENT B0 ;  /* 0x0000000000007941 */ /* 0x000fea0003800200 */
.L_x_489:
        /* <DEDUP_REMOVED lines=9> */
[----:B------:R-:W-:Y:S01]  /*5ac0*/  FMUL R11, R7, 0.0078125 ;  /* 0x3c000000070b7820 */ /* 0x000fe20000400000 */
        /* <DEDUP_REMOVED lines=22> */
.L_x_508:
        /* <DEDUP_REMOVED lines=66> */
.L_x_510:
[----:B------:R-:W-:Y:S05]  /*6050*/  BSYNC.RECONVERGENT B2 ;  /* 0x0000000000027941 */ /* 0x000fea0003800200 */
.L_x_509:
        /* <DEDUP_REMOVED lines=19> */
.L_x_507:
[----:B------:R-:W-:Y:S01]  /*6190*/  FMUL R12, RZ, R11 ;  /* 0x0000000bff0c7220 */ /* 0x000fe20000400000 */
[----:B------:R-:W-:-:S07]  /*61a0*/  IMAD.MOV.U32 R0, RZ, RZ, RZ ;  /* 0x000000ffff007224 */ /* 0x000fce00078e00ff */
.L_x_506:
[----:B------:R-:W-:Y:S05]  /*61b0*/  BSYNC.RECONVERGENT B1 ;  /* 0x0000000000017941 */ /* 0x000fea0003800200 */
.L_x_505:
        /* <DEDUP_REMOVED lines=29> */
.L_x_514:
        /* <DEDUP_REMOVED lines=64> */
.L_x_516:
[----:B------:R-:W-:Y:S05]  /*6790*/  BSYNC.RECONVERGENT B2 ;  /* 0x0000000000027941 */ /* 0x000fea0003800200 */
.L_x_515:
        /* <DEDUP_REMOVED lines=19> */
.L_x_513:
[----:B------:R-:W-:Y:S01]  /*68d0*/  FMUL R18, RZ, R11 ;  /* 0x0000000bff127220 */ /* 0x000fe20000400000 */
[----:B------:R-:W-:-:S07]  /*68e0*/  IMAD.MOV.U32 R17, RZ, RZ, RZ ;  /* 0x000000ffff117224 */ /* 0x000fce00078e00ff */
.L_x_512:
[----:B------:R-:W-:Y:S05]  /*68f0*/  BSYNC.RECONVERGENT B1 ;  /* 0x0000000000017941 */ /* 0x000fea0003800200 */
.L_x_511:
        /* <DEDUP_REMOVED lines=27> */
.L_x_504:
[----:B------:R-:W-:Y:S05]  /*6ab0*/  BSYNC.RECONVERGENT B0 ;  /* 0x0000000000007941 */ /* 0x000fea0003800200 */
.L_x_503:
[----:B------:R-:W-:Y:S01]  /*6ac0*/  BAR.SYNC.DEFER_BLOCKING 0x0 ;  /* 0x0000000000007b1d */ /* 0x000fe20000010000 */
[----:B------:R-:W-:-:S13]  /*6ad0*/  ISETP.GT.U32.AND P0, PT, R10, 0x7f, PT ;  /* 0x0000007f0a00780c */ /* 0x000fda0003f04070 */
[----:B------:R-:W-:Y:S05]  /*6ae0*/  @P0 EXIT ;  /* 0x000000000000094d */ /* 0x000fea0003800000 */
[----:B01----:R-:W0:Y:S04]  /*6af0*/  LDS.64 R8, [R9] ;  /* 0x0000000009087984 */ /* 0x003e280000000a00 */
[----:B0-----:R-:W-:Y:S01]  /*6b00*/  STG.E.64 desc[UR8][R4.64], R8 ;  /* 0x0000000804007986 */ /* 0x001fe2000c101b08 */
[----:B------:R-:W-:Y:S05]  /*6b10*/  EXIT ;  /* 0x000000000000794d */ /* 0x000fea0003800000 */
.L_x_517:
        /* <DEDUP_REMOVED lines=14> */
.L_x_1035:


//--------------------- .text._ZN17signal_processing7kernels17radix2_fft_kernelILi6EEEvP6float2i --------------------------
	.section	.text._ZN17signal_processing7kernels17radix2_fft_kernelILi6EEEvP6float2i,"ax",@progbits
	.align	128
        .global         _ZN17signal_processing7kernels17radix2_fft_kernelILi6EEEvP6float2i
        .type           _ZN17signal_processing7kernels17radix2_fft_kernelILi6EEEvP6float2i,@function
        .size           _ZN17signal_processing7kernels17radix2_fft_kernelILi6EEEvP6float2i,(.L_x_1036 - _ZN17signal_processing7kernels17radix2_fft_kernelILi6EEEvP6float2i)
        .other          _ZN17signal_processing7kernels17radix2_fft_kernelILi6EEEvP6float2i,@"STO_CUDA_ENTRY STV_DEFAULT"
_ZN17signal_processing7kernels17radix2_fft_kernelILi6EEEvP6float2i:
.text._ZN17signal_processing7kernels17radix2_fft_kernelILi6EEEvP6float2i:
        /* <DEDUP_REMOVED lines=30> */
[----:B------:R-:W-:-:S05]  /*01e0*/  IADD3 R11, PT, PT, R8, R11, R13 ;  /* 0x0000000b080b7210 */ /* 0x000fca0007ffe00d */
[----:B------:R-:W-:-:S04]  /*01f0*/  IMAD.IADD R6, R6, 0x1, R11 ;  /* 0x0000000106067824 */ /* 0x000fc800078e020b */
[----:B------:R-:W-:-:S05]  /*0200*/  IMAD R6, R6, 0x10, R7 ;  /* 0x0000001006067824 */ /* 0x000fca00078e0207 */
[----:B-1----:R2:W-:Y:S02]  /*0210*/  STS.64 [R6+UR6], R2 ;  /* 0x0000000206007988 */ /* 0x0025e40008000a06 */
.L_x_519:
[----:B------:R-:W-:Y:S05]  /*0220*/  BSYNC.RECONVERGENT B0 ;  /* 0x0000000000007941 */ /* 0x000fea0003800200 */
.L_x_518:
        /* <DEDUP_REMOVED lines=22> */
[----:B------:R-:W-:Y:S02]  /*0390*/  LOP3.LUT R0, R2, 0x1, RZ, 0xc0, !PT ;  /* 0x0000000102007812 */ /* 0x000fe400078ec0ff */
[----:B------:R-:W-:Y:S01]  /*03a0*/  MOV R2, 0x3effffff ;  /* 0x3effffff00027802 */ /* 0x000fe20000000f00 */
        /* <DEDUP_REMOVED lines=31> */
.L_x_521:
[----:B------:R-:W-:Y:S05]  /*05a0*/  BSYNC.RECONVERGENT B0 ;  /* 0x0000000000007941 */ /* 0x000fea0003800200 */
.L_x_520:
        /* <DEDUP_REMOVED lines=31> */
.L_x_527:
        /* <DEDUP_REMOVED lines=66> */
.L_x_529:
[----:B------:R-:W-:Y:S05]  /*0bc0*/  BSYNC.RECONVERGENT B2 ;  /* 0x0000000000027941 */ /* 0x000fea0003800200 */
.L_x_528:
        /* <DEDUP_REMOVED lines=19> */
.L_x_526:
[----:B------:R-:W-:Y:S01]  /*0d00*/  FMUL R12, RZ, R11 ;  /* 0x0000000bff0c7220 */ /* 0x000fe20000400000 */
[----:B------:R-:W-:-:S07]  /*0d10*/  IMAD.MOV.U32 R24, RZ, RZ, RZ ;  /* 0x000000ffff187224 */ /* 0x000fce00078e00ff */
.L_x_525:
[----:B------:R-:W-:Y:S05]  /*0d20*/  BSYNC.RECONVERGENT B1 ;  /* 0x0000000000017941 */ /* 0x000fea0003800200 */
.L_x_524:
        /* <DEDUP_REMOVED lines=25> */
[----:B------:R-:W1:Y:S02]  /*0ec0*/  LDCU.64 UR10, c[0x4][0x140] ;  /* 0x01002800ff0a77ac */ /* 0x000e640008000a00 */
[----:B------:R-:W-:Y:S01]  /*0ed0*/  LOP3.LUT R17, R12, 0x80000000, RZ, 0xfc, !PT ;  /* 0x800000000c117812 */ /* 0x000fe200078efcff */
[----:B------:R-:W-:Y:S01]  /*0ee0*/  UMOV UR5, URZ ;  /* 0x000000ff00057c82 */ /* 0x000fe20008000000 */
[----:B------:R-:W-:-:S05]  /*0ef0*/  UMOV UR4, URZ ;  /* 0x000000ff00047c82 */ /* 0x000fca0008000000 */
.L_x_533:
        /* <DEDUP_REMOVED lines=65> */
.L_x_535:
[----:B------:R-:W-:Y:S05]  /*1310*/  BSYNC.RECONVERGENT B2 ;  /* 0x0000000000027941 */ /* 0x000fea0003800200 */
.L_x_534:
        /* <DEDUP_REMOVED lines=19> */
.L_x_532:
[----:B------:R-:W-:Y:S01]  /*1450*/  FMUL R18, RZ, R11 ;  /* 0x0000000bff127220 */ /* 0x000fe20000400000 */
[----:B------:R-:W-:-:S07]  /*1460*/  IMAD.MOV.U32 R17, RZ, RZ, RZ ;  /* 0x000000ffff117224 */ /* 0x000fce00078e00ff */
.L_x_531:
[----:B------:R-:W-:Y:S05]  /*1470*/  BSYNC.RECONVERGENT B1 ;  /* 0x0000000000017941 */ /* 0x000fea0003800200 */
.L_x_530:
        /* <DEDUP_REMOVED lines=31> */
.L_x_523:
[----:B------:R-:W-:Y:S05]  /*1670*/  BSYNC.RECONVERGENT B0 ;  /* 0x0000000000007941 */ /* 0x000fea0003800200 */
.L_x_522:
        /* <DEDUP_REMOVED lines=31> */
.L_x_541:
        /* <DEDUP_REMOVED lines=66> */
.L_x_543:
[----:B------:R-:W-:Y:S05]  /*1c90*/  BSYNC.RECONVERGENT B2 ;  /* 0x0000000000027941 */ /* 0x000fea0003800200 */
.L_x_542:
        /* <DEDUP_REMOVED lines=19> */
.L_x_540:
[----:B------:R-:W-:Y:S01]  /*1dd0*/  FMUL R12, RZ, R11 ;  /* 0x0000000bff0c7220 */ /* 0x000fe20000400000 */
[----:B------:R-:W-:-:S07]  /*1de0*/  MOV R24, RZ ;  /* 0x000000ff00187202 */ /* 0x000fce0000000f00 */
.L_x_539:
[----:B------:R-:W-:Y:S05]  /*1df0*/  BSYNC.RECONVERGENT B1 ;  /* 0x0000000000017941 */ /* 0x000fea0003800200 */
.L_x_538:
        /* <DEDUP_REMOVED lines=29> */
.L_x_547:
        /* <DEDUP_REMOVED lines=65> */
.L_x_549:
[----:B------:R-:W-:Y:S05]  /*23e0*/  BSYNC.RECONVERGENT B2 ;  /* 0x0000000000027941 */ /* 0x000fea0003800200 */
.L_x_548:
        /* <DEDUP_REMOVED lines=19> */
.L_x_546:
[----:B------:R-:W-:Y:S01]  /*2520*/  FMUL R18, RZ, R11 ;  /* 0x0000000bff127220 */ /* 0x000fe20000400000 */
[----:B------:R-:W-:-:S07]  /*2530*/  IMAD.MOV.U32 R17, RZ, RZ, RZ ;  /* 0x000000ffff117224 */ /* 0x000fce00078e00ff */
.L_x_545:
[----:B------:R-:W-:Y:S05]  /*2540*/  BSYNC.RECONVERGENT B1 ;  /* 0x0000000000017941 */ /* 0x000fea0003800200 */
.L_x_544:
        /* <DEDUP_REMOVED lines=31> */
.L_x_537:
[----:B------:R-:W-:Y:S05]  /*2740*/  BSYNC.RECONVERGENT B0 ;  /* 0x0000000000007941 */ /* 0x000fea0003800200 */
.L_x_536:
        /* <DEDUP_REMOVED lines=32> */
.L_x_555:
        /* <DEDUP_REMOVED lines=66> */
.L_x_557:
[----:B------:R-:W-:Y:S05]  /*2d70*/  BSYNC.RECONVERGENT B2 ;  /* 0x0000000000027941 */ /* 0x000fea0003800200 */
.L_x_556:
        /* <DEDUP_REMOVED lines=19> */
.L_x_554:
[----:B------:R-:W-:Y:S01]  /*2eb0*/  FMUL R12, RZ, R11 ;  /* 0x0000000bff0c7220 */ /* 0x000fe20000400000 */
[----:B------:R-:W-:-:S07]  /*2ec0*/  IMAD.MOV.U32 R24, RZ, RZ, RZ ;  /* 0x000000ffff187224 */ /* 0x000fce00078e00ff */
.L_x_553:
[----:B------:R-:W-:Y:S05]  /*2ed0*/  BSYNC.RECONVERGENT B1 ;  /* 0x0000000000017941 */ /* 0x000fea0003800200 */
.L_x_552:
        /* <DEDUP_REMOVED lines=29> */
.L_x_561:
        /* <DEDUP_REMOVED lines=65> */
.L_x_563:
[----:B------:R-:W-:Y:S05]  /*34c0*/  BSYNC.RECONVERGENT B2 ;  /* 0x0000000000027941 */ /* 0x000fea0003800200 */
.L_x_562:
        /* <DEDUP_REMOVED lines=19> */
.L_x_560:
[----:B------:R-:W-:Y:S01]  /*3600*/  FMUL R18, RZ, R11 ;  /* 0x0000000bff127220 */ /* 0x000fe20000400000 */
[----:B------:R-:W-:-:S07]  /*3610*/  MOV R17, RZ ;  /* 0x000000ff00117202 */ /* 0x000fce0000000f00 */
.L_x_559:
[----:B------:R-:W-:Y:S05]  /*3620*/  BSYNC.RECONVERGENT B1 ;  /* 0x0000000000017941 */ /* 0x000fea0003800200 */
.L_x_558:
        /* <DEDUP_REMOVED lines=31> */
.L_x_551:
[----:B------:R-:W-:Y:S05]  /*3820*/  BSYNC.RECONVERGENT B0 ;  /* 0x0000000000007941 */ /* 0x000fea0003800200 */
.L_x_550:
        /* <DEDUP_REMOVED lines=32> */
.L_x_569:
        /* <DEDUP_REMOVED lines=66> */
.L_x_571:
[----:B------:R-:W-:Y:S05]  /*3e50*/  BSYNC.RECONVERGENT B2 ;  /* 0x0000000000027941 */ /* 0x000fea0003800200 */
.L_x_570:
        /* <DEDUP_REMOVED lines=19> */
.L_x_568:
[----:B------:R-:W-:Y:S01]  /*3f90*/  FMUL R12, RZ, R11 ;  /* 0x0000000bff0c7220 */ /* 0x000fe20000400000 */
[----:B------:R-:W-:-:S07]  /*3fa0*/  IMAD.MOV.U32 R24, RZ, RZ, RZ ;  /* 0x000000ffff187224 */ /* 0x000fce00078e00ff */
.L_x_567:
[----:B------:R-:W-:Y:S05]  /*3fb0*/  BSYNC.RECONVERGENT B1 ;  /* 0x0000000000017941 */ /* 0x000fea0003800200 */
.L_x_566:
        /* <DEDUP_REMOVED lines=29> */
.L_x_575:
        /* <DEDUP_REMOVED lines=65> */
.L_x_577:
[----:B------:R-:W-:Y:S05]  /*45a0*/  BSYNC.RECONVERGENT B2 ;  /* 0x0000000000027941 */ /* 0x000fea0003800200 */
.L_x_576:
        /* <DEDUP_REMOVED lines=19> */
.L_x_574:
[----:B------:R-:W-:Y:S01]  /*46e0*/  FMUL R18, RZ, R11 ;  /* 0x0000000bff127220 */ /* 0x000fe20000400000 */
[----:B------:R-:W-:-:S07]  /*46f0*/  IMAD.MOV.U32 R17, RZ, RZ, RZ ;  /* 0x000000ffff117224 */ /* 0x000fce00078e00ff */
.L_x_573:
[----:B------:R-:W-:Y:S05]  /*4700*/  BSYNC.RECONVERGENT B1 ;  /* 0x0000000000017941 */ /* 0x000fea0003800200 */
.L_x_572:
        /* <DEDUP_REMOVED lines=31> */
.L_x_565:
[----:B------:R-:W-:Y:S05]  /*4900*/  BSYNC.RECONVERGENT B0 ;  /* 0x0000000000007941 */ /* 0x000fea0003800200 */
.L_x_564:
        /* <DEDUP_REMOVED lines=9> */
[----:B------:R-:W-:Y:S01]  /*49a0*/  FMUL R11, R7, 0.015625 ;  /* 0x3c800000070b7820 */ /* 0x000fe20000400000 */
        /* <DEDUP_REMOVED lines=22> */
.L_x_583:
        /* <DEDUP_REMOVED lines=66> */
.L_x_585:
[----:B------:R-:W-:Y:S05]  /*4f30*/  BSYNC.RECONVERGENT B2 ;  /* 0x0000000000027941 */ /* 0x000fea0003800200 */
.L_x_584:
        /* <DEDUP_REMOVED lines=19> */
.L_x_582:
[----:B------:R-:W-:Y:S01]  /*5070*/  FMUL R12, RZ, R11 ;  /* 0x0000000bff0c7220 */ /* 0x000fe20000400000 */
[----:B------:R-:W-:-:S07]  /*5080*/  IMAD.MOV.U32 R0, RZ, RZ, RZ ;  /* 0x000000ffff007224 */ /* 0x000fce00078e00ff */
.L_x_581:
[----:B------:R-:W-:Y:S05]  /*5090*/  BSYNC.RECONVERGENT B1 ;  /* 0x0000000000017941 */ /* 0x000fea0003800200 */
.L_x_580:
        /* <DEDUP_REMOVED lines=29> */
.L_x_589:
        /* <DEDUP_REMOVED lines=64> */
.L_x_591:
[----:B------:R-:W-:Y:S05]  /*5670*/  BSYNC.RECONVERGENT B2 ;  /* 0x0000000000027941 */ /* 0x000fea0003800200 */
.L_x_590:
        /* <DEDUP_REMOVED lines=19> */
.L_x_588:
[----:B------:R-:W-:Y:S01]  /*57b0*/  FMUL R18, RZ, R11 ;  /* 0x0000000bff127220 */ /* 0x000fe20000400000 */
[----:B------:R-:W-:-:S07]  /*57c0*/  IMAD.MOV.U32 R17, RZ, RZ, RZ ;  /* 0x000000ffff117224 */ /* 0x000fce00078e00ff */
.L_x_587:
[----:B------:R-:W-:Y:S05]  /*57d0*/  BSYNC.RECONVERGENT B1 ;  /* 0x0000000000017941 */ /* 0x000fea0003800200 */
.L_x_586:
        /* <DEDUP_REMOVED lines=27> */
.L_x_579:
[----:B------:R-:W-:Y:S05]  /*5990*/  BSYNC.RECONVERGENT B0 ;  /* 0x0000000000007941 */ /* 0x000fea0003800200 */
.L_x_578:
[----:B------:R-:W-:Y:S01]  /*59a0*/  BAR.SYNC.DEFER_BLOCKING 0x0 ;  /* 0x0000000000007b1d */ /* 0x000fe20000010000 */
[----:B------:R-:W-:-:S13]  /*59b0*/  ISETP.GT.U32.AND P0, PT, R10, 0x3f, PT ;  /* 0x0000003f0a00780c */ /* 0x000fda0003f04070 */
[----:B------:R-:W-:Y:S05]  /*59c0*/  @P0 EXIT ;  /* 0x000000000000094d */ /* 0x000fea0003800000 */
[----:B01----:R-:W0:Y:S04]  /*59d0*/  LDS.64 R8, [R9] ;  /* 0x0000000009087984 */ /* 0x003e280000000a00 */
[----:B0-----:R-:W-:Y:S01]  /*59e0*/  STG.E.64 desc[UR8][R4.64], R8 ;  /* 0x0000000804007986 */ /* 0x001fe2000c101b08 */
[----:B------:R-:W-:Y:S05]  /*59f0*/  EXIT ;  /* 0x000000000000794d */ /* 0x000fea0003800000 */
.L_x_592:
        /* <DEDUP_REMOVED lines=16> */
.L_x_1036:


//--------------------- .text._ZN17signal_processing7kernels17radix2_fft_kernelILi5EEEvP6float2i --------------------------
	.section	.text._ZN17signal_processing7kernels17radix2_fft_kernelILi5EEEvP6float2i,"ax",@progbits
	.align	128
        .global         _ZN17signal_processing7kernels17radix2_fft_kernelILi5EEEvP6float2i
        .type           _ZN17signal_processing7kernels17radix2_fft_kernelILi5EEEvP6float2i,@function
        .size           _ZN17signal_processing7kernels17radix2_fft_kernelILi5EEEvP6float2i,(.L_x_1037 - _ZN17signal_processing7kernels17radix2_fft_kernelILi5EEEvP6float2i)
        .other          _ZN17signal_processing7kernels17radix2_fft_kernelILi5EEEvP6float2i,@"STO_CUDA_ENTRY STV_DEFAULT"
_ZN17signal_processing7kernels17radix2_fft_kernelILi5EEEvP6float2i:
.text._ZN17signal_processing7kernels17radix2_fft_kernelILi5EEEvP6float2i:
        /* <DEDUP_REMOVED lines=29> */
[----:B------:R-:W-:-:S05]  /*01d0*/  IADD3 R7, PT, PT, R7, R8, R11 ;  /* 0x0000000807077210 */ /* 0x000fca0007ffe00b */
[----:B------:R-:W-:-:S05]  /*01e0*/  IMAD.IADD R6, R6, 0x1, R7 ;  /* 0x0000000106067824 */ /* 0x000fca00078e0207 */
[----:B------:R-:W-:-:S05]  /*01f0*/  LEA R6, R6, UR6, 0x3 ;  /* 0x0000000606067c11 */ /* 0x000fca000f8e18ff */
[----:B-1----:R2:W-:Y:S02]  /*0200*/  STS.64 [R6], R2 ;  /* 0x0000000206007388 */ /* 0x0025e40000000a00 */
.L_x_594:
[----:B------:R-:W-:Y:S05]  /*0210*/  BSYNC.RECONVERGENT B0 ;  /* 0x0000000000007941 */ /* 0x000fea0003800200 */
.L_x_593:
        /* <DEDUP_REMOVED lines=55> */
.L_x_596:
[----:B------:R-:W-:Y:S05]  /*0590*/  BSYNC.RECONVERGENT B0 ;  /* 0x0000000000007941 */ /* 0x000fea0003800200 */
.L_x_595:
        /* <DEDUP_REMOVED lines=16> */
[----:B-1----:R-:W-:-:S02]  /*06a0*/  I2FP.F32.S32 R18, R24 ;  /* 0x0000001800127245 */ /* 0x002fc40000201400 */
        /* <DEDUP_REMOVED lines=14> */
.L_x_602:
        /* <DEDUP_REMOVED lines=66> */
.L_x_604:
[----:B------:R-:W-:Y:S05]  /*0bb0*/  BSYNC.RECONVERGENT B2 ;  /* 0x0000000000027941 */ /* 0x000fea0003800200 */
.L_x_603:
        /* <DEDUP_REMOVED lines=19> */
.L_x_601:
[----:B------:R-:W-:Y:S01]  /*0cf0*/  FMUL R12, RZ, R11 ;  /* 0x0000000bff0c7220 */ /* 0x000fe20000400000 */
[----:B------:R-:W-:-:S07]  /*0d00*/  IMAD.MOV.U32 R24, RZ, RZ, RZ ;  /* 0x000000ffff187224 */ /* 0x000fce00078e00ff */
.L_x_600:
[----:B------:R-:W-:Y:S05]  /*0d10*/  BSYNC.RECONVERGENT B1 ;  /* 0x0000000000017941 */ /* 0x000fea0003800200 */
.L_x_599:
        /* <DEDUP_REMOVED lines=29> */
.L_x_608:
        /* <DEDUP_REMOVED lines=65> */
.L_x_610:
[----:B------:R-:W-:Y:S05]  /*1300*/  BSYNC.RECONVERGENT B2 ;  /* 0x0000000000027941 */ /* 0x000fea0003800200 */
.L_x_609:
        /* <DEDUP_REMOVED lines=10> */
[----:B------:R-:W1:Y:S01]  /*13b0*/  I2F.F64.S64 R12, R12 ;  /* 0x0000000c000c7312 */ /* 0x000e620000301c00 */
[----:B------:R-:W-:Y:S02]  /*13c0*/  LEA.HI R17, R18, R17, RZ, 0x1 ;  /* 0x0000001112117211 */ /* 0x000fe400078f08ff */
[----:B------:R-:W-:-:S03]  /*13d0*/  ISETP.GE.AND P0, PT, R11, RZ, PT ;  /* 0x000000ff0b00720c */ /* 0x000fc60003f06270 */
[----:B------:R-:W-:-:S05]  /*13e0*/  IMAD.MOV R11, RZ, RZ, -R17 ;  /* 0x000000ffff0b7224 */ /* 0x000fca00078e0a11 */
[----:B------:R-:W-:Y:S01]  /*13f0*/  @!P1 MOV R17, R11 ;  /* 0x0000000b00119202 */ /* 0x000fe20000000f00 */
[----:B-1----:R-:W-:-:S10]  /*1400*/  DMUL R14, R12, UR4 ;  /* 0x000000040c0e7c28 */ /* 0x002fd40008000000 */
[----:B------:R-:W1:Y:S02]  /*1410*/  F2F.F32.F64 R14, R14 ;  /* 0x0000000e000e7310 */ /* 0x000e640000301000 */
[----:B-1----:R-:W-:Y:S01]  /*1420*/  FSEL R18, -R14, R14, !P0 ;  /* 0x0000000e0e127208 */ /* 0x002fe20004000100 */
[----:B------:R-:W-:Y:S06]  /*1430*/  BRA `(.L_x_606) ;  /* 0x0000000000087947 */ /* 0x000fec0003800000 */
.L_x_607:
[----:B------:R-:W-:Y:S01]  /*1440*/  FMUL R18, RZ, R11 ;  /* 0x0000000bff127220 */ /* 0x000fe20000400000 */
[----:B------:R-:W-:-:S07]  /*1450*/  IMAD.MOV.U32 R17, RZ, RZ, RZ ;  /* 0x000000ffff117224 */ /* 0x000fce00078e00ff */
.L_x_606:
[----:B------:R-:W-:Y:S05]  /*1460*/  BSYNC.RECONVERGENT B1 ;  /* 0x0000000000017941 */ /* 0x000fea0003800200 */
.L_x_605:
        /* <DEDUP_REMOVED lines=31> */
.L_x_598:
[----:B------:R-:W-:Y:S05]  /*1660*/  BSYNC.RECONVERGENT B0 ;  /* 0x0000000000007941 */ /* 0x000fea0003800200 */
.L_x_597:
        /* <DEDUP_REMOVED lines=31> */
.L_x_616:
        /* <DEDUP_REMOVED lines=66> */
.L_x_618:
[----:B------:R-:W-:Y:S05]  /*1c80*/  BSYNC.RECONVERGENT B2 ;  /* 0x0000000000027941 */ /* 0x000fea0003800200 */
.L_x_617:
        /* <DEDUP_REMOVED lines=19> */
.L_x_615:
[----:B------:R-:W-:Y:S01]  /*1dc0*/  FMUL R12, RZ, R11 ;  /* 0x0000000bff0c7220 */ /* 0x000fe20000400000 */
[----:B------:R-:W-:-:S07]  /*1dd0*/  IMAD.MOV.U32 R24, RZ, RZ, RZ ;  /* 0x000000ffff187224 */ /* 0x000fce00078e00ff */
.L_x_614:
[----:B------:R-:W-:Y:S05]  /*1de0*/  BSYNC.RECONVERGENT B1 ;  /* 0x0000000000017941 */ /* 0x000fea0003800200 */
.L_x_613:
        /* <DEDUP_REMOVED lines=29> */
.L_x_622:
        /* <DEDUP_REMOVED lines=65> */
.L_x_624:
[----:B------:R-:W-:Y:S05]  /*23d0*/  BSYNC.RECONVERGENT B2 ;  /* 0x0000000000027941 */ /* 0x000fea0003800200 */
.L_x_623:
        /* <DEDUP_REMOVED lines=19> */
.L_x_621:
[----:B------:R-:W-:Y:S01]  /*2510*/  FMUL R18, RZ, R11 ;  /* 0x0000000bff127220 */ /* 0x000fe20000400000 */
[----:B------:R-:W-:-:S07]  /*2520*/  IMAD.MOV.U32 R17, RZ, RZ, RZ ;  /* 0x000000ffff117224 */ /* 0x000fce00078e00ff */
.L_x_620:
[----:B------:R-:W-:Y:S05]  /*2530*/  BSYNC.RECONVERGENT B1 ;  /* 0x0000000000017941 */ /* 0x000fea0003800200 */
.L_x_619:
        /* <DEDUP_REMOVED lines=31> */
.L_x_612:
[----:B------:R-:W-:Y:S05]  /*2730*/  BSYNC.RECONVERGENT B0 ;  /* 0x0000000000007941 */ /* 0x000fea0003800200 */
.L_x_611:
        /* <DEDUP_REMOVED lines=32> */
.L_x_630:
        /* <DEDUP_REMOVED lines=66> */
.L_x_632:
[----:B------:R-:W-:Y:S05]  /*2d60*/  BSYNC.RECONVERGENT B2 ;  /* 0x0000000000027941 */ /* 0x000fea0003800200 */
.L_x_631:
        /* <DEDUP_REMOVED lines=19> */
.L_x_629:
[----:B------:R-:W-:Y:S01]  /*2ea0*/  FMUL R12, RZ, R11 ;  /* 0x0000000bff0c7220 */ /* 0x000fe20000400000 */
[----:B------:R-:W-:-:S07]  /*2eb0*/  IMAD.MOV.U32 R24, RZ, RZ, RZ ;  /* 0x000000ffff187224 */ /* 0x000fce00078e00ff */
.L_x_628:
[----:B------:R-:W-:Y:S05]  /*2ec0*/  BSYNC.RECONVERGENT B1 ;  /* 0x0000000000017941 */ /* 0x000fea0003800200 */
.L_x_627:
        /* <DEDUP_REMOVED lines=29> */
.L_x_636:
        /* <DEDUP_REMOVED lines=65> */
.L_x_638:
[----:B------:R-:W-:Y:S05]  /*34b0*/  BSYNC.RECONVERGENT B2 ;  /* 0x0000000000027941 */ /* 0x000fea0003800200 */
.L_x_637:
        /* <DEDUP_REMOVED lines=19> */
.L_x_635:
[----:B------:R-:W-:Y:S01]  /*35f0*/  FMUL R18, RZ, R11 ;  /* 0x0000000bff127220 */ /* 0x000fe20000400000 */
[----:B------:R-:W-:-:S07]  /*3600*/  IMAD.MOV.U32 R17, RZ, RZ, RZ ;  /* 0x000000ffff117224 */ /* 0x000fce00078e00ff */
.L_x_634:
[----:B------:R-:W-:Y:S05]  /*3610*/  BSYNC.RECONVERGENT B1 ;  /* 0x0000000000017941 */ /* 0x000fea0003800200 */
.L_x_633:
        /* <DEDUP_REMOVED lines=31> */
.L_x_626:
[----:B------:R-:W-:Y:S05]  /*3810*/  BSYNC.RECONVERGENT B0 ;  /* 0x0000000000007941 */ /* 0x000fea0003800200 */
.L_x_625:
        /* <DEDUP_REMOVED lines=9> */
[----:B------:R-:W-:Y:S01]  /*38b0*/  FMUL R11, R7, 0.03125 ;  /* 0x3d000000070b7820 */ /* 0x000fe20000400000 */
        /* <DEDUP_REMOVED lines=22> */
.L_x_644:
        /* <DEDUP_REMOVED lines=66> */
.L_x_646:
[----:B------:R-:W-:Y:S05]  /*3e40*/  BSYNC.RECONVERGENT B2 ;  /* 0x0000000000027941 */ /* 0x000fea0003800200 */
.L_x_645:
        /* <DEDUP_REMOVED lines=9> */
[C---:B------:R-:W-:Y:S02]  /*3ee0*/  LEA.HI R0, R24.reuse, R25, RZ, 0x1 ;  /* 0x0000001918007211 */ /* 0x040fe400078f08ff */
[----:B------:R-:W0:Y:S01]  /*3ef0*/  I2F.F64.S64 R12, R12 ;  /* 0x0000000c000c7312 */ /* 0x000e220000301c00 */
[----:B------:R-:W-:Y:S02]  /*3f00*/  LOP3.LUT R26, R24, R11, RZ, 0x3c, !PT ;  /* 0x0000000b181a7212 */ /* 0x000fe400078e3cff */
[----:B------:R-:W-:Y:S02]  /*3f10*/  IMAD.MOV R24, RZ, RZ, -R0 ;  /* 0x000000ffff187224 */ /* 0x000fe400078e0a00 */
[----:B------:R-:W-:-:S04]  /*3f20*/  ISETP.GE.AND P1, PT, R26, RZ, PT ;  /* 0x000000ff1a00720c */ /* 0x000fc80003f26270 */
[----:B------:R-:W-:Y:S01]  /*3f30*/  @!P0 MOV R0, R24 ;  /* 0x0000001800008202 */ /* 0x000fe20000000f00 */
[----:B0-----:R-:W-:-:S10]  /*3f40*/  DMUL R14, R12, UR4 ;  /* 0x000000040c0e7c28 */ /* 0x001fd40008000000 */
[----:B------:R-:W0:Y:S02]  /*3f50*/  F2F.F32.F64 R14, R14 ;  /* 0x0000000e000e7310 */ /* 0x000e240000301000 */
[----:B0-----:R-:W-:Y:S01]  /*3f60*/  FSEL R12, -R14, R14, !P1 ;  /* 0x0000000e0e0c7208 */ /* 0x001fe20004800100 */
[----:B------:R-:W-:Y:S06]  /*3f70*/  BRA `(.L_x_642) ;  /* 0x0000000000087947 */ /* 0x000fec0003800000 */
.L_x_643:
[----:B------:R-:W-:Y:S01]  /*3f80*/  FMUL R12, RZ, R11 ;  /* 0x0000000bff0c7220 */ /* 0x000fe20000400000 */
[----:B------:R-:W-:-:S07]  /*3f90*/  IMAD.MOV.U32 R0, RZ, RZ, RZ ;  /* 0x000000ffff007224 */ /* 0x000fce00078e00ff */
.L_x_642:
[----:B------:R-:W-:Y:S05]  /*3fa0*/  BSYNC.RECONVERGENT B1 ;  /* 0x0000000000017941 */ /* 0x000fea0003800200 */
.L_x_641:
        /* <DEDUP_REMOVED lines=29> */
.L_x_650:
[----:B0-----:R-:W-:Y:S01]  /*4180*/  MOV R12, UR10 ;  /* 0x0000000a000c7c02 */ /* 0x001fe20008000f00 */
        /* <DEDUP_REMOVED lines=63> */
.L_x_652:
[----:B------:R-:W-:Y:S05]  /*4580*/  BSYNC.RECONVERGENT B2 ;  /* 0x0000000000027941 */ /* 0x000fea0003800200 */
.L_x_651:
        /* <DEDUP_REMOVED lines=19> */
.L_x_649:
[----:B------:R-:W-:Y:S01]  /*46c0*/  FMUL R18, RZ, R11 ;  /* 0x0000000bff127220 */ /* 0x000fe20000400000 */
[----:B------:R-:W-:-:S07]  /*46d0*/  IMAD.MOV.U32 R17, RZ, RZ, RZ ;  /* 0x000000ffff117224 */ /* 0x000fce00078e00ff */
.L_x_648:
[----:B------:R-:W-:Y:S05]  /*46e0*/  BSYNC.RECONVERGENT B1 ;  /* 0x0000000000017941 */ /* 0x000fea0003800200 */
.L_x_647:
        /* <DEDUP_REMOVED lines=27> */
.L_x_640:
[----:B------:R-:W-:Y:S05]  /*48a0*/  BSYNC.RECONVERGENT B0 ;  /* 0x0000000000007941 */ /* 0x000fea0003800200 */
.L_x_639:
[----:B------:R-:W-:Y:S01]  /*48b0*/  BAR.SYNC.DEFER_BLOCKING 0x0 ;  /* 0x0000000000007b1d */ /* 0x000fe20000010000 */
[----:B------:R-:W-:-:S13]  /*48c0*/  ISETP.GT.U32.AND P0, PT, R10, 0x1f, PT ;  /* 0x0000001f0a00780c */ /* 0x000fda0003f04070 */
[----:B------:R-:W-:Y:S05]  /*48d0*/  @P0 EXIT ;  /* 0x000000000000094d */ /* 0x000fea0003800000 */
[----:B01----:R-:W0:Y:S04]  /*48e0*/  LDS.64 R8, [R9] ;  /* 0x0000000009087984 */ /* 0x003e280000000a00 */
[----:B0-----:R-:W-:Y:S01]  /*48f0*/  STG.E.64 desc[UR8][R4.64], R8 ;  /* 0x0000000804007986 */ /* 0x001fe2000c101b08 */
[----:B------:R-:W-:Y:S05]  /*4900*/  EXIT ;  /* 0x000000000000794d */ /* 0x000fea0003800000 */
.L_x_653:
        /* <DEDUP_REMOVED lines=15> */
.L_x_1037:


//--------------------- .text._ZN17signal_processing7kernels20fft_butterfly_kernelEP6float2iii --------------------------
	.section	.text._ZN17signal_processing7kernels20fft_butterfly_kernelEP6float2iii,"ax",@progbits
	.align	128
        .global         _ZN17signal_processing7kernels20fft_butterfly_kernelEP6float2iii
        .type           _ZN17signal_processing7kernels20fft_butterfly_kernelEP6float2iii,@function
        .size           _ZN17signal_processing7kernels20fft_butterfly_kernelEP6float2iii,(.L_x_1006 - _ZN17signal_processing7kernels20fft_butterfly_kernelEP6float2iii)
        .other          _ZN17signal_processing7kernels20fft_butterfly_kernelEP6float2iii,@"STO_CUDA_ENTRY STV_DEFAULT"
_ZN17signal_processing7kernels20fft_butterfly_kernelEP6float2iii:
.text._ZN17signal_processing7kernels20fft_butterfly_kernelEP6float2iii:
[----:B------:R-:W0:Y:S01]  /*0000*/  LDC R1, c[0x0][0x37c] ;  /* 0x0000df00ff017b82 */ /* 0x000e220000000800 */
[----:B------:R-:W1:Y:S07]  /*0010*/  S2R R3, SR_TID.X ;  /* 0x0000000000037919 */ /* 0x000e6e0000002100 */
[----:B------:R-:W1:Y:S01]  /*0020*/  S2UR UR6, SR_CTAID.X ;  /* 0x00000000000679c3 */ /* 0x000e620000002500 */
[----:B------:R-:W2:Y:S01]  /*0030*/  LDCU.64 UR8, c[0x0][0x388] ;  /* 0x00007100ff0877ac */ /* 0x000ea20008000a00 */
[----:B0-----:R-:W-:Y:S01]  /*0040*/  VIADD R1, R1, 0xffffffe0 ;  /* 0xffffffe001017836 */ /* 0x001fe20000000000 */
[----:B------:R-:W-:-:S05]  /*0050*/  UMOV UR4, 0x1 ;  /* 0x0000000100047882 */ /* 0x000fca0000000000 */
[----:B------:R-:W1:Y:S01]  /*0060*/  LDC R0, c[0x0][0x360] ;  /* 0x0000d800ff007b82 */ /* 0x000e620000000800 */
[----:B--2---:R-:W-:-:S04]  /*0070*/  USHF.L.U32 UR4, UR4, UR9, URZ ;  /* 0x0000000904047299 */ /* 0x004fc800080006ff */
[----:B------:R-:W-:Y:S01]  /*0080*/  USHF.R.S32.HI UR5, URZ, 0x1, UR4 ;  /* 0x00000001ff057899 */ /* 0x000fe20008011404 */
[----:B-1----:R-:W-:-:S05]  /*0090*/  IMAD R0, R0, UR6, R3 ;  /* 0x0000000600007c24 */ /* 0x002fca000f8e0203 */
[----:B------:R-:W-:-:S04]  /*00a0*/  LOP3.LUT P0, RZ, R0, UR5, RZ, 0xc0, !PT ;  /* 0x0000000500ff7c12 */ /* 0x000fc8000f80c0ff */
[----:B------:R-:W-:-:S13]  /*00b0*/  ISETP.GE.OR P0, PT, R0, UR8, P0 ;  /* 0x0000000800007c0c */ /* 0x000fda0008706670 */
[----:B------:R-:W-:Y:S05]  /*00c0*/  @P0 EXIT ;  /* 0x000000000000094d */ /* 0x000fea0003800000 */
[----:B------:R-:W0:Y:S01]  /*00d0*/  LDC.64 R8, c[0x0][0x380] ;  /* 0x0000e000ff087b82 */ /* 0x000e220000000a00 */
[----:B------:R-:W-:Y:S01]  /*00e0*/  UIADD3 UR6, UPT, UPT, UR5, -0x1, URZ ;  /* 0xffffffff05067890 */ /* 0x000fe2000fffe0ff */
[----:B------:R-:W-:Y:S01]  /*00f0*/  IMAD R7, RZ, RZ, -UR4 ;  /* 0x80000004ff077e24 */ /* 0x000fe2000f8e02ff */
[----:B------:R-:W1:Y:S04]  /*0100*/  LDCU.64 UR8, c[0x0][0x358] ;  /* 0x00006b00ff0877ac */ /* 0x000e680008000a00 */
[----:B------:R-:W-:-:S04]  /*0110*/  LOP3.LUT R7, R0, UR6, R7, 0xe0, !PT ;  /* 0x0000000600077c12 */ /* 0x000fc8000f8ee007 */
[C---:B------:R-:W-:Y:S01]  /*0120*/  LOP3.LUT R3, R7.reuse, UR5, RZ, 0xfc, !PT ;  /* 0x0000000507037c12 */ /* 0x040fe2000f8efcff */
[----:B------:R-:W2:Y:S01]  /*0130*/  LDCU UR5, c[0x0][0x390] ;  /* 0x00007200ff0577ac */ /* 0x000ea20008000800 */
[----:B0-----:R-:W-:-:S04]  /*0140*/  IMAD.WIDE R6, R7, 0x8, R8 ;  /* 0x0000000807067825 */ /* 0x001fc800078e0208 */
[----:B------:R-:W-:Y:S01]  /*0150*/  IMAD.WIDE R8, R3, 0x8, R8 ;  /* 0x0000000803087825 */ /* 0x000fe200078e0208 */
[----:B-1----:R0:W5:Y:S04]  /*0160*/  LDG.E.64 R10, desc[UR8][R6.64] ;  /* 0x00000008060a7981 */ /* 0x002168000c1e1b00 */
[----:B------:R0:W5:Y:S01]  /*0170*/  LDG.E.64 R12, desc[UR8][R8.64] ;  /* 0x00000008080c7981 */ /* 0x000162000c1e1b00 */
[----:B------:R-:W-:Y:S01]  /*0180*/  I2FP.F32.S32 R3, UR4 ;  /* 0x0000000400037c45 */ /* 0x000fe20008201400 */
[----:B------:R-:W-:Y:S01]  /*0190*/  BSSY.RECONVERGENT B0, `(.L_x_654) ;  /* 0x0000012000007945 */ /* 0x000fe20003800200 */
[----:B--2---:R-:W-:Y:S02]  /*01a0*/  I2FP.F32.S32 R2, UR5 ;  /* 0x0000000500027c45 */ /* 0x004fe40008201400 */
[----:B------:R-:W1:Y:S01]  /*01b0*/  MUFU.RCP R4, R3 ;  /* 0x0000000300047308 */ /* 0x000e620000001000 */
[----:B------:R-:W-:-:S02]  /*01c0*/  LOP3.LUT R0, R0, UR6, RZ, 0xc0, !PT ;  /* 0x0000000600007c12 */ /* 0x000fc4000f8ec0ff */
[----:B------:R-:W-:Y:S02]  /*01d0*/  FADD R2, R2, R2 ;  /* 0x0000000202027221 */ /* 0x000fe40000000000 */
[----:B------:R-:W-:Y:S02]  /*01e0*/  I2FP.F32.S32 R5, R0 ;  /* 0x0000000000057245 */ /* 0x000fe40000201400 */
[----:B------:R-:W-:-:S04]  /*01f0*/  FMUL R0, R2, 3.1415927410125732422 ;  /* 0x40490fdb02007820 */ /* 0x000fc80000400000 */
[----:B------:R-:W-:-:S04]  /*0200*/  FMUL R0, R0, R5 ;  /* 0x0000000500007220 */ /* 0x000fc80000400000 */
[----:B------:R-:W2:Y:S01]  /*0210*/  FCHK P0, R0, R3 ;  /* 0x0000000300007302 */ /* 0x000ea20000000000 */
[----:B-1----:R-:W-:-:S04]  /*0220*/  FFMA R15, -R3, R4, 1 ;  /* 0x3f800000030f7423 */ /* 0x002fc80000000104 */
[----:B------:R-:W-:-:S04]  /*0230*/  FFMA R15, R4, R15, R4 ;  /* 0x0000000f040f7223 */ /* 0x000fc80000000004 */
[----:B------:R-:W-:-:S04]  /*0240*/  FFMA R2, R0, R15, RZ ;  /* 0x0000000f00027223 */ /* 0x000fc800000000ff */
[----:B------:R-:W-:-:S04]  /*0250*/  FFMA R5, -R3, R2, R0 ;  /* 0x0000000203057223 */ /* 0x000fc80000000100 */
[----:B------:R-:W-:Y:S01]  /*0260*/  FFMA R5, R15, R5, R2 ;  /* 0x000000050f057223 */ /* 0x000fe20000000002 */
[----:B0-2---:R-:W-:Y:S06]  /*0270*/  @!P0 BRA `(.L_x_655) ;  /* 0x00000000000c8947 */ /* 0x005fec0003800000 */
[----:B------:R-:W-:-:S07]  /*0280*/  MOV R2, 0x2a0 ;  /* 0x000002a000027802 */ /* 0x000fce0000000f00 */
[----:B-----5:R-:W-:Y:S05]  /*0290*/  CALL.REL.NOINC `($__internal_4_$__cuda_sm3x_div_rn_noftz_f32_slowpath) ;  /* 0x0000000800b47944 */ /* 0x020fea0003c00000 */
[----:B------:R-:W-:-:S07]  /*02a0*/  IMAD.MOV.U32 R5, RZ, RZ, R0 ;  /* 0x000000ffff057224 */ /* 0x000fce00078e0000 */
.L_x_655:
[----:B------:R-:W-:Y:S05]  /*02b0*/  BSYNC.RECONVERGENT B0 ;  /* 0x0000000000007941 */ /* 0x000fea0003800200 */
.L_x_654:
[C---:B------:R-:W-:Y:S01]  /*02c0*/  FMUL R0, R5.reuse, 0.63661974668502807617 ;  /* 0x3f22f98305007820 */ /* 0x040fe20000400000 */
[----:B------:R-:W-:Y:S01]  /*02d0*/  FSETP.GE.AND P0, PT, |R5|, 105615, PT ;  /* 0x47ce47800500780b */ /* 0x000fe20003f06200 */
[----:B------:R-:W-:Y:S04]  /*02e0*/  BSSY.RECONVERGENT B0, `(.L_x_656) ;  /* 0x0000040000007945 */ /* 0x000fe80003800200 */
[----:B------:R-:W0:Y:S02]  /*02f0*/  F2I.NTZ R0, R0 ;  /* 0x0000000000007305 */ /* 0x000e240000203100 */
[----:B0-----:R-:W-:Y:S01]  /*0300*/  I2FP.F32.S32 R2, R0 ;  /* 0x0000000000027245 */ /* 0x001fe20000201400 */
[----:B------:R-:W-:-:S04]  /*0310*/  IMAD.MOV.U32 R18, RZ, RZ, R0 ;  /* 0x000000ffff127224 */ /* 0x000fc800078e0000 */
[----:B------:R-:W-:-:S04]  /*0320*/  FFMA R3, R2, -1.5707962512969970703, R5 ;  /* 0xbfc90fda02037823 */ /* 0x000fc80000000005 */
[----:B------:R-:W-:-:S04]  /*0330*/  FFMA R3, R2, -7.5497894158615963534e-08, R3 ;  /* 0xb3a2216802037823 */ /* 0x000fc80000000003 */
[----:B------:R-:W-:-:S04]  /*0340*/  FFMA R15, R2, -5.3903029534742383927e-15, R3 ;  /* 0xa7c234c5020f7823 */ /* 0x000fc80000000003 */
[----:B------:R-:W-:Y:S01]  /*0350*/  IMAD.MOV.U32 R2, RZ, RZ, R15 ;  /* 0x000000ffff027224 */ /* 0x000fe200078e000f */
[----:B------:R-:W-:Y:S06]  /*0360*/  @!P0 BRA `(.L_x_657) ;  /* 0x0000000000dc8947 */ /* 0x000fec0003800000 */
[----:B------:R-:W-:-:S13]  /*0370*/  FSETP.NEU.AND P0, PT, |R5|, +INF , PT ;  /* 0x7f8000000500780b */ /* 0x000fda0003f0d200 */
[----:B------:R-:W-:Y:S01]  /*0380*/  @!P0 FMUL R2, RZ, R5 ;  /* 0x00000005ff028220 */ /* 0x000fe20000400000 */
[----:B------:R-:W-:Y:S01]  /*0390*/  @!P0 IMAD.MOV.U32 R0, RZ, RZ, RZ ;  /* 0x000000ffff008224 */ /* 0x000fe200078e00ff */
[----:B------:R-:W-:Y:S06]  /*03a0*/  @!P0 BRA `(.L_x_657) ;  /* 0x0000000000cc8947 */ /* 0x000fec0003800000 */
[----:B------:R-:W-:Y:S01]  /*03b0*/  IMAD.SHL.U32 R2, R5, 0x100, RZ ;  /* 0x0000010005027824 */ /* 0x000fe200078e00ff */
[----:B------:R-:W0:Y:S01]  /*03c0*/  LDCU.64 UR6, c[0x4][0x140] ;  /* 0x01002800ff0677ac */ /* 0x000e220008000a00 */
[----:B------:R-:W-:Y:S02]  /*03d0*/  IMAD.MOV.U32 R14, RZ, RZ, RZ ;  /* 0x000000ffff0e7224 */ /* 0x000fe400078e00ff */
[----:B------:R-:W-:Y:S01]  /*03e0*/  IMAD.MOV.U32 R0, RZ, RZ, R1 ;  /* 0x000000ffff007224 */ /* 0x000fe200078e0001 */
[----:B------:R-:W-:Y:S01]  /*03f0*/  LOP3.LUT R21, R2, 0x80000000, RZ, 0xfc, !PT ;  /* 0x8000000002157812 */ /* 0x000fe200078efcff */
[----:B------:R-:W-:Y:S01]  /*0400*/  UMOV UR5, URZ ;  /* 0x000000ff00057c82 */ /* 0x000fe20008000000 */
[----:B------:R-:W-:-:S05]  /*0410*/  UMOV UR4, URZ ;  /* 0x000000ff00047c82 */ /* 0x000fca0008000000 */
.L_x_658:
[----:B0-----:R-:W-:Y:S02]  /*0420*/  IMAD.U32 R16, RZ, RZ, UR6 ;  /* 0x00000006ff107e24 */ /* 0x001fe4000f8e00ff */
[----:B------:R-:W-:-:S05]  /*0430*/  IMAD.U32 R17, RZ, RZ, UR7 ;  /* 0x00000007ff117e24 */ /* 0x000fca000f8e00ff */
[----:B------:R-:W2:Y:S01]  /*0440*/  LDG.E.CONSTANT R2, desc[UR8][R16.64] ;  /* 0x0000000810027981 */ /* 0x000ea2000c1e9900 */
[----:B------:R-:W-:Y:S02]  /*0450*/  UIADD3 UR6, UP0, UPT, UR6, 0x4, URZ ;  /* 0x0000000406067890 */ /* 0x000fe4000ff1e0ff */
[----:B------:R-:W-:Y:S02]  /*0460*/  UIADD3 UR4, UPT, UPT, UR4, 0x1, URZ ;  /* 0x0000000104047890 */ /* 0x000fe4000fffe0ff */
[----:B------:R-:W-:Y:S02]  /*0470*/  UIADD3.X UR7, UPT, UPT, URZ, UR7, URZ, UP0, !UPT ;  /* 0x00000007ff077290 */ /* 0x000fe400087fe4ff */
[----:B------:R-:W-:Y:S01]  /*0480*/  UISETP.NE.AND UP0, UPT, UR4, 0x6, UPT ;  /* 0x000000060400788c */ /* 0x000fe2000bf05270 */
[----:B--2---:R-:W-:-:S03]  /*0490*/  IMAD.WIDE.U32 R2, R2, R21, RZ ;  /* 0x0000001502027225 */ /* 0x004fc600078e00ff */
[----:B------:R-:W-:-:S04]  /*04a0*/  IADD3 R19, P0, PT, R2, R14, RZ ;  /* 0x0000000e02137210 */ /* 0x000fc80007f1e0ff */
[----:B------:R-:W-:Y:S01]  /*04b0*/  IADD3.X R14, PT, PT, R3, UR5, RZ, P0, !PT ;  /* 0x00000005030e7c10 */ /* 0x000fe200087fe4ff */
[----:B------:R0:W-:Y:S02]  /*04c0*/  STL [R0], R19 ;  /* 0x0000001300007387 */ /* 0x0001e40000100800 */
[----:B0-----:R-:W-:Y:S01]  /*04d0*/  VIADD R0, R0, 0x4 ;  /* 0x0000000400007836 */ /* 0x001fe20000000000 */
[----:B------:R-:W-:Y:S06]  /*04e0*/  BRA.U UP0, `(.L_x_658) ;  /* 0xfffffffd00cc7547 */ /* 0x000fec000b83ffff */
[----:B------:R-:W-:Y:S01]  /*04f0*/  SHF.R.U32.HI R4, RZ, 0x17, R5 ;  /* 0x00000017ff047819 */ /* 0x000fe20000011605 */
[----:B------:R0:W-:Y:S03]  /*0500*/  STL [R1+0x18], R14 ;  /* 0x0000180e01007387 */ /* 0x0001e60000100800 */
[C---:B------:R-:W-:Y:S02]  /*0510*/  LOP3.LUT R0, R4.reuse, 0xe0, RZ, 0xc0, !PT ;  /* 0x000000e004007812 */ /* 0x040fe400078ec0ff */
[----:B------:R-:W-:-:S03]  /*0520*/  LOP3.LUT P0, RZ, R4, 0x1f, RZ, 0xc0, !PT ;  /* 0x0000001f04ff7812 */ /* 0x000fc6000780c0ff */
[----:B------:R-:W-:-:S05]  /*0530*/  VIADD R0, R0, 0xffffff80 ;  /* 0xffffff8000007836 */ /* 0x000fca0000000000 */
[----:B------:R-:W-:-:S05]  /*0540*/  SHF.R.U32.HI R0, RZ, 0x5, R0 ;  /* 0x00000005ff007819 */ /* 0x000fca0000011600 */
[----:B------:R-:W-:-:S05]  /*0550*/  IMAD R19, R0, -0x4, R1 ;  /* 0xfffffffc00137824 */ /* 0x000fca00078e0201 */
[----:B------:R-:W2:Y:S04]  /*0560*/  LDL R0, [R19+0x18] ;  /* 0x0000180013007983 */ /* 0x000ea80000100800 */
[----:B------:R-:W2:Y:S04]  /*0570*/  LDL R3, [R19+0x14] ;  /* 0x0000140013037983 */ /* 0x000ea80000100800 */
[----:B------:R-:W3:Y:S01]  /*0580*/  @P0 LDL R2, [R19+0x10] ;  /* 0x0000100013020983 */ /* 0x000ee20000100800 */
[----:B------:R-:W-:Y:S01]  /*0590*/  LOP3.LUT R4, R4, 0x1f, RZ, 0xc0, !PT ;  /* 0x0000001f04047812 */ /* 0x000fe200078ec0ff */
[----:B------:R-:W-:Y:S01]  /*05a0*/  UMOV UR4, 0x54442d19 ;  /* 0x54442d1900047882 */ /* 0x000fe20000000000 */
[----:B------:R-:W-:-:S02]  /*05b0*/  UMOV UR5, 0x3bf921fb ;  /* 0x3bf921fb00057882 */ /* 0x000fc40000000000 */
[-C--:B--2---:R-:W-:Y:S02]  /*05c0*/  @P0 SHF.L.W.U32.HI R0, R3, R4.reuse, R0 ;  /* 0x0000000403000219 */ /* 0x084fe40000010e00 */
[----:B---3--:R-:W-:Y:S02]  /*05d0*/  @P0 SHF.L.W.U32.HI R3, R2, R4, R3 ;  /* 0x0000000402030219 */ /* 0x008fe40000010e03 */
[----:B------:R-:W-:Y:S02]  /*05e0*/  ISETP.GE.AND P0, PT, R5, RZ, PT ;  /* 0x000000ff0500720c */ /* 0x000fe40003f06270 */
[C---:B------:R-:W-:Y:S01]  /*05f0*/  SHF.L.W.U32.HI R2, R3.reuse, 0x2, R0 ;  /* 0x0000000203027819 */ /* 0x040fe20000010e00 */
[----:B------:R-:W-:-:S03]  /*0600*/  IMAD.SHL.U32 R3, R3, 0x4, RZ ;  /* 0x0000000403037824 */ /* 0x000fc600078e00ff */
[----:B------:R-:W-:-:S04]  /*0610*/  SHF.R.S32.HI R4, RZ, 0x1f, R2 ;  /* 0x0000001fff047819 */ /* 0x000fc80000011402 */
[C---:B------:R-:W-:Y:S02]  /*0620*/  LOP3.LUT R16, R4.reuse, R3, RZ, 0x3c, !PT ;  /* 0x0000000304107212 */ /* 0x040fe400078e3cff */
[----:B------:R-:W-:Y:S02]  /*0630*/  LOP3.LUT R17, R4, R2, RZ, 0x3c, !PT ;  /* 0x0000000204117212 */ /* 0x000fe400078e3cff */
        /* <DEDUP_REMOVED lines=9> */
[----:B01----:R-:W-:-:S07]  /*06d0*/  FSEL R2, -R20, R20, !P1 ;  /* 0x0000001414027208 */ /* 0x003fce0004800100 */
.L_x_657:
[----:B------:R-:W-:Y:S05]  /*06e0*/  BSYNC.RECONVERGENT B0 ;  /* 0x0000000000007941 */ /* 0x000fea0003800200 */
.L_x_656:
[----:B------:R-:W-:Y:S01]  /*06f0*/  LOP3.LUT R14, R0, 0x1, RZ, 0xc0, !PT ;  /* 0x00000001000e7812 */ /* 0x000fe200078ec0ff */
[----:B------:R-:W-:Y:S02]  /*0700*/  IMAD.MOV.U32 R20, RZ, RZ, 0x37cbac00 ;  /* 0x37cbac00ff147424 */ /* 0x000fe400078e00ff */
[----:B------:R-:W-:Y:S01]  /*0710*/  FMUL R3, R2, R2 ;  /* 0x0000000202037220 */ /* 0x000fe20000400000 */
[----:B------:R-:W-:Y:S01]  /*0720*/  IMAD.MOV.U32 R17, RZ, RZ, 0x3effffff ;  /* 0x3effffffff117424 */ /* 0x000fe200078e00ff */
[----:B------:R-:W-:Y:S01]  /*0730*/  ISETP.NE.U32.AND P0, PT, R14, 0x1, PT ;  /* 0x000000010e00780c */ /* 0x000fe20003f05070 */
[----:B------:R-:W-:Y:S02]  /*0740*/  IMAD.MOV.U32 R14, RZ, RZ, 0x3d2aaabb ;  /* 0x3d2aaabbff0e7424 */ /* 0x000fe400078e00ff */
[----:B------:R-:W-:Y:S01]  /*0750*/  FFMA R4, R3, R20, -0.0013887860113754868507 ;  /* 0xbab607ed03047423 */ /* 0x000fe20000000014 */
[----:B------:R-:W-:Y:S01]  /*0760*/  LOP3.LUT P1, RZ, R0, 0x2, RZ, 0xc0, !PT ;  /* 0x0000000200ff7812 */ /* 0x000fe2000782c0ff */
[----:B------:R-:W-:Y:S01]  /*0770*/  BSSY.RECONVERGENT B0, `(.L_x_659) ;  /* 0x0000043000007945 */ /* 0x000fe20003800200 */
[----:B------:R-:W-:-:S02]  /*0780*/  FSEL R0, R2, 1, P0 ;  /* 0x3f80000002007808 */ /* 0x000fc40000000000 */
[----:B------:R-:W-:Y:S02]  /*0790*/  FSEL R4, R4, -0.00019574658654164522886, !P0 ;  /* 0xb94d415304047808 */ /* 0x000fe40004000000 */
[----:B------:R-:W-:Y:S01]  /*07a0*/  FSEL R14, R14, 0.0083327032625675201416, !P0 ;  /* 0x3c0885e40e0e7808 */ /* 0x000fe20004000000 */
[----:B------:R-:W-:Y:S01]  /*07b0*/  FFMA R19, R3, R0, RZ ;  /* 0x0000000003137223 */ /* 0x000fe200000000ff */
[----:B------:R-:W-:Y:S02]  /*07c0*/  FSEL R17, -R17, -0.16666662693023681641, !P0 ;  /* 0xbe2aaaa811117808 */ /* 0x000fe40004000100 */
[----:B------:R-:W-:Y:S01]  /*07d0*/  FSETP.GE.AND P0, PT, |R5|, 105615, PT ;  /* 0x47ce47800500780b */ /* 0x000fe20003f06200 */
[----:B------:R-:W-:-:S04]  /*07e0*/  FFMA R4, R3, R4, R14 ;  /* 0x0000000403047223 */ /* 0x000fc8000000000e */
[----:B------:R-:W-:-:S04]  /*07f0*/  FFMA R4, R3, R4, R17 ;  /* 0x0000000403047223 */ /* 0x000fc80000000011 */
[----:B------:R-:W-:-:S04]  /*0800*/  FFMA R19, R19, R4, R0 ;  /* 0x0000000413137223 */ /* 0x000fc80000000000 */
[----:B------:R-:W-:Y:S01]  /*0810*/  @P1 FADD R19, RZ, -R19 ;  /* 0x80000013ff131221 */ /* 0x000fe20000000000 */
        /* <DEDUP_REMOVED lines=12> */
.L_x_661:
        /* <DEDUP_REMOVED lines=25> */
[----:B------:R-:W-:Y:S01]  /*0a70*/  UMOV UR5, 0x3bf921fb ;  /* 0x3bf921fb00057882 */ /* 0x000fe20000000000 */
[----:B------:R-:W-:-:S02]  /*0a80*/  ISETP.GE.AND P1, PT, R5, RZ, PT ;  /* 0x000000ff0500720c */ /* 0x000fc40003f26270 */
[-C--:B--2---:R-:W-:Y:S02]  /*0a90*/  @P0 SHF.L.W.U32.HI R0, R3, R4.reuse, R0 ;  /* 0x0000000403000219 */ /* 0x084fe40000010e00 */
[----:B---3--:R-:W-:-:S04]  /*0aa0*/  @P0 SHF.L.W.U32.HI R3, R2, R4, R3 ;  /* 0x0000000402030219 */ /* 0x008fc80000010e03 */
[C---:B------:R-:W-:Y:S01]  /*0ab0*/  SHF.L.W.U32.HI R2, R3.reuse, 0x2, R0 ;  /* 0x0000000203027819 */ /* 0x040fe20000010e00 */
[----:B------:R-:W-:-:S03]  /*0ac0*/  IMAD.SHL.U32 R3, R3, 0x4, RZ ;  /* 0x0000000403037824 */ /* 0x000fc600078e00ff */
[----:B------:R-:W-:Y:S02]  /*0ad0*/  SHF.R.S32.HI R4, RZ, 0x1f, R2 ;  /* 0x0000001fff047819 */ /* 0x000fe40000011402 */
[----:B------:R-:W-:Y:S02]  /*0ae0*/  LOP3.LUT R5, R2, R5, RZ, 0x3c, !PT ;  /* 0x0000000502057212 */ /* 0x000fe400078e3cff */
[C---:B------:R-:W-:Y:S02]  /*0af0*/  LOP3.LUT R16, R4.reuse, R3, RZ, 0x3c, !PT ;  /* 0x0000000304107212 */ /* 0x040fe400078e3cff */
[----:B------:R-:W-:Y:S02]  /*0b00*/  LOP3.LUT R17, R4, R2, RZ, 0x3c, !PT ;  /* 0x0000000204117212 */ /* 0x000fe400078e3cff */
[----:B------:R-:W-:Y:S02]  /*0b10*/  SHF.R.U32.HI R3, RZ, 0x1e, R0 ;  /* 0x0000001eff037819 */ /* 0x000fe40000011600 */
[----:B------:R-:W-:-:S02]  /*0b20*/  ISETP.GE.AND P0, PT, R5, RZ, PT ;  /* 0x000000ff0500720c */ /* 0x000fc40003f06270 */
[----:B------:R-:W1:Y:S01]  /*0b30*/  I2F.F64.S64 R16, R16 ;  /* 0x0000001000107312 */ /* 0x000e620000301c00 */
[----:B------:R-:W-:-:S05]  /*0b40*/  LEA.HI R18, R2, R3, RZ, 0x1 ;  /* 0x0000000302127211 */ /* 0x000fca00078f08ff */
[----:B------:R-:W-:-:S04]  /*0b50*/  IMAD.MOV R0, RZ, RZ, -R18 ;  /* 0x000000ffff007224 */ /* 0x000fc800078e0a12 */
[----:B------:R-:W-:Y:S01]  /*0b60*/  @!P1 IMAD.MOV.U32 R18, RZ, RZ, R0 ;  /* 0x000000ffff129224 */ /* 0x000fe200078e0000 */
[----:B-1----:R-:W-:-:S10]  /*0b70*/  DMUL R22, R16, UR4 ;  /* 0x0000000410167c28 */ /* 0x002fd40008000000 */
[----:B------:R-:W1:Y:S02]  /*0b80*/  F2F.F32.F64 R22, R22 ;  /* 0x0000001600167310 */ /* 0x000e640000301000 */
[----:B01----:R-:W-:-:S07]  /*0b90*/  FSEL R15, -R22, R22, !P0 ;  /* 0x00000016160f7208 */ /* 0x003fce0004000100 */
.L_x_660:
[----:B------:R-:W-:Y:S05]  /*0ba0*/  BSYNC.RECONVERGENT B0 ;  /* 0x0000000000007941 */ /* 0x000fea0003800200 */
.L_x_659:
        /* <DEDUP_REMOVED lines=9> */
[----:B------:R-:W-:Y:S02]  /*0c40*/  FSEL R0, R15, 1, !P0 ;  /* 0x3f8000000f007808 */ /* 0x000fe40004000000 */
[----:B------:R-:W-:Y:S01]  /*0c50*/  LOP3.LUT P1, RZ, R18, 0x2, RZ, 0xc0, !PT ;  /* 0x0000000212ff7812 */ /* 0x000fe2000782c0ff */
[C---:B------:R-:W-:Y:S01]  /*0c60*/  FFMA R2, R3.reuse, R20, R2 ;  /* 0x0000001403027223 */ /* 0x040fe20000000002 */
[----:B------:R-:W-:Y:S01]  /*0c70*/  FSEL R15, -R4, -0.4999999701976776123, !P0 ;  /* 0xbeffffff040f7808 */ /* 0x000fe20004000100 */
[----:B------:R-:W-:-:S04]  /*0c80*/  FFMA R5, R3, R0, RZ ;  /* 0x0000000003057223 */ /* 0x000fc800000000ff */
[----:B------:R-:W-:Y:S01]  /*0c90*/  FFMA R2, R3, R2, R15 ;  /* 0x0000000203027223 */ /* 0x000fe2000000000f */
[----:B-----5:R-:W-:-:S03]  /*0ca0*/  FMUL R3, R13, R19 ;  /* 0x000000130d037220 */ /* 0x020fc60000400000 */
        /* <DEDUP_REMOVED lines=9> */
[----:B------:R-:W-:Y:S04]  /*0d40*/  STG.E.64 desc[UR8][R6.64], R4 ;  /* 0x0000000406007986 */ /* 0x000fe8000c101b08 */
[----:B------:R-:W-:Y:S01]  /*0d50*/  STG.E.64 desc[UR8][R8.64], R10 ;  /* 0x0000000a08007986 */ /* 0x000fe2000c101b08 */
[----:B------:R-:W-:Y:S05]  /*0d60*/  EXIT ;  /* 0x000000000000794d */ /* 0x000fea0003800000 */
        .weak           $__internal_4_$__cuda_sm3x_div_rn_noftz_f32_slowpath
        .type           $__internal_4_$__cuda_sm3x_div_rn_noftz_f32_slowpath,@function
        .size           $__internal_4_$__cuda_sm3x_div_rn_noftz_f32_slowpath,(.L_x_1006 - $__internal_4_$__cuda_sm3x_div_rn_noftz_f32_slowpath)
$__internal_4_$__cuda_sm3x_div_rn_noftz_f32_slowpath:
[--C-:B------:R-:W-:Y:S01]  /*0d70*/  SHF.R.U32.HI R5, RZ, 0x17, R3.reuse ;  /* 0x00000017ff057819 */ /* 0x100fe20000011603 */
[----:B------:R-:W-:Y:S01]  /*0d80*/  BSSY.RECONVERGENT B1, `(.L_x_662) ;  /* 0x0000064000017945 */ /* 0x000fe20003800200 */
[--C-:B------:R-:W-:Y:S01]  /*0d90*/  SHF.R.U32.HI R4, RZ, 0x17, R0.reuse ;  /* 0x00000017ff047819 */ /* 0x100fe20000011600 */
[----:B------:R-:W-:Y:S01]  /*0da0*/  IMAD.MOV.U32 R15, RZ, RZ, R0 ;  /* 0x000000ffff0f7224 */ /* 0x000fe200078e0000 */
        /* <DEDUP_REMOVED lines=32> */
.L_x_663:
[----:B------:R-:W-:Y:S01]  /*0fb0*/  LEA R3, R5, 0xc0800000, 0x17 ;  /* 0xc080000005037811 */ /* 0x000fe200078eb8ff */
[----:B------:R-:W-:Y:S01]  /*0fc0*/  VIADD R14, R14, 0xffffff81 ;  /* 0xffffff810e0e7836 */ /* 0x000fe20000000000 */
[----:B------:R-:W-:Y:S03]  /*0fd0*/  BSSY.RECONVERGENT B2, `(.L_x_668) ;  /* 0x0000035000027945 */ /* 0x000fe60003800200 */
[----:B------:R-:W-:Y:S01]  /*0fe0*/  IMAD.IADD R3, R16, 0x1, -R3 ;  /* 0x0000000110037824 */ /* 0x000fe200078e0a03 */
[C---:B------:R-:W-:Y:S01]  /*0ff0*/  IADD3 R5, PT, PT, R14.reuse, 0x7f, -R5 ;  /* 0x0000007f0e057810 */ /* 0x040fe20007ffe805 */
[----:B------:R-:W-:Y:S02]  /*1000*/  IMAD R0, R14, -0x800000, R15 ;  /* 0xff8000000e007824 */ /* 0x000fe400078e020f */
[----:B------:R-:W0:Y:S01]  /*1010*/  MUFU.RCP R16, R3 ;  /* 0x0000000300107308 */ /* 0x000e220000001000 */
[----:B------:R-:W-:Y:S01]  /*1020*/  FADD.FTZ R17, -R3, -RZ ;  /* 0x800000ff03117221 */ /* 0x000fe20000010100 */
[----:B------:R-:W-:-:S03]  /*1030*/  IMAD.IADD R5, R5, 0x1, R4 ;  /* 0x0000000105057824 */ /* 0x000fc600078e0204 */
        /* <DEDUP_REMOVED lines=42> */
.L_x_670:
[----:B------:R-:W-:-:S04]  /*12e0*/  LOP3.LUT R0, R0, 0x80000000, RZ, 0xc0, !PT ;  /* 0x8000000000007812 */ /* 0x000fc800078ec0ff */
[----:B------:R-:W-:Y:S01]  /*12f0*/  LOP3.LUT R0, R0, 0x7f800000, RZ, 0xfc, !PT ;  /* 0x7f80000000007812 */ /* 0x000fe200078efcff */
[----:B------:R-:W-:Y:S06]  /*1300*/  BRA `(.L_x_671) ;  /* 0x0000000000047947 */ /* 0x000fec0003800000 */
.L_x_669:
[----:B------:R-:W-:-:S07]  /*1310*/  IMAD R0, R5, 0x800000, R0 ;  /* 0x0080000005007824 */ /* 0x000fce00078e0200 */
.L_x_671:
[----:B------:R-:W-:Y:S05]  /*1320*/  BSYNC.RECONVERGENT B2 ;  /* 0x0000000000027941 */ /* 0x000fea0003800200 */
.L_x_668:
[----:B------:R-:W-:Y:S05]  /*1330*/  BRA `(.L_x_672) ;  /* 0x0000000000207947 */ /* 0x000fea0003800000 */
.L_x_667:
[----:B------:R-:W-:-:S04]  /*1340*/  LOP3.LUT R0, R16, 0x80000000, R15, 0x48, !PT ;  /* 0x8000000010007812 */ /* 0x000fc800078e480f */
[----:B------:R-:W-:Y:S01]  /*1350*/  LOP3.LUT R0, R0, 0x7f800000, RZ, 0xfc, !PT ;  /* 0x7f80000000007812 */ /* 0x000fe200078efcff */
[----:B------:R-:W-:Y:S06]  /*1360*/  BRA `(.L_x_672) ;  /* 0x0000000000147947 */ /* 0x000fec0003800000 */
.L_x_666:
[----:B------:R-:W-:Y:S01]  /*1370*/  LOP3.LUT R0, R16, 0x80000000, R15, 0x48, !PT ;  /* 0x8000000010007812 */ /* 0x000fe200078e480f */
[----:B------:R-:W-:Y:S06]  /*1380*/  BRA `(.L_x_672) ;  /* 0x00000000000c7947 */ /* 0x000fec0003800000 */
.L_x_665:
[----:B------:R-:W0:Y:S01]  /*1390*/  MUFU.RSQ R0, -QNAN ;  /* 0xffc0000000007908 */ /* 0x000e220000001400 */
[----:B------:R-:W-:Y:S05]  /*13a0*/  BRA `(.L_x_672) ;  /* 0x0000000000047947 */ /* 0x000fea0003800000 */
.L_x_664:
[----:B------:R-:W-:-:S07]  /*13b0*/  FADD.FTZ R0, R0, R3 ;  /* 0x0000000300007221 */ /* 0x000fce0000010000 */
.L_x_672:
[----:B------:R-:W-:Y:S05]  /*13c0*/  BSYNC.RECONVERGENT B1 ;  /* 0x0000000000017941 */ /* 0x000fea0003800200 */
.L_x_662:
[----:B------:R-:W-:-:S04]  /*13d0*/  IMAD.MOV.U32 R3, RZ, RZ, 0x0 ;  /* 0x00000000ff037424 */ /* 0x000fc800078e00ff */
[----:B0-----:R-:W-:Y:S05]  /*13e0*/  RET.REL.NODEC R2 `(_ZN17signal_processing7kernels20fft_butterfly_kernelEP6float2iii) ;  /* 0xffffffec02047950 */ /* 0x001fea0003c3ffff */
.L_x_673:
        /* <DEDUP_REMOVED lines=9> */
.L_x_1006:


//--------------------- .text._ZN17signal_processing7kernels31bit_reversal_permutation_kernelEPK6float2PS1_ii --------------------------
	.section	.text._ZN17signal_processing7kernels31bit_reversal_permutation_kernelEPK6float2PS1_ii,"ax",@progbits
	.align	128
        .global         _ZN17signal_processing7kernels31bit_reversal_permutation_kernelEPK6float2PS1_ii
        .type           _ZN17signal_processing7kernels31bit_reversal_permutation_kernelEPK6float2PS1_ii,@function
        .size           _ZN17signal_processing7kernels31bit_reversal_permutation_kernelEPK6float2PS1_ii,(.L_x_1039 - _ZN17signal_processing7kernels31bit_reversal_permutation_kernelEPK6float2PS1_ii)
        .other          _ZN17signal_processing7kernels31bit_reversal_permutation_kernelEPK6float2PS1_ii,@"STO_CUDA_ENTRY STV_DEFAULT"
_ZN17signal_processing7kernels31bit_reversal_permutation_kernelEPK6float2PS1_ii:
.text._ZN17signal_processing7kernels31bit_reversal_permutation_kernelEPK6float2PS1_ii:
        /* <DEDUP_REMOVED lines=8> */
[----:B------:R-:W0:Y:S01]  /*0080*/  LDCU UR5, c[0x0][0x394] ;  /* 0x00007280ff0577ac */ /* 0x000e220008000800 */
[----:B------:R-:W-:Y:S01]  /*0090*/  CS2R R2, SRZ ;  /* 0x0000000000027805 */ /* 0x000fe2000001ff00 */
[----:B------:R-:W1:Y:S01]  /*00a0*/  LDCU.64 UR10, c[0x0][0x358] ;  /* 0x00006b00ff0a77ac */ /* 0x000e620008000a00 */
[----:B0-----:R-:W-:-:S09]  /*00b0*/  UISETP.GE.AND UP0, UPT, UR5, 0x1, UPT ;  /* 0x000000010500788c */ /* 0x001fd2000bf06270 */
[----:B-1----:R-:W-:Y:S05]  /*00c0*/  BRA.U !UP0, `(.L_x_674) ;  /* 0x00000001089c7547 */ /* 0x002fea000b800000 */
[----:B------:R-:W-:Y:S01]  /*00d0*/  UISETP.GE.U32.AND UP1, UPT, UR5, 0x4, UPT ;  /* 0x000000040500788c */ /* 0x000fe2000bf26070 */
[----:B------:R-:W-:Y:S01]  /*00e0*/  IMAD.MOV.U32 R2, RZ, RZ, RZ ;  /* 0x000000ffff027224 */ /* 0x000fe200078e00ff */
[----:B------:R-:W-:Y:S01]  /*00f0*/  ULOP3.LUT UR6, UR5, 0x3, URZ, 0xc0, !UPT ;  /* 0x0000000305067892 */ /* 0x000fe2000f8ec0ff */
[----:B------:R-:W-:-:S03]  /*0100*/  UMOV UR4, URZ ;  /* 0x000000ff00047c82 */ /* 0x000fc60008000000 */
[----:B------:R-:W-:-:S03]  /*0110*/  UISETP.NE.AND UP0, UPT, UR6, URZ, UPT ;  /* 0x000000ff0600728c */ /* 0x000fc6000bf05270 */
[----:B------:R-:W-:Y:S08]  /*0120*/  BRA.U !UP1, `(.L_x_675) ;  /* 0x00000001095c7547 */ /* 0x000ff0000b800000 */
[----:B------:R-:W-:Y:S01]  /*0130*/  IMAD.MOV.U32 R2, RZ, RZ, RZ ;  /* 0x000000ffff027224 */ /* 0x000fe200078e00ff */
[----:B------:R-:W-:-:S03]  /*0140*/  ULOP3.LUT UR4, UR5, 0x7ffffffc, URZ, 0xc0, !UPT ;  /* 0x7ffffffc05047892 */ /* 0x000fc6000f8ec0ff */
[----:B------:R-:W-:-:S09]  /*0150*/  UMOV UR5, URZ ;  /* 0x000000ff00057c82 */ /* 0x000fd20008000000 */
.L_x_676:
[----:B------:R-:W-:Y:S01]  /*0160*/  SHF.R.U32.HI R0, RZ, UR5, R7 ;  /* 0x00000005ff007c19 */ /* 0x000fe20008011607 */
[----:B------:R-:W-:Y:S02]  /*0170*/  UIADD3 UR7, UPT, UPT, UR5, 0x1, URZ ;  /* 0x0000000105077890 */ /* 0x000fe4000fffe0ff */
[----:B------:R-:W-:Y:S02]  /*0180*/  UIADD3 UR8, UPT, UPT, UR5, 0x2, URZ ;  /* 0x0000000205087890 */ /* 0x000fe4000fffe0ff */
[----:B------:R-:W-:-:S04]  /*0190*/  IMAD.SHL.U32 R0, R0, 0x2, RZ ;  /* 0x0000000200007824 */ /* 0x000fc800078e00ff */
[--C-:B------:R-:W-:Y:S02]  /*01a0*/  SHF.R.U32.HI R4, RZ, UR8, R7.reuse ;  /* 0x00000008ff047c19 */ /* 0x100fe40008011607 */
[----:B------:R-:W-:Y:S02]  /*01b0*/  LOP3.LUT R3, R0, 0x2, RZ, 0xc0, !PT ;  /* 0x0000000200037812 */ /* 0x000fe400078ec0ff */
[----:B------:R-:W-:Y:S01]  /*01c0*/  SHF.R.U32.HI R0, RZ, UR7, R7 ;  /* 0x00000007ff007c19 */ /* 0x000fe20008011607 */
[----:B------:R-:W-:Y:S01]  /*01d0*/  UIADD3 UR7, UPT, UPT, UR5, 0x3, URZ ;  /* 0x0000000305077890 */ /* 0x000fe2000fffe0ff */
[----:B------:R-:W-:Y:S01]  /*01e0*/  IMAD.SHL.U32 R4, R4, 0x2, RZ ;  /* 0x0000000204047824 */ /* 0x000fe200078e00ff */
[----:B------:R-:W-:Y:S01]  /*01f0*/  UIADD3 UR5, UPT, UPT, UR5, 0x4, URZ ;  /* 0x0000000405057890 */ /* 0x000fe2000fffe0ff */
[----:B------:R-:W-:Y:S01]  /*0200*/  LOP3.LUT R0, R0, 0x1, RZ, 0xc0, !PT ;  /* 0x0000000100007812 */ /* 0x000fe200078ec0ff */
[----:B------:R-:W-:Y:S02]  /*0210*/  IMAD R3, R2, 0x4, R3 ;  /* 0x0000000402037824 */ /* 0x000fe400078e0203 */
[----:B------:R-:W-:Y:S01]  /*0220*/  UISETP.NE.AND UP1, UPT, UR5, UR4, UPT ;  /* 0x000000040500728c */ /* 0x000fe2000bf25270 */
[----:B------:R-:W-:Y:S01]  /*0230*/  SHF.R.U32.HI R2, RZ, UR7, R7 ;  /* 0x00000007ff027c19 */ /* 0x000fe20008011607 */
[----:B------:R-:W-:Y:S01]  /*0240*/  IMAD.IADD R0, R3, 0x1, R0 ;  /* 0x0000000103007824 */ /* 0x000fe200078e0200 */
[----:B------:R-:W-:-:S02]  /*0250*/  LOP3.LUT R3, R4, 0x2, RZ, 0xc0, !PT ;  /* 0x0000000204037812 */ /* 0x000fc400078ec0ff */
[----:B------:R-:W-:-:S03]  /*0260*/  LOP3.LUT R5, R2, 0x1, RZ, 0xc0, !PT ;  /* 0x0000000102057812 */ /* 0x000fc600078ec0ff */
[----:B------:R-:W-:-:S04]  /*0270*/  IMAD R0, R0, 0x4, R3 ;  /* 0x0000000400007824 */ /* 0x000fc800078e0203 */
[----:B------:R-:W-:Y:S01]  /*0280*/  IMAD.IADD R2, R0, 0x1, R5 ;  /* 0x0000000100027824 */ /* 0x000fe200078e0205 */
[----:B------:R-:W-:Y:S06]  /*0290*/  BRA.U UP1, `(.L_x_676) ;  /* 0xfffffffd01b07547 */ /* 0x000fec000b83ffff */
.L_x_675:
[----:B------:R-:W-:Y:S05]  /*02a0*/  BRA.U !UP0, `(.L_x_677) ;  /* 0x0000000108207547 */ /* 0x000fea000b800000 */
[----:B------:R-:W-:-:S12]  /*02b0*/  UIADD3 UR6, UPT, UPT, -UR6, URZ, URZ ;  /* 0x000000ff06067290 */ /* 0x000fd8000fffe1ff */
.L_x_678:
[----:B------:R-:W-:Y:S01]  /*02c0*/  UIADD3 UR6, UPT, UPT, UR6, 0x1, URZ ;  /* 0x0000000106067890 */ /* 0x000fe2000fffe0ff */
[----:B------:R-:W-:Y:S01]  /*02d0*/  SHF.R.U32.HI R0, RZ, UR4, R7 ;  /* 0x00000004ff007c19 */ /* 0x000fe20008011607 */
[----:B------:R-:W-:Y:S02]  /*02e0*/  UIADD3 UR4, UPT, UPT, UR4, 0x1, URZ ;  /* 0x0000000104047890 */ /* 0x000fe4000fffe0ff */
[----:B------:R-:W-:Y:S01]  /*02f0*/  UISETP.NE.AND UP0, UPT, UR6, URZ, UPT ;  /* 0x000000ff0600728c */ /* 0x000fe2000bf05270 */
[----:B------:R-:W-:-:S05]  /*0300*/  LOP3.LUT R3, R0, 0x1, RZ, 0xc0, !PT ;  /* 0x0000000100037812 */ /* 0x000fca00078ec0ff */
[----:B------:R-:W-:-:S03]  /*0310*/  IMAD R2, R2, 0x2, R3 ;  /* 0x0000000202027824 */ /* 0x000fc600078e0203 */
[----:B------:R-:W-:Y:S05]  /*0320*/  BRA.U UP0, `(.L_x_678) ;  /* 0xfffffffd00e47547 */ /* 0x000fea000b83ffff */
.L_x_677:
[----:B------:R-:W-:-:S07]  /*0330*/  SHF.R.S32.HI R3, RZ, 0x1f, R2 ;  /* 0x0000001fff037819 */ /* 0x000fce0000011402 */
.L_x_674:
[----:B------:R-:W0:Y:S01]  /*0340*/  LDC.64 R4, c[0x0][0x380] ;  /* 0x0000e000ff047b82 */ /* 0x000e220000000a00 */
[----:B------:R-:W1:Y:S01]  /*0350*/  LDCU.64 UR4, c[0x0][0x388] ;  /* 0x00007100ff0477ac */ /* 0x000e620008000a00 */
[----:B0-----:R-:W-:-:S06]  /*0360*/  IMAD.WIDE R4, R7, 0x8, R4 ;  /* 0x0000000807047825 */ /* 0x001fcc00078e0204 */
[----:B------:R-:W2:Y:S01]  /*0370*/  LDG.E.64.CONSTANT R4, desc[UR10][R4.64] ;  /* 0x0000000a04047981 */ /* 0x000ea2000c1e9b00 */
[----:B-1----:R-:W-:-:S04]  /*0380*/  LEA R6, P0, R2, UR4, 0x3 ;  /* 0x0000000402067c11 */ /* 0x002fc8000f8018ff */
[----:B------:R-:W-:-:S05]  /*0390*/  LEA.HI.X R7, R2, UR5, R3, 0x3, P0 ;  /* 0x0000000502077c11 */ /* 0x000fca00080f1c03 */
[----:B--2---:R-:W-:Y:S01]  /*03a0*/  STG.E.64 desc[UR10][R6.64], R4 ;  /* 0x0000000406007986 */ /* 0x004fe2000c101b0a */
[----:B------:R-:W-:Y:S05]  /*03b0*/  EXIT ;  /* 0x000000000000794d */ /* 0x000fea0003800000 */
.L_x_679:
        /* <DEDUP_REMOVED lines=12> */
.L_x_1039:


//--------------------- .text._ZN17signal_processing7kernels16transpose_kernelEPK6float2PS1_ii --------------------------
	.section	.text._ZN17signal_processing7kernels16transpose_kernelEPK6float2PS1_ii,"ax",@progbits
	.align	128
        .global         _ZN17signal_processing7kernels16transpose_kernelEPK6float2PS1_ii
        .type           _ZN17signal_processing7kernels16transpose_kernelEPK6float2PS1_ii,@function
        .size           _ZN17signal_processing7kernels16transpose_kernelEPK6float2PS1_ii,(.L_x_1040 - _ZN17signal_processing7kernels16transpose_kernelEPK6float2PS1_ii)
        .other          _ZN17signal_processing7kernels16transpose_kernelEPK6float2PS1_ii,@"STO_CUDA_ENTRY STV_DEFAULT"
_ZN17signal_processing7kernels16transpose_kernelEPK6float2PS1_ii:
.text._ZN17signal_processing7kernels16transpose_kernelEPK6float2PS1_ii:
[----:B------:R-:W-:Y:S01]  /*0000*/  LDC R1, c[0x0][0x37c] ;  /* 0x0000df00ff017b82 */ /* 0x000fe20000000800 */
[----:B------:R-:W0:Y:S01]  /*0010*/  S2R R11, SR_TID.Y ;  /* 0x00000000000b7919 */ /* 0x000e220000002200 */
[----:B------:R-:W1:Y:S01]  /*0020*/  LDCU.64 UR6, c[0x0][0x390] ;  /* 0x00007200ff0677ac */ /* 0x000e620008000a00 */
[----:B------:R-:W0:Y:S01]  /*0030*/  S2R R6, SR_CTAID.Y ;  /* 0x0000000000067919 */ /* 0x000e220000002600 */
[----:B------:R-:W2:Y:S01]  /*0040*/  LDCU.64 UR4, c[0x0][0x358] ;  /* 0x00006b00ff0477ac */ /* 0x000ea20008000a00 */
[----:B------:R-:W3:Y:S01]  /*0050*/  S2R R4, SR_CTAID.X ;  /* 0x0000000000047919 */ /* 0x000ee20000002500 */
[----:B------:R-:W3:Y:S01]  /*0060*/  S2R R9, SR_TID.X ;  /* 0x0000000000097919 */ /* 0x000ee20000002100 */
[----:B0-----:R-:W-:-:S05]  /*0070*/  IMAD R5, R6, 0x20, R11 ;  /* 0x0000002006057824 */ /* 0x001fca00078e020b */
[----:B-1----:R-:W-:Y:S01]  /*0080*/  ISETP.GE.AND P0, PT, R5, UR6, PT ;  /* 0x0000000605007c0c */ /* 0x002fe2000bf06270 */
[----:B---3--:R-:W-:-:S05]  /*0090*/  IMAD R0, R4, 0x20, R9 ;  /* 0x0000002004007824 */ /* 0x008fca00078e0209 */
[----:B------:R-:W-:-:S13]  /*00a0*/  ISETP.GE.OR P0, PT, R0, UR7, P0 ;  /* 0x0000000700007c0c */ /* 0x000fda0008706670 */
[----:B------:R-:W0:Y:S01]  /*00b0*/  @!P0 LDC.64 R2, c[0x0][0x380] ;  /* 0x0000e000ff028b82 */ /* 0x000e220000000a00 */
[----:B------:R-:W-:-:S04]  /*00c0*/  @!P0 IMAD R5, R5, UR7, R0 ;  /* 0x0000000705058c24 */ /* 0x000fc8000f8e0200 */
[----:B0-----:R-:W-:-:S06]  /*00d0*/  @!P0 IMAD.WIDE R2, R5, 0x8, R2 ;  /* 0x0000000805028825 */ /* 0x001fcc00078e0202 */
[----:B--2---:R-:W2:Y:S01]  /*00e0*/  @!P0 LDG.E.64.CONSTANT R2, desc[UR4][R2.64] ;  /* 0x0000000402028981 */ /* 0x004ea2000c1e9b00 */
[----:B------:R-:W-:Y:S02]  /*00f0*/  @!P0 MOV R0, 0x400 ;  /* 0x0000040000008802 */ /* 0x000fe40000000f00 */
[----:B------:R-:W-:Y:S01]  /*0100*/  LEA R5, R4, R11, 0x5 ;  /* 0x0000000b04057211 */ /* 0x000fe200078e28ff */
[----:B------:R-:W0:Y:S01]  /*0110*/  @!P0 S2R R7, SR_CgaCtaId ;  /* 0x0000000000078919 */ /* 0x000e220000008800 */
[----:B------:R-:W-:Y:S02]  /*0120*/  IMAD R4, R6, 0x20, R9 ;  /* 0x0000002006047824 */ /* 0x000fe400078e0209 */
[----:B------:R-:W-:-:S04]  /*0130*/  ISETP.GE.AND P1, PT, R5, UR7, PT ;  /* 0x0000000705007c0c */ /* 0x000fc8000bf26270 */
[----:B------:R-:W-:Y:S02]  /*0140*/  ISETP.GE.OR P1, PT, R4, UR6, P1 ;  /* 0x0000000604007c0c */ /* 0x000fe40008f26670 */
[----:B0-----:R-:W-:-:S05]  /*0150*/  @!P0 LEA R0, R7, R0, 0x18 ;  /* 0x0000000007008211 */ /* 0x001fca00078ec0ff */
[----:B------:R-:W-:-:S05]  /*0160*/  @!P0 IMAD R0, R11, 0x108, R0 ;  /* 0x000001080b008824 */ /* 0x000fca00078e0200 */
[----:B------:R-:W-:-:S05]  /*0170*/  @!P0 LEA R0, R9, R0, 0x3 ;  /* 0x0000000009008211 */ /* 0x000fca00078e18ff */
[----:B--2---:R0:W-:Y:S01]  /*0180*/  @!P0 STS.64 [R0], R2 ;  /* 0x0000000200008388 */ /* 0x0041e20000000a00 */
[----:B------:R-:W-:Y:S06]  /*0190*/  BAR.SYNC.DEFER_BLOCKING 0x0 ;  /* 0x0000000000007b1d */ /* 0x000fec0000010000 */
[----:B------:R-:W-:Y:S05]  /*01a0*/  @P1 EXIT ;  /* 0x000000000000194d */ /* 0x000fea0003800000 */
[----:B0-----:R-:W0:Y:S01]  /*01b0*/  S2R R3, SR_CgaCtaId ;  /* 0x0000000000037919 */ /* 0x001e220000008800 */
[----:B------:R-:W-:Y:S01]  /*01c0*/  MOV R0, 0x400 ;  /* 0x0000040000007802 */ /* 0x000fe20000000f00 */
[----:B------:R-:W-:-:S03]  /*01d0*/  IMAD R5, R5, UR6, R4 ;  /* 0x0000000605057c24 */ /* 0x000fc6000f8e0204 */
[----:B0-----:R-:W-:Y:S02]  /*01e0*/  LEA R0, R3, R0, 0x18 ;  /* 0x0000000003007211 */ /* 0x001fe400078ec0ff */
[----:B------:R-:W0:Y:S03]  /*01f0*/  LDC.64 R2, c[0x0][0x388] ;  /* 0x0000e200ff027b82 */ /* 0x000e260000000a00 */
[----:B------:R-:W-:-:S04]  /*0200*/  IMAD R0, R9, 0x108, R0 ;  /* 0x0000010809007824 */ /* 0x000fc800078e0200 */
[----:B------:R-:W-:-:S05]  /*0210*/  IMAD R0, R11, 0x8, R0 ;  /* 0x000000080b007824 */ /* 0x000fca00078e0200 */
[----:B------:R-:W1:Y:S01]  /*0220*/  LDS.64 R6, [R0] ;  /* 0x0000000000067984 */ /* 0x000e620000000a00 */
[----:B0-----:R-:W-:-:S05]  /*0230*/  IMAD.WIDE R2, R5, 0x8, R2 ;  /* 0x0000000805027825 */ /* 0x001fca00078e0202 */
[----:B-1----:R-:W-:Y:S01]  /*0240*/  STG.E.64 desc[UR4][R2.64], R6 ;  /* 0x0000000602007986 */ /* 0x002fe2000c101b04 */
[----:B------:R-:W-:Y:S05]  /*0250*/  EXIT ;  /* 0x000000000000794d */ /* 0x000fea0003800000 */
.L_x_680:
        /* <DEDUP_REMOVED lines=10> */
.L_x_1040:


//--------------------- .text._ZN17signal_processing7kernels22column_wise_fft_kernelEPK6float2PS1_ii --------------------------
	.section	.text._ZN17signal_processing7kernels22column_wise_fft_kernelEPK6float2PS1_ii,"ax",@progbits
	.align	128
        .global         _ZN17signal_processing7kernels22column_wise_fft_kernelEPK6float2PS1_ii
        .type           _ZN17signal_processing7kernels22column_wise_fft_kernelEPK6float2PS1_ii,@function
        .size           _ZN17signal_processing7kernels22column_wise_fft_kernelEPK6float2PS1_ii,(.L_x_1007 - _ZN17signal_processing7kernels22column_wise_fft_kernelEPK6float2PS1_ii)
        .other          _ZN17signal_processing7kernels22column_wise_fft_kernelEPK6float2PS1_ii,@"STO_CUDA_ENTRY STV_DEFAULT"
_ZN17signal_processing7kernels22column_wise_fft_kernelEPK6float2PS1_ii:
.text._ZN17signal_processing7kernels22column_wise_fft_kernelEPK6float2PS1_ii:
[----:B------:R-:W0:Y:S01]  /*0000*/  LDC R1, c[0x0][0x37c] ;  /* 0x0000df00ff017b82 */ /* 0x000e220000000800 */
[----:B------:R-:W1:Y:S07]  /*0010*/  S2R R3, SR_TID.Y ;  /* 0x0000000000037919 */ /* 0x000e6e0000002200 */
[----:B------:R-:W1:Y:S01]  /*0020*/  S2UR UR4, SR_CTAID.X ;  /* 0x00000000000479c3 */ /* 0x000e620000002500 */
[----:B0-----:R-:W-:-:S07]  /*0030*/  VIADD R1, R1, 0xffffffe0 ;  /* 0xffffffe001017836 */ /* 0x001fce0000000000 */
[----:B------:R-:W1:Y:S08]  /*0040*/  LDC R12, c[0x0][0x364] ;  /* 0x0000d900ff0c7b82 */ /* 0x000e700000000800 */
[----:B------:R-:W0:Y:S01]  /*0050*/  LDC.64 R4, c[0x0][0x390] ;  /* 0x0000e400ff047b82 */ /* 0x000e220000000a00 */
[----:B-1----:R-:W-:Y:S01]  /*0060*/  IMAD R12, R12, UR4, R3 ;  /* 0x000000040c0c7c24 */ /* 0x002fe2000f8e0203 */
[----:B0-----:R-:W-:-:S04]  /*0070*/  ISETP.GE.AND P0, PT, R4, 0x1, PT ;  /* 0x000000010400780c */ /* 0x001fc80003f06270 */
[----:B------:R-:W-:-:S13]  /*0080*/  ISETP.GE.OR P0, PT, R12, R5, !P0 ;  /* 0x000000050c00720c */ /* 0x000fda0004706670 */
[----:B------:R-:W-:Y:S05]  /*0090*/  @P0 EXIT ;  /* 0x000000000000094d */ /* 0x000fea0003800000 */
[----:B------:R-:W-:Y:S01]  /*00a0*/  I2FP.F32.U32 R5, R4 ;  /* 0x0000000400057245 */ /* 0x000fe20000201000 */
[----:B------:R-:W0:Y:S01]  /*00b0*/  LDCU.64 UR8, c[0x0][0x358] ;  /* 0x00006b00ff0877ac */ /* 0x000e220008000a00 */
[----:B------:R-:W-:-:S05]  /*00c0*/  UMOV UR4, URZ ;  /* 0x000000ff00047c82 */ /* 0x000fca0008000000 */
.L_x_687:
[----:B------:R-:W-:Y:S02]  /*00d0*/  I2FP.F32.U32 R9, UR4 ;  /* 0x0000000400097c45 */ /* 0x000fe40008201000 */
[----:B-1----:R-:W-:Y:S01]  /*00e0*/  CS2R R6, SRZ ;  /* 0x0000000000067805 */ /* 0x002fe2000001ff00 */
[----:B------:R-:W-:Y:S02]  /*00f0*/  UMOV UR5, URZ ;  /* 0x000000ff00057c82 */ /* 0x000fe40008000000 */
[----:B------:R-:W-:-:S07]  /*0100*/  FMUL R9, R9, -6.2831854820251464844 ;  /* 0xc0c90fdb09097820 */ /* 0x000fce0000400000 */
.L_x_686:
[----:B------:R-:W1:Y:S01]  /*0110*/  MUFU.RCP R2, R5 ;  /* 0x0000000500027308 */ /* 0x000e620000001000 */
[----:B------:R-:W-:-:S05]  /*0120*/  I2FP.F32.U32 R0, UR5 ;  /* 0x0000000500007c45 */ /* 0x000fca0008201000 */
[----:B------:R-:W-:-:S04]  /*0130*/  FMUL R0, R9, R0 ;  /* 0x0000000009007220 */ /* 0x000fc80000400000 */
[----:B------:R-:W2:Y:S01]  /*0140*/  FCHK P0, R0, R5 ;  /* 0x0000000500007302 */ /* 0x000ea20000000000 */
[----:B-1----:R-:W-:-:S04]  /*0150*/  FFMA R3, -R5, R2, 1 ;  /* 0x3f80000005037423 */ /* 0x002fc80000000102 */
[----:B------:R-:W-:-:S04]  /*0160*/  FFMA R3, R2, R3, R2 ;  /* 0x0000000302037223 */ /* 0x000fc80000000002 */
[----:B------:R-:W-:-:S04]  /*0170*/  FFMA R2, R0, R3, RZ ;  /* 0x0000000300027223 */ /* 0x000fc800000000ff */
[----:B------:R-:W-:-:S04]  /*0180*/  FFMA R13, -R5, R2, R0 ;  /* 0x00000002050d7223 */ /* 0x000fc80000000100 */
[----:B------:R-:W-:Y:S01]  /*0190*/  FFMA R13, R3, R13, R2 ;  /* 0x0000000d030d7223 */ /* 0x000fe20000000002 */
[----:B--2---:R-:W-:Y:S06]  /*01a0*/  @!P0 BRA `(.L_x_681) ;  /* 0x00000000000c8947 */ /* 0x004fec0003800000 */
[----:B------:R-:W-:-:S07]  /*01b0*/  MOV R2, 0x1d0 ;  /* 0x000001d000027802 */ /* 0x000fce0000000f00 */
[----:B0-----:R-:W-:Y:S05]  /*01c0*/  CALL.REL.NOINC `($__internal_5_$__cuda_sm3x_div_rn_noftz_f32_slowpath) ;  /* 0x0000000800b47944 */ /* 0x001fea0003c00000 */
[----:B------:R-:W-:-:S07]  /*01d0*/  IMAD.MOV.U32 R13, RZ, RZ, R0 ;  /* 0x000000ffff0d7224 */ /* 0x000fce00078e0000 */
.L_x_681:
[C---:B------:R-:W-:Y:S01]  /*01e0*/  FMUL R0, R13.reuse, 0.63661974668502807617 ;  /* 0x3f22f9830d007820 */ /* 0x040fe20000400000 */
[----:B------:R-:W-:-:S05]  /*01f0*/  FSETP.GE.AND P0, PT, |R13|, 105615, PT ;  /* 0x47ce47800d00780b */ /* 0x000fca0003f06200 */
[----:B------:R-:W1:Y:S02]  /*0200*/  F2I.NTZ R0, R0 ;  /* 0x0000000000007305 */ /* 0x000e640000203100 */
        /* <DEDUP_REMOVED lines=12> */
[----:B------:R-:W1:Y:S01]  /*02d0*/  LDCU.64 UR10, c[0x4][0x140] ;  /* 0x01002800ff0a77ac */ /* 0x000e620008000a00 */
[----:B------:R-:W-:Y:S02]  /*02e0*/  IMAD.MOV.U32 R8, RZ, RZ, RZ ;  /* 0x000000ffff087224 */ /* 0x000fe400078e00ff */
[----:B------:R-:W-:Y:S01]  /*02f0*/  IMAD.MOV.U32 R17, RZ, RZ, RZ ;  /* 0x000000ffff117224 */ /* 0x000fe200078e00ff */
[----:B------:R-:W-:Y:S01]  /*0300*/  LOP3.LUT R21, R2, 0x80000000, RZ, 0xfc, !PT ;  /* 0x8000000002157812 */ /* 0x000fe200078efcff */
[----:B------:R-:W-:Y:S01]  /*0310*/  IMAD.MOV.U32 R0, RZ, RZ, R1 ;  /* 0x000000ffff007224 */ /* 0x000fe200078e0001 */
[----:B------:R-:W-:-:S06]  /*0320*/  UMOV UR6, URZ ;  /* 0x000000ff00067c82 */ /* 0x000fcc0008000000 */
.L_x_683:
[----:B-1----:R-:W-:Y:S02]  /*0330*/  IMAD.U32 R10, RZ, RZ, UR10 ;  /* 0x0000000aff0a7e24 */ /* 0x002fe4000f8e00ff */
[----:B------:R-:W-:-:S05]  /*0340*/  IMAD.U32 R11, RZ, RZ, UR11 ;  /* 0x0000000bff0b7e24 */ /* 0x000fca000f8e00ff */
[----:B0-----:R-:W2:Y:S01]  /*0350*/  LDG.E.CONSTANT R2, desc[UR8][R10.64] ;  /* 0x000000080a027981 */ /* 0x001ea2000c1e9900 */
[----:B------:R-:W-:Y:S02]  /*0360*/  UIADD3 UR10, UP0, UPT, UR10, 0x4, URZ ;  /* 0x000000040a0a7890 */ /* 0x000fe4000ff1e0ff */
[----:B------:R-:W-:Y:S02]  /*0370*/  UIADD3 UR6, UPT, UPT, UR6, 0x1, URZ ;  /* 0x0000000106067890 */ /* 0x000fe4000fffe0ff */
[----:B------:R-:W-:Y:S02]  /*0380*/  UIADD3.X UR11, UPT, UPT, URZ, UR11, URZ, UP0, !UPT ;  /* 0x0000000bff0b7290 */ /* 0x000fe400087fe4ff */
[----:B------:R-:W-:Y:S01]  /*0390*/  UISETP.NE.AND UP0, UPT, UR6, 0x6, UPT ;  /* 0x000000060600788c */ /* 0x000fe2000bf05270 */
[----:B--2---:R-:W-:-:S03]  /*03a0*/  IMAD.WIDE.U32 R2, R2, R21, RZ ;  /* 0x0000001502027225 */ /* 0x004fc600078e00ff */
[----:B------:R-:W-:-:S05]  /*03b0*/  IADD3 R15, P0, PT, R2, R8, RZ ;  /* 0x00000008020f7210 */ /* 0x000fca0007f1e0ff */
[----:B------:R0:W-:Y:S01]  /*03c0*/  STL [R0], R15 ;  /* 0x0000000f00007387 */ /* 0x0001e20000100800 */
[----:B------:R-:W-:Y:S02]  /*03d0*/  IMAD.X R8, R3, 0x1, R17, P0 ;  /* 0x0000000103087824 */ /* 0x000fe400000e0611 */
        /* <DEDUP_REMOVED lines=32> */
[----:B01----:R-:W-:-:S07]  /*05e0*/  FSEL R2, -R14, R14, !P1 ;  /* 0x0000000e0e027208 */ /* 0x003fce0004800100 */
.L_x_682:
[----:B------:R-:W-:Y:S02]  /*05f0*/  IMAD.MOV.U32 R16, RZ, RZ, 0x37cbac00 ;  /* 0x37cbac00ff107424 */ /* 0x000fe400078e00ff */
[----:B------:R-:W-:Y:S01]  /*0600*/  FMUL R3, R2, R2 ;  /* 0x0000000202037220 */ /* 0x000fe20000400000 */
[C---:B------:R-:W-:Y:S01]  /*0610*/  LOP3.LUT R8, R0.reuse, 0x1, RZ, 0xc0, !PT ;  /* 0x0000000100087812 */ /* 0x040fe200078ec0ff */
[----:B------:R-:W-:Y:S02]  /*0620*/  IMAD.MOV.U32 R14, RZ, RZ, 0x3c0885e4 ;  /* 0x3c0885e4ff0e7424 */ /* 0x000fe400078e00ff */
[----:B------:R-:W-:Y:S01]  /*0630*/  FFMA R4, R3, R16, -0.0013887860113754868507 ;  /* 0xbab607ed03047423 */ /* 0x000fe20000000010 */
[----:B------:R-:W-:Y:S01]  /*0640*/  VIADD R0, R0, 0x1 ;  /* 0x0000000100007836 */ /* 0x000fe20000000000 */
[----:B------:R-:W-:Y:S01]  /*0650*/  ISETP.NE.U32.AND P0, PT, R8, 0x1, PT ;  /* 0x000000010800780c */ /* 0x000fe20003f05070 */
[----:B------:R-:W-:-:S03]  /*0660*/  IMAD.MOV.U32 R17, RZ, RZ, 0x3e2aaaa8 ;  /* 0x3e2aaaa8ff117424 */ /* 0x000fc600078e00ff */
[----:B------:R-:W-:Y:S02]  /*0670*/  FSEL R4, R4, -0.00019574658654164522886, P0 ;  /* 0xb94d415304047808 */ /* 0x000fe40000000000 */
[----:B------:R-:W-:Y:S02]  /*0680*/  FSEL R8, R14, 0.041666727513074874878, !P0 ;  /* 0x3d2aaabb0e087808 */ /* 0x000fe40004000000 */
[----:B------:R-:W-:Y:S02]  /*0690*/  LOP3.LUT P1, RZ, R0, 0x2, RZ, 0xc0, !PT ;  /* 0x0000000200ff7812 */ /* 0x000fe4000782c0ff */
[----:B------:R-:W-:Y:S01]  /*06a0*/  FSEL R0, R2, 1, !P0 ;  /* 0x3f80000002007808 */ /* 0x000fe20004000000 */
[----:B------:R-:W-:Y:S01]  /*06b0*/  FFMA R4, R3, R4, R8 ;  /* 0x0000000403047223 */ /* 0x000fe20000000008 */
[----:B------:R-:W-:Y:S02]  /*06c0*/  FSEL R11, -R17, -0.4999999701976776123, !P0 ;  /* 0xbeffffff110b7808 */ /* 0x000fe40004000100 */
[----:B------:R-:W-:Y:S01]  /*06d0*/  FSETP.GE.AND P0, PT, |R13|, 105615, PT ;  /* 0x47ce47800d00780b */ /* 0x000fe20003f06200 */
[----:B------:R-:W-:-:S02]  /*06e0*/  FFMA R15, R3, R0, RZ ;  /* 0x00000000030f7223 */ /* 0x000fc400000000ff */
[----:B------:R-:W-:-:S04]  /*06f0*/  FFMA R4, R3, R4, R11 ;  /* 0x0000000403047223 */ /* 0x000fc8000000000b */
[----:B------:R-:W-:-:S04]  /*0700*/  FFMA R15, R15, R4, R0 ;  /* 0x000000040f0f7223 */ /* 0x000fc80000000000 */
[----:B------:R-:W-:Y:S02]  /*0710*/  @P1 FADD R15, RZ, -R15 ;  /* 0x8000000fff0f1221 */ /* 0x000fe40000000000 */
[----:B------:R-:W-:Y:S05]  /*0720*/  @!P0 BRA `(.L_x_684) ;  /* 0x0000000000cc8947 */ /* 0x000fea0003800000 */
[----:B------:R-:W-:-:S13]  /*0730*/  FSETP.NEU.AND P0, PT, |R13|, +INF , PT ;  /* 0x7f8000000d00780b */ /* 0x000fda0003f0d200 */
[----:B------:R-:W-:Y:S01]  /*0740*/  @!P0 FMUL R18, RZ, R13 ;  /* 0x0000000dff128220 */ /* 0x000fe20000400000 */
[----:B------:R-:W-:Y:S01]  /*0750*/  @!P0 IMAD.MOV.U32 R19, RZ, RZ, RZ ;  /* 0x000000ffff138224 */ /* 0x000fe200078e00ff */
[----:B------:R-:W-:Y:S06]  /*0760*/  @!P0 BRA `(.L_x_684) ;  /* 0x0000000000bc8947 */ /* 0x000fec0003800000 */
[----:B------:R-:W1:Y:S01]  /*0770*/  LDC.64 R2, c[0x4][0x140] ;  /* 0x01005000ff027b82 */ /* 0x000e620000000a00 */
[----:B------:R-:W-:Y:S02]  /*0780*/  IMAD.SHL.U32 R4, R13, 0x100, RZ ;  /* 0x000001000d047824 */ /* 0x000fe400078e00ff */
[----:B------:R-:W-:Y:S02]  /*0790*/  IMAD.MOV.U32 R8, RZ, RZ, RZ ;  /* 0x000000ffff087224 */ /* 0x000fe400078e00ff */
[----:B------:R-:W-:Y:S01]  /*07a0*/  IMAD.MOV.U32 R23, RZ, RZ, RZ ;  /* 0x000000ffff177224 */ /* 0x000fe200078e00ff */
[----:B------:R-:W-:Y:S01]  /*07b0*/  LOP3.LUT R25, R4, 0x80000000, RZ, 0xfc, !PT ;  /* 0x8000000004197812 */ /* 0x000fe200078efcff */
[----:B------:R-:W-:-:S07]  /*07c0*/  IMAD.MOV.U32 R0, RZ, RZ, RZ ;  /* 0x000000ffff007224 */ /* 0x000fce00078e00ff */
.L_x_685:
[----:B-1----:R-:W-:-:S05]  /*07d0*/  IMAD.WIDE.U32 R18, R0, 0x4, R2 ;  /* 0x0000000400127825 */ /* 0x002fca00078e0002 */
[----:B0-2---:R-:W2:Y:S01]  /*07e0*/  LDG.E.CONSTANT R10, desc[UR8][R18.64] ;  /* 0x00000008120a7981 */ /* 0x005ea2000c1e9900 */
[C---:B------:R-:W-:Y:S02]  /*07f0*/  IMAD R4, R0.reuse, 0x4, R1 ;  /* 0x0000000400047824 */ /* 0x040fe400078e0201 */
[----:B------:R-:W-:-:S05]  /*0800*/  VIADD R0, R0, 0x1 ;  /* 0x0000000100007836 */ /* 0x000fca0000000000 */
[----:B------:R-:W-:Y:S01]  /*0810*/  ISETP.NE.AND P0, PT, R0, 0x6, PT ;  /* 0x000000060000780c */ /* 0x000fe20003f05270 */
[----:B--2---:R-:W-:-:S03]  /*0820*/  IMAD.WIDE.U32 R10, R10, R25, RZ ;  /* 0x000000190a0a7225 */ /* 0x004fc600078e00ff */
[----:B------:R-:W-:-:S05]  /*0830*/  IADD3 R21, P1, PT, R10, R8, RZ ;  /* 0x000000080a157210 */ /* 0x000fca0007f3e0ff */
[----:B------:R2:W-:Y:S01]  /*0840*/  STL [R4], R21 ;  /* 0x0000001504007387 */ /* 0x0005e20000100800 */
[----:B------:R-:W-:-:S03]  /*0850*/  IMAD.X R8, R11, 0x1, R23, P1 ;  /* 0x000000010b087824 */ /* 0x000fc600008e0617 */
[----:B------:R-:W-:Y:S05]  /*0860*/  @P0 BRA `(.L_x_685) ;  /* 0xfffffffc00d80947 */ /* 0x000fea000383ffff */
[----:B--2---:R-:W-:Y:S01]  /*0870*/  SHF.R.U32.HI R4, RZ, 0x17, R13 ;  /* 0x00000017ff047819 */ /* 0x004fe2000001160d */
        /* <DEDUP_REMOVED lines=14> */
[----:B---3--:R-:W-:Y:S02]  /*0960*/  @P0 SHF.L.W.U32.HI R3, R2, R4, R3 ;  /* 0x0000000402030219 */ /* 0x008fe40000010e03 */
[--C-:B------:R-:W-:Y:S02]  /*0970*/  SHF.R.U32.HI R19, RZ, 0x1e, R0.reuse ;  /* 0x0000001eff137819 */ /* 0x100fe40000011600 */
[C---:B------:R-:W-:Y:S01]  /*0980*/  SHF.L.W.U32.HI R2, R3.reuse, 0x2, R0 ;  /* 0x0000000203027819 */ /* 0x040fe20000010e00 */
[----:B------:R-:W-:-:S03]  /*0990*/  IMAD.SHL.U32 R3, R3, 0x4, RZ ;  /* 0x0000000403037824 */ /* 0x000fc600078e00ff */
[----:B------:R-:W-:Y:S02]  /*09a0*/  SHF.R.S32.HI R4, RZ, 0x1f, R2 ;  /* 0x0000001fff047819 */ /* 0x000fe40000011402 */
[----:B------:R-:W-:Y:S02]  /*09b0*/  LEA.HI R19, R2, R19, RZ, 0x1 ;  /* 0x0000001302137211 */ /* 0x000fe400078f08ff */
[C---:B------:R-:W-:Y:S02]  /*09c0*/  LOP3.LUT R10, R4.reuse, R3, RZ, 0x3c, !PT ;  /* 0x00000003040a7212 */ /* 0x040fe400078e3cff */
[----:B------:R-:W-:Y:S01]  /*09d0*/  LOP3.LUT R11, R4, R2, RZ, 0x3c, !PT ;  /* 0x00000002040b7212 */ /* 0x000fe200078e3cff */
[----:B------:R-:W-:Y:S01]  /*09e0*/  IMAD.MOV R0, RZ, RZ, -R19 ;  /* 0x000000ffff007224 */ /* 0x000fe200078e0a13 */
[----:B------:R-:W-:-:S03]  /*09f0*/  LOP3.LUT R13, R2, R13, RZ, 0x3c, !PT ;  /* 0x0000000d020d7212 */ /* 0x000fc600078e3cff */
[----:B------:R-:W-:Y:S01]  /*0a00*/  @!P1 IMAD.MOV.U32 R19, RZ, RZ, R0 ;  /* 0x000000ffff139224 */ /* 0x000fe200078e0000 */
[----:B------:R-:W0:Y:S01]  /*0a10*/  I2F.F64.S64 R10, R10 ;  /* 0x0000000a000a7312 */ /* 0x000e220000301c00 */
[----:B------:R-:W-:Y:S01]  /*0a20*/  ISETP.GE.AND P0, PT, R13, RZ, PT ;  /* 0x000000ff0d00720c */ /* 0x000fe20003f06270 */
[----:B0-----:R-:W-:-:S10]  /*0a30*/  DMUL R20, R10, UR6 ;  /* 0x000000060a147c28 */ /* 0x001fd40008000000 */
[----:B------:R-:W0:Y:S02]  /*0a40*/  F2F.F32.F64 R20, R20 ;  /* 0x0000001400147310 */ /* 0x000e240000301000 */
[----:B01----:R-:W-:-:S07]  /*0a50*/  FSEL R18, -R20, R20, !P0 ;  /* 0x0000001414127208 */ /* 0x003fce0004000100 */
.L_x_684:
[----:B------:R-:W1:Y:S08]  /*0a60*/  LDC.64 R10, c[0x0][0x390] ;  /* 0x0000e400ff0a7b82 */ /* 0x000e700000000a00 */
[----:B------:R-:W2:Y:S01]  /*0a70*/  LDC.64 R2, c[0x0][0x380] ;  /* 0x0000e000ff027b82 */ /* 0x000ea20000000a00 */
[----:B-1----:R-:W-:-:S04]  /*0a80*/  IMAD R13, R11, UR5, R12 ;  /* 0x000000050b0d7c24 */ /* 0x002fc8000f8e020c */
[----:B--2---:R-:W-:-:S06]  /*0a90*/  IMAD.WIDE R2, R13, 0x8, R2 ;  /* 0x000000080d027825 */ /* 0x004fcc00078e0202 */
[----:B0-----:R-:W2:Y:S01]  /*0aa0*/  LDG.E.64.CONSTANT R2, desc[UR8][R2.64] ;  /* 0x0000000802027981 */ /* 0x001ea2000c1e9b00 */
[----:B------:R-:W-:Y:S01]  /*0ab0*/  FMUL R13, R18, R18 ;  /* 0x00000012120d7220 */ /* 0x000fe20000400000 */
[C---:B------:R-:W-:Y:S01]  /*0ac0*/  LOP3.LUT R0, R19.reuse, 0x1, RZ, 0xc0, !PT ;  /* 0x0000000113007812 */ /* 0x040fe200078ec0ff */
[----:B------:R-:W-:Y:S01]  /*0ad0*/  UIADD3 UR5, UPT, UPT, UR5, 0x1, URZ ;  /* 0x0000000105057890 */ /* 0x000fe2000fffe0ff */
[----:B------:R-:W-:Y:S01]  /*0ae0*/  LOP3.LUT P1, RZ, R19, 0x2, RZ, 0xc0, !PT ;  /* 0x0000000213ff7812 */ /* 0x000fe2000782c0ff */
[----:B------:R-:W-:Y:S01]  /*0af0*/  FFMA R16, R13, R16, -0.0013887860113754868507 ;  /* 0xbab607ed0d107423 */ /* 0x000fe20000000010 */
[----:B------:R-:W-:-:S04]  /*0b00*/  ISETP.NE.U32.AND P0, PT, R0, 0x1, PT ;  /* 0x000000010000780c */ /* 0x000fc80003f05070 */
[----:B------:R-:W-:Y:S02]  /*0b10*/  FSEL R14, R14, 0.041666727513074874878, P0 ;  /* 0x3d2aaabb0e0e7808 */ /* 0x000fe40000000000 */
[----:B------:R-:W-:Y:S02]  /*0b20*/  FSEL R16, R16, -0.00019574658654164522886, !P0 ;  /* 0xb94d415310107808 */ /* 0x000fe40004000000 */
[----:B------:R-:W-:Y:S02]  /*0b30*/  FSEL R17, -R17, -0.4999999701976776123, P0 ;  /* 0xbeffffff11117808 */ /* 0x000fe40000000100 */
[----:B------:R-:W-:Y:S01]  /*0b40*/  FSEL R0, R18, 1, P0 ;  /* 0x3f80000012007808 */ /* 0x000fe20000000000 */
[----:B------:R-:W-:Y:S01]  /*0b50*/  FFMA R14, R13, R16, R14 ;  /* 0x000000100d0e7223 */ /* 0x000fe2000000000e */
[----:B------:R-:W-:-:S03]  /*0b60*/  ISETP.NE.AND P0, PT, R10, UR5, PT ;  /* 0x000000050a007c0c */ /* 0x000fc6000bf05270 */
[C---:B------:R-:W-:Y:S01]  /*0b70*/  FFMA R14, R13.reuse, R14, R17 ;  /* 0x0000000e0d0e7223 */ /* 0x040fe20000000011 */
[----:B------:R-:W-:-:S04]  /*0b80*/  FFMA R13, R13, R0, RZ ;  /* 0x000000000d0d7223 */ /* 0x000fc800000000ff */
[----:B------:R-:W-:-:S04]  /*0b90*/  FFMA R0, R13, R14, R0 ;  /* 0x0000000e0d007223 */ /* 0x000fc80000000000 */
[----:B------:R-:W-:-:S04]  /*0ba0*/  @P1 FADD R0, RZ, -R0 ;  /* 0x80000000ff001221 */ /* 0x000fc80000000000 */
[C---:B--2---:R-:W-:Y:S01]  /*0bb0*/  FMUL R4, R0.reuse, R3 ;  /* 0x0000000300047220 */ /* 0x044fe20000400000 */
[----:B------:R-:W-:-:S03]  /*0bc0*/  FMUL R0, R0, R2 ;  /* 0x0000000200007220 */ /* 0x000fc60000400000 */
[C---:B------:R-:W-:Y:S01]  /*0bd0*/  FFMA R13, R15.reuse, R2, -R4 ;  /* 0x000000020f0d7223 */ /* 0x040fe20000000804 */
[----:B------:R-:W-:-:S03]  /*0be0*/  FFMA R0, R15, R3, R0 ;  /* 0x000000030f007223 */ /* 0x000fc60000000000 */
[----:B------:R-:W-:Y:S01]  /*0bf0*/  FADD R6, R13, R6 ;  /* 0x000000060d067221 */ /* 0x000fe20000000000 */
[----:B------:R-:W-:Y:S01]  /*0c00*/  FADD R7, R0, R7 ;  /* 0x0000000700077221 */ /* 0x000fe20000000000 */
[----:B------:R-:W-:Y:S06]  /*0c10*/  @P0 BRA `(.L_x_686) ;  /* 0xfffffff4003c0947 */ /* 0x000fec000383ffff */
[----:B------:R-:W0:Y:S01]  /*0c20*/  LDC.64 R2, c[0x0][0x388] ;  /* 0x0000e200ff027b82 */ /* 0x000e220000000a00 */
[----:B------:R-:W-:Y:S01]  /*0c30*/  IMAD R11, R11, UR4, R12 ;  /* 0x000000040b0b7c24 */ /* 0x000fe2000f8e020c */
[----:B------:R-:W-:-:S06]  /*0c40*/  UIADD3 UR4, UPT, UPT, UR4, 0x1, URZ ;  /* 0x0000000104047890 */ /* 0x000fcc000fffe0ff */
[----:B------:R-:W-:Y:S01]  /*0c50*/  ISETP.NE.AND P0, PT, R10, UR4, PT ;  /* 0x000000040a007c0c */ /* 0x000fe2000bf05270 */
[----:B0-----:R-:W-:-:S05]  /*0c60*/  IMAD.WIDE R2, R11, 0x8, R2 ;  /* 0x000000080b027825 */ /* 0x001fca00078e0202 */
[----:B------:R1:W-:Y:S07]  /*0c70*/  STG.E.64 desc[UR8][R2.64], R6 ;  /* 0x0000000602007986 */ /* 0x0003ee000c101b08 */
[----:B------:R-:W-:Y:S05]  /*0c80*/  @P0 BRA `(.L_x_687) ;  /* 0xfffffff400100947 */ /* 0x000fea000383ffff */
[----:B------:R-:W-:Y:S05]  /*0c90*/  EXIT ;  /* 0x000000000000794d */ /* 0x000fea0003800000 */
        .weak           $__internal_5_$__cuda_sm3x_div_rn_noftz_f32_slowpath
        .type           $__internal_5_$__cuda_sm3x_div_rn_noftz_f32_slowpath,@function
        .size           $__internal_5_$__cuda_sm3x_div_rn_noftz_f32_slowpath,(.L_x_1007 - $__internal_5_$__cuda_sm3x_div_rn_noftz_f32_slowpath)
$__internal_5_$__cuda_sm3x_div_rn_noftz_f32_slowpath:
[--C-:B------:R-:W-:Y:S01]  /*0ca0*/  SHF.R.U32.HI R8, RZ, 0x17, R5.reuse ;  /* 0x00000017ff087819 */ /* 0x100fe20000011605 */
[--C-:B------:R-:W-:Y:S01]  /*0cb0*/  IMAD.MOV.U32 R10, RZ, RZ, R0.reuse ;  /* 0x000000ffff0a7224 */ /* 0x100fe200078e0000 */
[----:B------:R-:W-:Y:S01]  /*0cc0*/  SHF.R.U32.HI R3, RZ, 0x17, R0 ;  /* 0x00000017ff037819 */ /* 0x000fe20000011600 */
[----:B------:R-:W-:Y:S01]  /*0cd0*/  IMAD.MOV.U32 R11, RZ, RZ, R5 ;  /* 0x000000ffff0b7224 */ /* 0x000fe200078e0005 */
[----:B------:R-:W-:Y:S02]  /*0ce0*/  LOP3.LUT R8, R8, 0xff, RZ, 0xc0, !PT ;  /* 0x000000ff08087812 */ /* 0x000fe400078ec0ff */
[----:B------:R-:W-:-:S03]  /*0cf0*/  LOP3.LUT R14, R3, 0xff, RZ, 0xc0, !PT ;  /* 0x000000ff030e7812 */ /* 0x000fc600078ec0ff */
[----:B------:R-:W-:Y:S02]  /*0d00*/  VIADD R13, R8, 0xffffffff ;  /* 0xffffffff080d7836 */ /* 0x000fe40000000000 */
[----:B------:R-:W-:-:S03]  /*0d10*/  VIADD R15, R14, 0xffffffff ;  /* 0xffffffff0e0f7836 */ /* 0x000fc60000000000 */
[----:B------:R-:W-:-:S04]  /*0d20*/  ISETP.GT.U32.AND P0, PT, R13, 0xfd, PT ;  /* 0x000000fd0d00780c */ /* 0x000fc80003f04070 */
[----:B------:R-:W-:-:S13]  /*0d30*/  ISETP.GT.U32.OR P0, PT, R15, 0xfd, P0 ;  /* 0x000000fd0f00780c */ /* 0x000fda0000704470 */
[----:B------:R-:W-:Y:S01]  /*0d40*/  @!P0 IMAD.MOV.U32 R4, RZ, RZ, RZ ;  /* 0x000000ffff048224 */ /* 0x000fe200078e00ff */
[----:B------:R-:W-:Y:S06]  /*0d50*/  @!P0 BRA `(.L_x_688) ;  /* 0x0000000000608947 */ /* 0x000fec0003800000 */
[----:B------:R-:W-:Y:S01]  /*0d60*/  FSETP.GTU.FTZ.AND P1, PT, |R5|, +INF , PT ;  /* 0x7f8000000500780b */ /* 0x000fe20003f3c200 */
[----:B------:R-:W-:Y:S01]  /*0d70*/  IMAD.MOV.U32 R3, RZ, RZ, R5 ;  /* 0x000000ffff037224 */ /* 0x000fe200078e0005 */
        /* <DEDUP_REMOVED lines=22> */
.L_x_688:
[----:B------:R-:W-:Y:S01]  /*0ee0*/  LEA R0, R8, 0xc0800000, 0x17 ;  /* 0xc080000008007811 */ /* 0x000fe200078eb8ff */
[----:B------:R-:W-:-:S04]  /*0ef0*/  VIADD R3, R14, 0xffffff81 ;  /* 0xffffff810e037836 */ /* 0x000fc80000000000 */
[----:B------:R-:W-:Y:S02]  /*0f00*/  IMAD.IADD R11, R11, 0x1, -R0 ;  /* 0x000000010b0b7824 */ /* 0x000fe400078e0a00 */
[----:B------:R-:W-:Y:S02]  /*0f10*/  IMAD R0, R3, -0x800000, R10 ;  /* 0xff80000003007824 */ /* 0x000fe400078e020a */
[----:B------:R0:W1:Y:S01]  /*0f20*/  MUFU.RCP R13, R11 ;  /* 0x0000000b000d7308 */ /* 0x0000620000001000 */
[----:B------:R-:W-:Y:S01]  /*0f30*/  FADD.FTZ R15, -R11, -RZ ;  /* 0x800000ff0b0f7221 */ /* 0x000fe20000010100 */
[----:B0-----:R-:W-:-:S05]  /*0f40*/  IADD3 R11, PT, PT, R3, 0x7f, -R8 ;  /* 0x0000007f030b7810 */ /* 0x001fca0007ffe808 */
[----:B------:R-:W-:Y:S02]  /*0f50*/  IMAD.IADD R11, R11, 0x1, R4 ;  /* 0x000000010b0b7824 */ /* 0x000fe400078e0204 */
[----:B-1----:R-:W-:-:S04]  /*0f60*/  FFMA R14, R13, R15, 1 ;  /* 0x3f8000000d0e7423 */ /* 0x002fc8000000000f */
        /* <DEDUP_REMOVED lines=19> */
[-CC-:B------:R-:W-:Y:S01]  /*10a0*/  FFMA.RZ R3, R17, R15.reuse, R10.reuse ;  /* 0x0000000f11037223 */ /* 0x180fe2000000c00a */
[----:B------:R-:W-:Y:S02]  /*10b0*/  VIADD R11, R13, 0x20 ;  /* 0x000000200d0b7836 */ /* 0x000fe40000000000 */
[-CC-:B------:R-:W-:Y:S01]  /*10c0*/  FFMA.RM R4, R17, R15.reuse, R10.reuse ;  /* 0x0000000f11047223 */ /* 0x180fe2000000400a */
        /* <DEDUP_REMOVED lines=19> */
.L_x_694:
[----:B------:R-:W-:-:S04]  /*1200*/  LOP3.LUT R0, R0, 0x80000000, RZ, 0xc0, !PT ;  /* 0x8000000000007812 */ /* 0x000fc800078ec0ff */
[----:B------:R-:W-:Y:S01]  /*1210*/  LOP3.LUT R0, R0, 0x7f800000, RZ, 0xfc, !PT ;  /* 0x7f80000000007812 */ /* 0x000fe200078efcff */
[----:B------:R-:W-:Y:S06]  /*1220*/  BRA `(.L_x_695) ;  /* 0x0000000000287947 */ /* 0x000fec0003800000 */
.L_x_693:
[----:B------:R-:W-:Y:S01]  /*1230*/  IMAD R0, R11, 0x800000, R0 ;  /* 0x008000000b007824 */ /* 0x000fe200078e0200 */
[----:B------:R-:W-:Y:S06]  /*1240*/  BRA `(.L_x_695) ;  /* 0x0000000000207947 */ /* 0x000fec0003800000 */
.L_x_692:
[----:B------:R-:W-:-:S04]  /*1250*/  LOP3.LUT R0, R11, 0x80000000, R10, 0x48, !PT ;  /* 0x800000000b007812 */ /* 0x000fc800078e480a */
[----:B------:R-:W-:Y:S01]  /*1260*/  LOP3.LUT R0, R0, 0x7f800000, RZ, 0xfc, !PT ;  /* 0x7f80000000007812 */ /* 0x000fe200078efcff */
[----:B------:R-:W-:Y:S06]  /*1270*/  BRA `(.L_x_695) ;  /* 0x0000000000147947 */ /* 0x000fec0003800000 */
.L_x_691:
[----:B------:R-:W-:Y:S01]  /*1280*/  LOP3.LUT R0, R11, 0x80000000, R10, 0x48, !PT ;  /* 0x800000000b007812 */ /* 0x000fe200078e480a */
[----:B------:R-:W-:Y:S06]  /*1290*/  BRA `(.L_x_695) ;  /* 0x00000000000c7947 */ /* 0x000fec0003800000 */
.L_x_690:
[----:B------:R-:W0:Y:S01]  /*12a0*/  MUFU.RSQ R0, -QNAN ;  /* 0xffc0000000007908 */ /* 0x000e220000001400 */
[----:B------:R-:W-:Y:S05]  /*12b0*/  BRA `(.L_x_695) ;  /* 0x0000000000047947 */ /* 0x000fea0003800000 */
.L_x_689:
[----:B------:R-:W-:-:S07]  /*12c0*/  FADD.FTZ R0, R0, R3 ;  /* 0x0000000300007221 */ /* 0x000fce0000010000 */
.L_x_695:
[----:B------:R-:W-:-:S04]  /*12d0*/  IMAD.MOV.U32 R3, RZ, RZ, 0x0 ;  /* 0x00000000ff037424 */ /* 0x000fc800078e00ff */
[----:B0-----:R-:W-:Y:S05]  /*12e0*/  RET.REL.NODEC R2 `(_ZN17signal_processing7kernels22column_wise_fft_kernelEPK6float2PS1_ii) ;  /* 0xffffffec02447950 */ /* 0x001fea0003c3ffff */
.L_x_696:
        /* <DEDUP_REMOVED lines=9> */
.L_x_1007:


//--------------------- .text._ZN17signal_processing7kernels19row_wise_fft_kernelEPK6float2PS1_ii --------------------------
	.section	.text._ZN17signal_processing7kernels19row_wise_fft_kernelEPK6float2PS1_ii,"ax",@progbits
	.align	128
        .global         _ZN17signal_processing7kernels19row_wise_fft_kernelEPK6float2PS1_ii
        .type           _ZN17signal_processing7kernels19row_wise_fft_kernelEPK6float2PS1_ii,@function
        .size           _ZN17signal_processing7kernels19row_wise_fft_kernelEPK6float2PS1_ii,(.L_x_1008 - _ZN17signal_processing7kernels19row_wise_fft_kernelEPK6float2PS1_ii)
        .other          _ZN17signal_processing7kernels19row_wise_fft_kernelEPK6float2PS1_ii,@"STO_CUDA_ENTRY STV_DEFAULT"
_ZN17signal_processing7kernels19row_wise_fft_kernelEPK6float2PS1_ii:
.text._ZN17signal_processing7kernels19row_wise_fft_kernelEPK6float2PS1_ii:
[----:B------:R-:W0:Y:S01]  /*0000*/  LDC R1, c[0x0][0x37c] ;  /* 0x0000df00ff017b82 */ /* 0x000e220000000800 */
[----:B------:R-:W1:Y:S07]  /*0010*/  S2R R0, SR_TID.Y ;  /* 0x0000000000007919 */ /* 0x000e6e0000002200 */
[----:B------:R-:W1:Y:S01]  /*0020*/  S2UR UR4, SR_CTAID.X ;  /* 0x00000000000479c3 */ /* 0x000e620000002500 */
[----:B------:R-:W2:Y:S01]  /*0030*/  LDCU UR5, c[0x0][0x390] ;  /* 0x00007200ff0577ac */ /* 0x000ea20008000800 */
[----:B0-----:R-:W-:-:S06]  /*0040*/  VIADD R1, R1, 0xffffffe0 ;  /* 0xffffffe001017836 */ /* 0x001fcc0000000000 */
[----:B------:R-:W1:Y:S02]  /*0050*/  LDC R9, c[0x0][0x364] ;  /* 0x0000d900ff097b82 */ /* 0x000e640000000800 */
[----:B-1----:R-:W-:-:S05]  /*0060*/  IMAD R9, R9, UR4, R0 ;  /* 0x0000000409097c24 */ /* 0x002fca000f8e0200 */
[----:B--2---:R-:W-:-:S13]  /*0070*/  ISETP.GE.AND P0, PT, R9, UR5, PT ;  /* 0x0000000509007c0c */ /* 0x004fda000bf06270 */
[----:B------:R-:W-:Y:S05]  /*0080*/  @P0 EXIT ;  /* 0x000000000000094d */ /* 0x000fea0003800000 */
[----:B------:R-:W0:Y:S02]  /*0090*/  LDC R14, c[0x0][0x394] ;  /* 0x0000e500ff0e7b82 */ /* 0x000e240000000800 */
[----:B0-----:R-:W-:-:S13]  /*00a0*/  ISETP.GE.AND P0, PT, R14, 0x1, PT ;  /* 0x000000010e00780c */ /* 0x001fda0003f06270 */
[----:B------:R-:W-:Y:S05]  /*00b0*/  @!P0 EXIT ;  /* 0x000000000000894d */ /* 0x000fea0003800000 */
[-C--:B------:R-:W-:Y:S01]  /*00c0*/  IMAD R9, R9, R14.reuse, RZ ;  /* 0x0000000e09097224 */ /* 0x080fe200078e02ff */
[----:B------:R-:W-:Y:S01]  /*00d0*/  I2FP.F32.U32 R14, R14 ;  /* 0x0000000e000e7245 */ /* 0x000fe20000201000 */
[----:B------:R-:W0:Y:S03]  /*00e0*/  LDCU.64 UR8, c[0x0][0x358] ;  /* 0x00006b00ff0877ac */ /* 0x000e260008000a00 */
[----:B------:R-:W-:Y:S01]  /*00f0*/  SHF.R.S32.HI R13, RZ, 0x1f, R9 ;  /* 0x0000001fff0d7819 */ /* 0x000fe20000011409 */
[----:B------:R-:W-:-:S06]  /*0100*/  UMOV UR4, URZ ;  /* 0x000000ff00047c82 */ /* 0x000fcc0008000000 */
.L_x_703:
[----:B------:R-:W-:Y:S02]  /*0110*/  I2FP.F32.U32 R12, UR4 ;  /* 0x00000004000c7c45 */ /* 0x000fe40008201000 */
[----:B-1----:R-:W-:Y:S01]  /*0120*/  CS2R R6, SRZ ;  /* 0x0000000000067805 */ /* 0x002fe2000001ff00 */
[----:B------:R-:W-:Y:S02]  /*0130*/  UMOV UR5, URZ ;  /* 0x000000ff00057c82 */ /* 0x000fe40008000000 */
[----:B------:R-:W-:-:S07]  /*0140*/  FMUL R12, R12, -6.2831854820251464844 ;  /* 0xc0c90fdb0c0c7820 */ /* 0x000fce0000400000 */
.L_x_702:
        /* <DEDUP_REMOVED lines=11> */
[----:B0-----:R-:W-:Y:S05]  /*0200*/  CALL.REL.NOINC `($__internal_6_$__cuda_sm3x_div_rn_noftz_f32_slowpath) ;  /* 0x0000000800c47944 */ /* 0x001fea0003c00000 */
[----:B------:R-:W-:-:S07]  /*0210*/  IMAD.MOV.U32 R15, RZ, RZ, R0 ;  /* 0x000000ffff0f7224 */ /* 0x000fce00078e0000 */
.L_x_697:
        /* <DEDUP_REMOVED lines=21> */
.L_x_699:
        /* <DEDUP_REMOVED lines=44> */
.L_x_698:
        /* <DEDUP_REMOVED lines=30> */
.L_x_701:
        /* <DEDUP_REMOVED lines=10> */
[----:B------:R-:W-:Y:S01]  /*08b0*/  SHF.R.U32.HI R5, RZ, 0x17, R15 ;  /* 0x00000017ff057819 */ /* 0x000fe2000001160f */
[----:B------:R0:W-:Y:S03]  /*08c0*/  STL [R1+0x18], R0 ;  /* 0x0000180001007387 */ /* 0x0001e60000100800 */
[C---:B------:R-:W-:Y:S02]  /*08d0*/  LOP3.LUT R2, R5.reuse, 0xe0, RZ, 0xc0, !PT ;  /* 0x000000e005027812 */ /* 0x040fe400078ec0ff */
[----:B------:R-:W-:-:S03]  /*08e0*/  LOP3.LUT P0, RZ, R5, 0x1f, RZ, 0xc0, !PT ;  /* 0x0000001f05ff7812 */ /* 0x000fc6000780c0ff */
[----:B------:R-:W-:-:S05]  /*08f0*/  VIADD R2, R2, 0xffffff80 ;  /* 0xffffff8002027836 */ /* 0x000fca0000000000 */
[----:B------:R-:W-:-:S05]  /*0900*/  SHF.R.U32.HI R2, RZ, 0x5, R2 ;  /* 0x00000005ff027819 */ /* 0x000fca0000011602 */
[----:B------:R-:W-:-:S05]  /*0910*/  IMAD R19, R2, -0x4, R1 ;  /* 0xfffffffc02137824 */ /* 0x000fca00078e0201 */
[----:B------:R-:W3:Y:S04]  /*0920*/  LDL R2, [R19+0x18] ;  /* 0x0000180013027983 */ /* 0x000ee80000100800 */
[----:B------:R-:W3:Y:S04]  /*0930*/  LDL R3, [R19+0x14] ;  /* 0x0000140013037983 */ /* 0x000ee80000100800 */
[----:B------:R-:W4:Y:S01]  /*0940*/  @P0 LDL R4, [R19+0x10] ;  /* 0x0000100013040983 */ /* 0x000f220000100800 */
[----:B------:R-:W-:Y:S01]  /*0950*/  LOP3.LUT R5, R5, 0x1f, RZ, 0xc0, !PT ;  /* 0x0000001f05057812 */ /* 0x000fe200078ec0ff */
[----:B------:R-:W-:Y:S01]  /*0960*/  UMOV UR6, 0x54442d19 ;  /* 0x54442d1900067882 */ /* 0x000fe20000000000 */
[----:B------:R-:W-:Y:S01]  /*0970*/  UMOV UR7, 0x3bf921fb ;  /* 0x3bf921fb00077882 */ /* 0x000fe20000000000 */
[----:B------:R-:W-:-:S02]  /*0980*/  ISETP.GE.AND P1, PT, R15, RZ, PT ;  /* 0x000000ff0f00720c */ /* 0x000fc40003f26270 */
[-C--:B---3--:R-:W-:Y:S02]  /*0990*/  @P0 SHF.L.W.U32.HI R2, R3, R5.reuse, R2 ;  /* 0x0000000503020219 */ /* 0x088fe40000010e02 */
[----:B----4-:R-:W-:Y:S02]  /*09a0*/  @P0 SHF.L.W.U32.HI R3, R4, R5, R3 ;  /* 0x0000000504030219 */ /* 0x010fe40000010e03 */
[--C-:B------:R-:W-:Y:S02]  /*09b0*/  SHF.R.U32.HI R19, RZ, 0x1e, R2.reuse ;  /* 0x0000001eff137819 */ /* 0x100fe40000011602 */
[C---:B------:R-:W-:Y:S01]  /*09c0*/  SHF.L.W.U32.HI R4, R3.reuse, 0x2, R2 ;  /* 0x0000000203047819 */ /* 0x040fe20000010e02 */
[----:B------:R-:W-:-:S03]  /*09d0*/  IMAD.SHL.U32 R3, R3, 0x4, RZ ;  /* 0x0000000403037824 */ /* 0x000fc600078e00ff */
[----:B------:R-:W-:Y:S02]  /*09e0*/  SHF.R.S32.HI R5, RZ, 0x1f, R4 ;  /* 0x0000001fff057819 */ /* 0x000fe40000011404 */
[C---:B------:R-:W-:Y:S02]  /*09f0*/  LEA.HI R19, R4.reuse, R19, RZ, 0x1 ;  /* 0x0000001304137211 */ /* 0x040fe400078f08ff */
[C---:B------:R-:W-:Y:S02]  /*0a00*/  LOP3.LUT R10, R5.reuse, R3, RZ, 0x3c, !PT ;  /* 0x00000003050a7212 */ /* 0x040fe400078e3cff */
[----:B------:R-:W-:Y:S01]  /*0a10*/  LOP3.LUT R11, R5, R4, RZ, 0x3c, !PT ;  /* 0x00000004050b7212 */ /* 0x000fe200078e3cff */
[----:B0-----:R-:W-:Y:S01]  /*0a20*/  IMAD.MOV R0, RZ, RZ, -R19 ;  /* 0x000000ffff007224 */ /* 0x001fe200078e0a13 */
[----:B------:R-:W-:-:S03]  /*0a30*/  LOP3.LUT R15, R4, R15, RZ, 0x3c, !PT ;  /* 0x0000000f040f7212 */ /* 0x000fc600078e3cff */
[----:B------:R-:W-:Y:S01]  /*0a40*/  @!P1 IMAD.MOV.U32 R19, RZ, RZ, R0 ;  /* 0x000000ffff139224 */ /* 0x000fe200078e0000 */
[----:B------:R-:W2:Y:S01]  /*0a50*/  I2F.F64.S64 R10, R10 ;  /* 0x0000000a000a7312 */ /* 0x000ea20000301c00 */
[----:B------:R-:W-:Y:S01]  /*0a60*/  ISETP.GE.AND P0, PT, R15, RZ, PT ;  /* 0x000000ff0f00720c */ /* 0x000fe20003f06270 */
[----:B--2---:R-:W-:-:S10]  /*0a70*/  DMUL R20, R10, UR6 ;  /* 0x000000060a147c28 */ /* 0x004fd40008000000 */
[----:B------:R-:W0:Y:S02]  /*0a80*/  F2F.F32.F64 R20, R20 ;  /* 0x0000001400147310 */ /* 0x000e240000301000 */
[----:B0-----:R-:W-:-:S07]  /*0a90*/  FSEL R5, -R20, R20, !P0 ;  /* 0x0000001414057208 */ /* 0x001fce0004000100 */
.L_x_700:
[----:B------:R-:W1:Y:S01]  /*0aa0*/  LDCU.64 UR6, c[0x0][0x380] ;  /* 0x00007000ff0677ac */ /* 0x000e620008000a00 */
[----:B------:R-:W-:Y:S01]  /*0ab0*/  IADD3 R0, P0, PT, R9, UR5, RZ ;  /* 0x0000000509007c10 */ /* 0x000fe2000ff1e0ff */
[----:B------:R-:W-:Y:S01]  /*0ac0*/  FMUL R11, R5, R5 ;  /* 0x00000005050b7220 */ /* 0x000fe20000400000 */
[----:B------:R-:W2:Y:S03]  /*0ad0*/  LDCU UR10, c[0x0][0x394] ;  /* 0x00007280ff0a77ac */ /* 0x000ea60008000800 */
[----:B------:R-:W-:Y:S01]  /*0ae0*/  IMAD.X R3, RZ, RZ, R13, P0 ;  /* 0x000000ffff037224 */ /* 0x000fe200000e060d */
[----:B-1----:R-:W-:-:S04]  /*0af0*/  LEA R2, P0, R0, UR6, 0x3 ;  /* 0x0000000600027c11 */ /* 0x002fc8000f8018ff */
[----:B------:R-:W-:-:S06]  /*0b00*/  LEA.HI.X R3, R0, UR7, R3, 0x3, P0 ;  /* 0x0000000700037c11 */ /* 0x000fcc00080f1c03 */
[----:B0-----:R-:W3:Y:S01]  /*0b10*/  LDG.E.64.CONSTANT R2, desc[UR8][R2.64] ;  /* 0x0000000802027981 */ /* 0x001ee2000c1e9b00 */
[----:B------:R-:W-:Y:S01]  /*0b20*/  LOP3.LUT R0, R19, 0x1, RZ, 0xc0, !PT ;  /* 0x0000000113007812 */ /* 0x000fe200078ec0ff */
[----:B------:R-:W-:Y:S01]  /*0b30*/  FFMA R8, R11, R8, -0.0013887860113754868507 ;  /* 0xbab607ed0b087423 */ /* 0x000fe20000000008 */
[----:B------:R-:W-:Y:S01]  /*0b40*/  LOP3.LUT P1, RZ, R19, 0x2, RZ, 0xc0, !PT ;  /* 0x0000000213ff7812 */ /* 0x000fe2000782c0ff */
[----:B------:R-:W-:Y:S01]  /*0b50*/  UIADD3 UR5, UPT, UPT, UR5, 0x1, URZ ;  /* 0x0000000105057890 */ /* 0x000fe2000fffe0ff */
[----:B------:R-:W-:-:S03]  /*0b60*/  ISETP.NE.U32.AND P0, PT, R0, 0x1, PT ;  /* 0x000000010000780c */ /* 0x000fc60003f05070 */
[----:B--2---:R-:W-:Y:S01]  /*0b70*/  UISETP.NE.AND UP0, UPT, UR5, UR10, UPT ;  /* 0x0000000a0500728c */ /* 0x004fe2000bf05270 */
[----:B------:R-:W-:Y:S02]  /*0b80*/  FSEL R16, R16, 0.041666727513074874878, P0 ;  /* 0x3d2aaabb10107808 */ /* 0x000fe40000000000 */
[----:B------:R-:W-:Y:S02]  /*0b90*/  FSEL R8, R8, -0.00019574658654164522886, !P0 ;  /* 0xb94d415308087808 */ /* 0x000fe40004000000 */
[----:B------:R-:W-:Y:S02]  /*0ba0*/  FSEL R4, -R17, -0.4999999701976776123, P0 ;  /* 0xbeffffff11047808 */ /* 0x000fe40000000100 */
[----:B------:R-:W-:Y:S01]  /*0bb0*/  FSEL R0, R5, 1, P0 ;  /* 0x3f80000005007808 */ /* 0x000fe20000000000 */
[----:B------:R-:W-:-:S04]  /*0bc0*/  FFMA R8, R11, R8, R16 ;  /* 0x000000080b087223 */ /* 0x000fc80000000010 */
[C---:B------:R-:W-:Y:S01]  /*0bd0*/  FFMA R4, R11.reuse, R8, R4 ;  /* 0x000000080b047223 */ /* 0x040fe20000000004 */
[----:B------:R-:W-:-:S04]  /*0be0*/  FFMA R11, R11, R0, RZ ;  /* 0x000000000b0b7223 */ /* 0x000fc800000000ff */
[----:B------:R-:W-:-:S04]  /*0bf0*/  FFMA R0, R11, R4, R0 ;  /* 0x000000040b007223 */ /* 0x000fc80000000000 */
[----:B------:R-:W-:-:S04]  /*0c00*/  @P1 FADD R0, RZ, -R0 ;  /* 0x80000000ff001221 */ /* 0x000fc80000000000 */
[C---:B---3--:R-:W-:Y:S01]  /*0c10*/  FMUL R5, R0.reuse, R3 ;  /* 0x0000000300057220 */ /* 0x048fe20000400000 */
[----:B------:R-:W-:-:S03]  /*0c20*/  FMUL R0, R0, R2 ;  /* 0x0000000200007220 */ /* 0x000fc60000400000 */
[C---:B------:R-:W-:Y:S01]  /*0c30*/  FFMA R5, R18.reuse, R2, -R5 ;  /* 0x0000000212057223 */ /* 0x040fe20000000805 */
[----:B------:R-:W-:-:S03]  /*0c40*/  FFMA R0, R18, R3, R0 ;  /* 0x0000000312007223 */ /* 0x000fc60000000000 */
[----:B------:R-:W-:Y:S01]  /*0c50*/  FADD R6, R5, R6 ;  /* 0x0000000605067221 */ /* 0x000fe20000000000 */
[----:B------:R-:W-:Y:S01]  /*0c60*/  FADD R7, R0, R7 ;  /* 0x0000000700077221 */ /* 0x000fe20000000000 */
[----:B------:R-:W-:Y:S06]  /*0c70*/  BRA.U UP0, `(.L_x_702) ;  /* 0xfffffff500347547 */ /* 0x000fec000b83ffff */
[----:B------:R-:W0:Y:S01]  /*0c80*/  LDCU.64 UR6, c[0x0][0x388] ;  /* 0x00007100ff0677ac */ /* 0x000e220008000a00 */
[----:B------:R-:W-:Y:S01]  /*0c90*/  IADD3 R0, P0, PT, R9, UR4, RZ ;  /* 0x0000000409007c10 */ /* 0x000fe2000ff1e0ff */
[----:B------:R-:W-:-:S04]  /*0ca0*/  UIADD3 UR4, UPT, UPT, UR4, 0x1, URZ ;  /* 0x0000000104047890 */ /* 0x000fc8000fffe0ff */
[----:B------:R-:W-:Y:S01]  /*0cb0*/  IMAD.X R3, RZ, RZ, R13, P0 ;  /* 0x000000ffff037224 */ /* 0x000fe200000e060d */
[----:B------:R-:W-:Y:S01]  /*0cc0*/  UISETP.NE.AND UP0, UPT, UR4, UR10, UPT ;  /* 0x0000000a0400728c */ /* 0x000fe2000bf05270 */
[----:B0-----:R-:W-:-:S04]  /*0cd0*/  LEA R2, P0, R0, UR6, 0x3 ;  /* 0x0000000600027c11 */ /* 0x001fc8000f8018ff */
[----:B------:R-:W-:-:S05]  /*0ce0*/  LEA.HI.X R3, R0, UR7, R3, 0x3, P0 ;  /* 0x0000000700037c11 */ /* 0x000fca00080f1c03 */
[----:B------:R1:W-:Y:S01]  /*0cf0*/  STG.E.64 desc[UR8][R2.64], R6 ;  /* 0x0000000602007986 */ /* 0x0003e2000c101b08 */
[----:B------:R-:W-:Y:S05]  /*0d00*/  BRA.U UP0, `(.L_x_703) ;  /* 0xfffffff500007547 */ /* 0x000fea000b83ffff */
[----:B------:R-:W-:Y:S05]  /*0d10*/  EXIT ;  /* 0x000000000000794d */ /* 0x000fea0003800000 */
        .weak           $__internal_6_$__cuda_sm3x_div_rn_noftz_f32_slowpath
        .type           $__internal_6_$__cuda_sm3x_div_rn_noftz_f32_slowpath,@function
        .size           $__internal_6_$__cuda_sm3x_div_rn_noftz_f32_slowpath,(.L_x_1008 - $__internal_6_$__cuda_sm3x_div_rn_noftz_f32_slowpath)
$__internal_6_$__cuda_sm3x_div_rn_noftz_f32_slowpath:
[----:B------:R-:W-:Y:S01]  /*0d20*/  SHF.R.U32.HI R5, RZ, 0x17, R14 ;  /* 0x00000017ff057819 */ /* 0x000fe2000001160e */
        /* <DEDUP_REMOVED lines=35> */
.L_x_704:
[----:B------:R-:W-:Y:S01]  /*0f60*/  LEA R0, R5, 0xc0800000, 0x17 ;  /* 0xc080000005007811 */ /* 0x000fe200078eb8ff */
[----:B------:R-:W-:-:S04]  /*0f70*/  VIADD R3, R16, 0xffffff81 ;  /* 0xffffff8110037836 */ /* 0x000fc80000000000 */
        /* <DEDUP_REMOVED lines=27> */
[-CC-:B------:R-:W-:Y:S01]  /*1130*/  FFMA.RM R4, R17, R15.reuse, R8.reuse ;  /* 0x0000000f11047223 */ /* 0x180fe20000004008 */
[C---:B------:R-:W-:Y:S02]  /*1140*/  ISETP.NE.AND P2, PT, R10.reuse, RZ, PT ;  /* 0x000000ff0a00720c */ /* 0x040fe40003f45270 */
[C---:B------:R-:W-:Y:S02]  /*1150*/  ISETP.NE.AND P1, PT, R10.reuse, RZ, PT ;  /* 0x000000ff0a00720c */ /* 0x040fe40003f25270 */
[----:B------:R-:W-:Y:S01]  /*1160*/  LOP3.LUT R5, R3, 0x7fffff, RZ, 0xc0, !PT ;  /* 0x007fffff03057812 */ /* 0x000fe200078ec0ff */
[----:B------:R-:W-:Y:S01]  /*1170*/  FFMA.RP R3, R17, R15, R8 ;  /* 0x0000000f11037223 */ /* 0x000fe20000008008 */
[----:B------:R-:W-:Y:S02]  /*1180*/  VIADD R8, R10, 0x20 ;  /* 0x000000200a087836 */ /* 0x000fe40000000000 */
[----:B------:R-:W-:Y:S01]  /*1190*/  LOP3.LUT R5, R5, 0x800000, RZ, 0xfc, !PT ;  /* 0x0080000005057812 */ /* 0x000fe200078efcff */
[----:B------:R-:W-:Y:S01]  /*11a0*/  IMAD.MOV R10, RZ, RZ, -R10 ;  /* 0x000000ffff0a7224 */ /* 0x000fe200078e0a0a */
        /* <DEDUP_REMOVED lines=9> */
[----:B------:R-:W-:-:S05]  /*1240*/  LOP3.LUT R3, R3, R4, RZ, 0xc0, !PT ;  /* 0x0000000403037212 */ /* 0x000fca00078ec0ff */
[----:B------:R-:W-:-:S05]  /*1250*/  IMAD.IADD R3, R8, 0x1, R3 ;  /* 0x0000000108037824 */ /* 0x000fca00078e0203 */
[----:B------:R-:W-:Y:S01]  /*1260*/  LOP3.LUT R0, R3, R0, RZ, 0xfc, !PT ;  /* 0x0000000003007212 */ /* 0x000fe200078efcff */
[----:B------:R-:W-:Y:S06]  /*1270*/  BRA `(.L_x_711) ;  /* 0x0000000000347947 */ /* 0x000fec0003800000 */
.L_x_710:
[----:B------:R-:W-:-:S04]  /*1280*/  LOP3.LUT R0, R0, 0x80000000, RZ, 0xc0, !PT ;  /* 0x8000000000007812 */ /* 0x000fc800078ec0ff */
[----:B------:R-:W-:Y:S01]  /*1290*/  LOP3.LUT R0, R0, 0x7f800000, RZ, 0xfc, !PT ;  /* 0x7f80000000007812 */ /* 0x000fe200078efcff */
[----:B------:R-:W-:Y:S06]  /*12a0*/  BRA `(.L_x_711) ;  /* 0x0000000000287947 */ /* 0x000fec0003800000 */
.L_x_709:
[----:B------:R-:W-:Y:S01]  /*12b0*/  IMAD R0, R5, 0x800000, R0 ;  /* 0x0080000005007824 */ /* 0x000fe200078e0200 */
[----:B------:R-:W-:Y:S06]  /*12c0*/  BRA `(.L_x_711) ;  /* 0x0000000000207947 */ /* 0x000fec0003800000 */
.L_x_708:
[----:B------:R-:W-:-:S04]  /*12d0*/  LOP3.LUT R0, R11, 0x80000000, R8, 0x48, !PT ;  /* 0x800000000b007812 */ /* 0x000fc800078e4808 */
[----:B------:R-:W-:Y:S01]  /*12e0*/  LOP3.LUT R0, R0, 0x7f800000, RZ, 0xfc, !PT ;  /* 0x7f80000000007812 */ /* 0x000fe200078efcff */
[----:B------:R-:W-:Y:S06]  /*12f0*/  BRA `(.L_x_711) ;  /* 0x0000000000147947 */ /* 0x000fec0003800000 */
.L_x_707:
[----:B------:R-:W-:Y:S01]  /*1300*/  LOP3.LUT R0, R11, 0x80000000, R8, 0x48, !PT ;  /* 0x800000000b007812 */ /* 0x000fe200078e4808 */
[----:B------:R-:W-:Y:S06]  /*1310*/  BRA `(.L_x_711) ;  /* 0x00000000000c7947 */ /* 0x000fec0003800000 */
.L_x_706:
[----:B------:R-:W0:Y:S01]  /*1320*/  MUFU.RSQ R0, -QNAN ;  /* 0xffc0000000007908 */ /* 0x000e220000001400 */
[----:B------:R-:W-:Y:S05]  /*1330*/  BRA `(.L_x_711) ;  /* 0x0000000000047947 */ /* 0x000fea0003800000 */
.L_x_705:
[----:B------:R-:W-:-:S07]  /*1340*/  FADD.FTZ R0, R0, R3 ;  /* 0x0000000300007221 */ /* 0x000fce0000010000 */
.L_x_711:
[----:B------:R-:W-:-:S04]  /*1350*/  IMAD.MOV.U32 R3, RZ, RZ, 0x0 ;  /* 0x00000000ff037424 */ /* 0x000fc800078e00ff */
[----:B0-----:R-:W-:Y:S05]  /*1360*/  RET.REL.NODEC R2 `(_ZN17signal_processing7kernels19row_wise_fft_kernelEPK6float2PS1_ii) ;  /* 0xffffffec02247950 */ /* 0x001fea0003c3ffff */
.L_x_712:
        /* <DEDUP_REMOVED lines=9> */
.L_x_1008:


//--------------------- .text._ZN17signal_processing7kernels23prepare_segments_kernelEPKfPfS2_iiii --------------------------
	.section	.text._ZN17signal_processing7kernels23prepare_segments_kernelEPKfPfS2_iiii,"ax",@progbits
	.align	128
        .global         _ZN17signal_processing7kernels23prepare_segments_kernelEPKfPfS2_iiii
        .type           _ZN17signal_processing7kernels23prepare_segments_kernelEPKfPfS2_iiii,@function
        .size           _ZN17signal_processing7kernels23prepare_segments_kernelEPKfPfS2_iiii,(.L_x_1043 - _ZN17signal_processing7kernels23prepare_segments_kernelEPKfPfS2_iiii)
        .other          _ZN17signal_processing7kernels23prepare_segments_kernelEPKfPfS2_iiii,@"STO_CUDA_ENTRY STV_DEFAULT"
_ZN17signal_processing7kernels23prepare_segments_kernelEPKfPfS2_iiii:
.text._ZN17signal_processing7kernels23prepare_segments_kernelEPKfPfS2_iiii:
[----:B------:R-:W-:Y:S01]  /*0000*/  LDC R1, c[0x0][0x37c] ;  /* 0x0000df00ff017b82 */ /* 0x000fe20000000800 */
[----:B------:R-:W0:Y:S07]  /*0010*/  S2R R9, SR_TID.X ;  /* 0x0000000000097919 */ /* 0x000e2e0000002100 */
[----:B------:R-:W1:Y:S08]  /*0020*/  S2UR UR4, SR_CTAID.X ;  /* 0x00000000000479c3 */ /* 0x000e700000002500 */
[----:B------:R-:W1:Y:S08]  /*0030*/  LDC R0, c[0x0][0x3a4] ;  /* 0x0000e900ff007b82 */ /* 0x000e700000000800 */
[----:B------:R-:W0:Y:S01]  /*0040*/  LDC R8, c[0x0][0x39c] ;  /* 0x0000e700ff087b82 */ /* 0x000e220000000800 */
[----:B-1----:R-:W-:-:S04]  /*0050*/  ISETP.LE.AND P0, PT, R0, UR4, PT ;  /* 0x0000000400007c0c */ /* 0x002fc8000bf03270 */
[----:B0-----:R-:W-:-:S13]  /*0060*/  ISETP.GE.OR P0, PT, R9, R8, P0 ;  /* 0x000000080900720c */ /* 0x001fda0000706670 */
[----:B------:R-:W-:Y:S05]  /*0070*/  @P0 EXIT ;  /* 0x000000000000094d */ /* 0x000fea0003800000 */
[----:B------:R-:W0:Y:S01]  /*0080*/  LDC R0, c[0x0][0x3a0] ;  /* 0x0000e800ff007b82 */ /* 0x000e220000000800 */
[----:B------:R-:W1:Y:S01]  /*0090*/  LDCU UR5, c[0x0][0x398] ;  /* 0x00007300ff0577ac */ /* 0x000e620008000800 */
[----:B------:R-:W2:Y:S06]  /*00a0*/  LDCU.64 UR6, c[0x0][0x358] ;  /* 0x00006b00ff0677ac */ /* 0x000eac0008000a00 */
[----:B------:R-:W3:Y:S01]  /*00b0*/  LDC.64 R4, c[0x0][0x390] ;  /* 0x0000e400ff047b82 */ /* 0x000ee20000000a00 */
[----:B0-----:R-:W-:Y:S02]  /*00c0*/  IMAD R7, R0, UR4, R9 ;  /* 0x0000000400077c24 */ /* 0x001fe4000f8e0209 */
[----:B------:R-:W-:-:S03]  /*00d0*/  HFMA2 R0, -RZ, RZ, 0, 0 ;  /* 0x00000000ff007431 */ /* 0x000fc600000001ff */
[----:B-1----:R-:W-:Y:S01]  /*00e0*/  ISETP.GE.AND P0, PT, R7, UR5, PT ;  /* 0x0000000507007c0c */ /* 0x002fe2000bf06270 */
[----:B---3--:R-:W-:-:S06]  /*00f0*/  IMAD.WIDE.U32 R4, R9, 0x4, R4 ;  /* 0x0000000409047825 */ /* 0x008fcc00078e0004 */
[----:B--2---:R-:W2:Y:S06]  /*0100*/  LDG.E.CONSTANT R5, desc[UR6][R4.64] ;  /* 0x0000000604057981 */ /* 0x004eac000c1e9900 */
[----:B------:R-:W0:Y:S02]  /*0110*/  @!P0 LDC.64 R2, c[0x0][0x380] ;  /* 0x0000e000ff028b82 */ /* 0x000e240000000a00 */
[----:B0-----:R-:W-:-:S06]  /*0120*/  @!P0 IMAD.WIDE R2, R7, 0x4, R2 ;  /* 0x0000000407028825 */ /* 0x001fcc00078e0202 */
[----:B------:R-:W0:Y:S01]  /*0130*/  LDC.64 R6, c[0x0][0x388] ;  /* 0x0000e200ff067b82 */ /* 0x000e220000000a00 */
[----:B------:R-:W2:Y:S01]  /*0140*/  @!P0 LDG.E.CONSTANT R0, desc[UR6][R2.64] ;  /* 0x0000000602008981 */ /* 0x000ea2000c1e9900 */
[----:B------:R-:W-:-:S04]  /*0150*/  IMAD R9, R8, UR4, R9 ;  /* 0x0000000408097c24 */ /* 0x000fc8000f8e0209 */
[----:B0-----:R-:W-:-:S04]  /*0160*/  IMAD.WIDE.U32 R6, R9, 0x4, R6 ;  /* 0x0000000409067825 */ /* 0x001fc800078e0006 */
[----:B--2---:R-:W-:-:S05]  /*0170*/  FMUL R9, R5, R0 ;  /* 0x0000000005097220 */ /* 0x004fca0000400000 */
[----:B------:R-:W-:Y:S01]  /*0180*/  STG.E desc[UR6][R6.64], R9 ;  /* 0x0000000906007986 */ /* 0x000fe2000c101906 */
[----:B------:R-:W-:Y:S05]  /*0190*/  EXIT ;  /* 0x000000000000794d */ /* 0x000fea0003800000 */
.L_x_713:
        /* <DEDUP_REMOVED lines=14> */
.L_x_1043:


//--------------------- .text._ZN17signal_processing7kernels28log_scale_spectrogram_kernelEPfiif --------------------------
	.section	.text._ZN17signal_processing7kernels28log_scale_spectrogram_kernelEPfiif,"ax",@progbits
	.align	128
        .global         _ZN17signal_processing7kernels28log_scale_spectrogram_kernelEPfiif
        .type           _ZN17signal_processing7kernels28log_scale_spectrogram_kernelEPfiif,@function
        .size           _ZN17signal_processing7kernels28log_scale_spectrogram_kernelEPfiif,(.L_x_1044 - _ZN17signal_processing7kernels28log_scale_spectrogram_kernelEPfiif)
        .other          _ZN17signal_processing7kernels28log_scale_spectrogram_kernelEPfiif,@"STO_CUDA_ENTRY STV_DEFAULT"
_ZN17signal_processing7kernels28log_scale_spectrogram_kernelEPfiif:
.text._ZN17signal_processing7kernels28log_scale_spectrogram_kernelEPfiif:
[----:B------:R-:W-:Y:S01]  /*0000*/  LDC R1, c[0x0][0x37c] ;  /* 0x0000df00ff017b82 */ /* 0x000fe20000000800 */
[----:B------:R-:W0:Y:S07]  /*0010*/  S2R R0, SR_TID.X ;  /* 0x0000000000007919 */ /* 0x000e2e0000002100 */
[----:B------:R-:W0:Y:S08]  /*0020*/  S2UR UR4, SR_CTAID.Y ;  /* 0x00000000000479c3 */ /* 0x000e300000002600 */
[----:B------:R-:W0:Y:S08]  /*0030*/  LDC R3, c[0x0][0x360] ;  /* 0x0000d800ff037b82 */ /* 0x000e300000000800 */
[----:B------:R-:W1:Y:S08]  /*0040*/  LDC.64 R4, c[0x0][0x388] ;  /* 0x0000e200ff047b82 */ /* 0x000e700000000a00 */
[----:B------:R-:W2:Y:S01]  /*0050*/  S2UR UR6, SR_CTAID.X ;  /* 0x00000000000679c3 */ /* 0x000ea20000002500 */
[----:B0-----:R-:W-:-:S05]  /*0060*/  IMAD R0, R3, UR4, R0 ;  /* 0x0000000403007c24 */ /* 0x001fca000f8e0200 */
[----:B-1----:R-:W-:-:S04]  /*0070*/  ISETP.GE.AND P0, PT, R0, R5, PT ;  /* 0x000000050000720c */ /* 0x002fc80003f06270 */
[----:B--2---:R-:W-:-:S13]  /*0080*/  ISETP.LE.OR P0, PT, R4, UR6, P0 ;  /* 0x0000000604007c0c */ /* 0x004fda0008703670 */
[----:B------:R-:W-:Y:S05]  /*0090*/  @P0 EXIT ;  /* 0x000000000000094d */ /* 0x000fea0003800000 */
[----:B------:R-:W0:Y:S01]  /*00a0*/  LDC.64 R2, c[0x0][0x380] ;  /* 0x0000e000ff027b82 */ /* 0x000e220000000a00 */
[----:B------:R-:W1:Y:S01]  /*00b0*/  LDCU.64 UR4, c[0x0][0x358] ;  /* 0x00006b00ff0477ac */ /* 0x000e620008000a00 */
[----:B------:R-:W-:Y:S01]  /*00c0*/  IMAD R5, R5, UR6, R0 ;  /* 0x0000000605057c24 */ /* 0x000fe2000f8e0200 */
[----:B------:R-:W2:Y:S03]  /*00d0*/  LDCU UR6, c[0x0][0x390] ;  /* 0x00007200ff0677ac */ /* 0x000ea60008000800 */
[----:B0-----:R-:W-:-:S05]  /*00e0*/  IMAD.WIDE.U32 R2, R5, 0x4, R2 ;  /* 0x0000000405027825 */ /* 0x001fca00078e0002 */
[----:B-1----:R-:W2:Y:S01]  /*00f0*/  LDG.E R0, desc[UR4][R2.64] ;  /* 0x0000000402007981 */ /* 0x002ea2000c1e1900 */
[----:B------:R-:W-:Y:S01]  /*0100*/  BSSY.RECONVERGENT B0, `(.L_x_714) ;  /* 0x0000020000007945 */ /* 0x000fe20003800200 */
[----:B------:R-:W-:Y:S01]  /*0110*/  HFMA2 R5, -RZ, RZ, -3.390625, 0 ;  /* 0xc2c80000ff057431 */ /* 0x000fe200000001ff */
[----:B--2---:R-:W-:-:S13]  /*0120*/  FSETP.GT.AND P0, PT, R0, UR6, PT ;  /* 0x0000000600007c0b */ /* 0x004fda000bf04000 */
[----:B------:R-:W-:Y:S05]  /*0130*/  @!P0 BRA `(.L_x_715) ;  /* 0x0000000000708947 */ /* 0x000fea0003800000 */
[----:B------:R-:W-:Y:S02]  /*0140*/  FSETP.GEU.AND P0, PT, R0, 1.175494350822287508e-38, PT ;  /* 0x008000000000780b */ /* 0x000fe40003f0e000 */
[----:B------:R-:W-:-:S11]  /*0150*/  MOV R7, 0x3e055027 ;  /* 0x3e05502700077802 */ /* 0x000fd60000000f00 */
[----:B------:R-:W-:-:S05]  /*0160*/  @!P0 FMUL R0, R0, 8388608 ;  /* 0x4b00000000008820 */ /* 0x000fca0000400000 */
[----:B------:R-:W-:-:S04]  /*0170*/  IADD3 R4, PT, PT, R0, -0x3f2aaaab, RZ ;  /* 0xc0d5555500047810 */ /* 0x000fc80007ffe0ff */
[----:B------:R-:W-:-:S04]  /*0180*/  LOP3.LUT R5, R4, 0xff800000, RZ, 0xc0, !PT ;  /* 0xff80000004057812 */ /* 0x000fc800078ec0ff */
[-C--:B------:R-:W-:Y:S02]  /*0190*/  IADD3 R4, PT, PT, R0, -R5.reuse, RZ ;  /* 0x8000000500047210 */ /* 0x080fe40007ffe0ff */
[----:B------:R-:W-:-:S03]  /*01a0*/  I2FP.F32.S32 R5, R5 ;  /* 0x0000000500057245 */ /* 0x000fc60000201400 */
[----:B------:R-:W-:Y:S01]  /*01b0*/  FADD R6, R4, -1 ;  /* 0xbf80000004067421 */ /* 0x000fe20000000000 */
[----:B------:R-:W-:Y:S02]  /*01c0*/  FSEL R4, RZ, -23, P0 ;  /* 0xc1b80000ff047808 */ /* 0x000fe40000000000 */
[----:B------:R-:W-:Y:S01]  /*01d0*/  ISETP.GT.U32.AND P0, PT, R0, 0x7f7fffff, PT ;  /* 0x7f7fffff0000780c */ /* 0x000fe20003f04070 */
[C---:B------:R-:W-:Y:S02]  /*01e0*/  FFMA R7, R6.reuse, -R7, 0.14084610342979431152 ;  /* 0x3e1039f606077423 */ /* 0x040fe40000000807 */
[----:B------:R-:W-:Y:S01]  /*01f0*/  FFMA R4, R5, 1.1920928955078125e-07, R4 ;  /* 0x3400000005047823 */ /* 0x000fe20000000004 */
[----:B------:R-:W-:Y:S01]  /*0200*/  MOV R5, 0x7f800000 ;  /* 0x7f80000000057802 */ /* 0x000fe20000000f00 */
        /* <DEDUP_REMOVED lines=10> */
[C---:B------:R-:W-:Y:S01]  /*02b0*/  @P0 FFMA R4, R0.reuse, R5, +INF ;  /* 0x7f80000000040423 */ /* 0x040fe20000000005 */
[----:B------:R-:W-:-:S03]  /*02c0*/  FSETP.NEU.AND P0, PT, R0, RZ, PT ;  /* 0x000000ff0000720b */ /* 0x000fc60003f0d000 */
[----:B------:R-:W-:-:S04]  /*02d0*/  FMUL R4, R4, 0.43429449200630187988 ;  /* 0x3ede5bd904047820 */ /* 0x000fc80000400000 */
[----:B------:R-:W-:-:S05]  /*02e0*/  FMUL R4, R4, 10 ;  /* 0x4120000004047820 */ /* 0x000fca0000400000 */
[----:B------:R-:W-:-:S07]  /*02f0*/  FSEL R5, R4, -INF , P0 ;  /* 0xff80000004057808 */ /* 0x000fce0000000000 */
.L_x_715:
[----:B------:R-:W-:Y:S05]  /*0300*/  BSYNC.RECONVERGENT B0 ;  /* 0x0000000000007941 */ /* 0x000fea0003800200 */
.L_x_714:
[----:B------:R-:W-:Y:S01]  /*0310*/  STG.E desc[UR4][R2.64], R5 ;  /* 0x0000000502007986 */ /* 0x000fe2000c101904 */
[----:B------:R-:W-:Y:S05]  /*0320*/  EXIT ;  /* 0x000000000000794d */ /* 0x000fea0003800000 */
.L_x_716:
        /* <DEDUP_REMOVED lines=13> */
.L_x_1044:


//--------------------- .text._ZN17signal_processing7kernels26compute_spectrogram_kernelEPK6float2Pfiifb --------------------------
	.section	.text._ZN17signal_processing7kernels26compute_spectrogram_kernelEPK6float2Pfiifb,"ax",@progbits
	.align	128
        .global         _ZN17signal_processing7kernels26compute_spectrogram_kernelEPK6float2Pfiifb
        .type           _ZN17signal_processing7kernels26compute_spectrogram_kernelEPK6float2Pfiifb,@function
        .size           _ZN17signal_processing7kernels26compute_spectrogram_kernelEPK6float2Pfiifb,(.L_x_1009 - _ZN17signal_processing7kernels26compute_spectrogram_kernelEPK6float2Pfiifb)
        .other          _ZN17signal_processing7kernels26compute_spectrogram_kernelEPK6float2Pfiifb,@"STO_CUDA_ENTRY STV_DEFAULT"
_ZN17signal_processing7kernels26compute_spectrogram_kernelEPK6float2Pfiifb:
.text._ZN17signal_processing7kernels26compute_spectrogram_kernelEPK6float2Pfiifb:
        /* <DEDUP_REMOVED lines=14> */
[----:B0-----:R-:W-:-:S06]  /*00e0*/  IMAD.WIDE.U32 R6, R2, 0x8, R6 ;  /* 0x0000000802067825 */ /* 0x001fcc00078e0006 */
        /* <DEDUP_REMOVED lines=13> */
[----:B------:R-:W-:Y:S05]  /*01c0*/  CALL.REL.NOINC `($__internal_7_$__cuda_sm3x_div_rn_noftz_f32_slowpath) ;  /* 0x0000000000407944 */ /* 0x000fea0003c00000 */
[----:B------:R-:W-:-:S07]  /*01d0*/  IMAD.MOV.U32 R3, RZ, RZ, R0 ;  /* 0x000000ffff037224 */ /* 0x000fce00078e0000 */
.L_x_718:
[----:B------:R-:W-:Y:S05]  /*01e0*/  BSYNC.RECONVERGENT B0 ;  /* 0x0000000000007941 */ /* 0x000fea0003800200 */
.L_x_717:
        /* <DEDUP_REMOVED lines=9> */
[----:B-1----:R-:W-:Y:S01]  /*0280*/  IMAD.WIDE.U32 R2, R2, 0x4, R6 ;  /* 0x0000000402027825 */ /* 0x002fe200078e0006 */
[----:B------:R-:W-:-:S13]  /*0290*/  @P1 ISETP.EQ.OR P0, PT, R4, RZ, !P2 ;  /* 0x000000ff0400120c */ /* 0x000fda0005702670 */
[----:B------:R-:W-:-:S05]  /*02a0*/  @P0 FMUL R5, R5, 0.5 ;  /* 0x3f00000005050820 */ /* 0x000fca0000400000 */
[----:B------:R-:W-:Y:S01]  /*02b0*/  STG.E desc[UR6][R2.64], R5 ;  /* 0x0000000502007986 */ /* 0x000fe2000c101906 */
[----:B------:R-:W-:Y:S05]  /*02c0*/  EXIT ;  /* 0x000000000000794d */ /* 0x000fea0003800000 */
        .weak           $__internal_7_$__cuda_sm3x_div_rn_noftz_f32_slowpath
        .type           $__internal_7_$__cuda_sm3x_div_rn_noftz_f32_slowpath,@function
        .size           $__internal_7_$__cuda_sm3x_div_rn_noftz_f32_slowpath,(.L_x_1009 - $__internal_7_$__cuda_sm3x_div_rn_noftz_f32_slowpath)
$__internal_7_$__cuda_sm3x_div_rn_noftz_f32_slowpath:
        /* <DEDUP_REMOVED lines=38> */
.L_x_720:
        /* <DEDUP_REMOVED lines=51> */
.L_x_727:
[----:B------:R-:W-:-:S04]  /*0860*/  LOP3.LUT R0, R0, 0x80000000, RZ, 0xc0, !PT ;  /* 0x8000000000007812 */ /* 0x000fc800078ec0ff */
[----:B------:R-:W-:Y:S01]  /*0870*/  LOP3.LUT R0, R0, 0x7f800000, RZ, 0xfc, !PT ;  /* 0x7f80000000007812 */ /* 0x000fe200078efcff */
[----:B------:R-:W-:Y:S06]  /*0880*/  BRA `(.L_x_728) ;  /* 0x0000000000047947 */ /* 0x000fec0003800000 */
.L_x_726:
[----:B------:R-:W-:-:S07]  /*0890*/  IMAD R0, R5, 0x800000, R0 ;  /* 0x0080000005007824 */ /* 0x000fce00078e0200 */
.L_x_728:
[----:B------:R-:W-:Y:S05]  /*08a0*/  BSYNC.RECONVERGENT B2 ;  /* 0x0000000000027941 */ /* 0x000fea0003800200 */
.L_x_725:
[----:B------:R-:W-:Y:S05]  /*08b0*/  BRA `(.L_x_729) ;  /* 0x0000000000207947 */ /* 0x000fea0003800000 */
.L_x_724:
[----:B------:R-:W-:-:S04]  /*08c0*/  LOP3.LUT R0, R9, 0x80000000, R8, 0x48, !PT ;  /* 0x8000000009007812 */ /* 0x000fc800078e4808 */
[----:B------:R-:W-:Y:S01]  /*08d0*/  LOP3.LUT R0, R0, 0x7f800000, RZ, 0xfc, !PT ;  /* 0x7f80000000007812 */ /* 0x000fe200078efcff */
[----:B------:R-:W-:Y:S06]  /*08e0*/  BRA `(.L_x_729) ;  /* 0x0000000000147947 */ /* 0x000fec0003800000 */
.L_x_723:
[----:B------:R-:W-:Y:S01]  /*08f0*/  LOP3.LUT R0, R9, 0x80000000, R8, 0x48, !PT ;  /* 0x8000000009007812 */ /* 0x000fe200078e4808 */
[----:B------:R-:W-:Y:S06]  /*0900*/  BRA `(.L_x_729) ;  /* 0x00000000000c7947 */ /* 0x000fec0003800000 */
.L_x_722:
[----:B------:R-:W0:Y:S01]  /*0910*/  MUFU.RSQ R0, -QNAN ;  /* 0xffc0000000007908 */ /* 0x000e220000001400 */
[----:B------:R-:W-:Y:S05]  /*0920*/  BRA `(.L_x_729) ;  /* 0x0000000000047947 */ /* 0x000fea0003800000 */
.L_x_721:
[----:B------:R-:W-:-:S07]  /*0930*/  FADD.FTZ R0, R0, R3 ;  /* 0x0000000300007221 */ /* 0x000fce0000010000 */
.L_x_729:
[----:B------:R-:W-:Y:S05]  /*0940*/  BSYNC.RECONVERGENT B1 ;  /* 0x0000000000017941 */ /* 0x000fea0003800200 */
.L_x_719:
[----:B------:R-:W-:-:S04]  /*0950*/  IMAD.MOV.U32 R7, RZ, RZ, 0x0 ;  /* 0x00000000ff077424 */ /* 0x000fc800078e00ff */
[----:B0-----:R-:W-:Y:S05]  /*0960*/  RET.REL.NODEC R6 `(_ZN17signal_processing7kernels26compute_spectrogram_kernelEPK6float2Pfiifb) ;  /* 0xfffffff406a47950 */ /* 0x001fea0003c3ffff */
.L_x_730:
        /* <DEDUP_REMOVED lines=9> */
.L_x_1009:


//--------------------- .text._ZN17signal_processing7kernels34compute_harmonic_distortion_kernelEPfPKfPKiii --------------------------
	.section	.text._ZN17signal_processing7kernels34compute_harmonic_distortion_kernelEPfPKfPKiii,"ax",@progbits
	.align	128
        .global         _ZN17signal_processing7kernels34compute_harmonic_distortion_kernelEPfPKfPKiii
        .type           _ZN17signal_processing7kernels34compute_harmonic_distortion_kernelEPfPKfPKiii,@function
        .size           _ZN17signal_processing7kernels34compute_harmonic_distortion_kernelEPfPKfPKiii,(.L_x_1011 - _ZN17signal_processing7kernels34compute_harmonic_distortion_kernelEPfPKfPKiii)
        .other          _ZN17signal_processing7kernels34compute_harmonic_distortion_kernelEPfPKfPKiii,@"STO_CUDA_ENTRY STV_DEFAULT"
_ZN17signal_processing7kernels34compute_harmonic_distortion_kernelEPfPKfPKiii:
.text._ZN17signal_processing7kernels34compute_harmonic_distortion_kernelEPfPKfPKiii:
        /* <DEDUP_REMOVED lines=10> */
[----:B0-----:R-:W-:-:S05]  /*00a0*/  IMAD.WIDE R4, R2, 0x4, R4 ;  /* 0x0000000402047825 */ /* 0x001fca00078e0204 */
[----:B-1----:R-:W2:Y:S02]  /*00b0*/  LDG.E.CONSTANT R3, desc[UR4][R4.64] ;  /* 0x0000000404037981 */ /* 0x002ea4000c1e9900 */
[----:B--2---:R-:W-:-:S13]  /*00c0*/  ISETP.GE.AND P0, PT, R3, 0x1, PT ;  /* 0x000000010300780c */ /* 0x004fda0003f06270 */
[----:B------:R-:W-:Y:S05]  /*00d0*/  @!P0 BRA `(.L_x_731) ;  /* 0x0000000000988947 */ /* 0x000fea0003800000 */
[----:B------:R-:W0:Y:S08]  /*00e0*/  LDC R5, c[0x0][0x398] ;  /* 0x0000e600ff057b82 */ /* 0x000e300000000800 */
[----:B------:R-:W0:Y:S02]  /*00f0*/  LDC.64 R6, c[0x0][0x388] ;  /* 0x0000e200ff067b82 */ /* 0x000e240000000a00 */
[----:B0-----:R-:W-:-:S06]  /*0100*/  IMAD.WIDE R4, R5, 0x4, R6 ;  /* 0x0000000405047825 */ /* 0x001fcc00078e0206 */
[----:B------:R-:W2:Y:S01]  /*0110*/  LDG.E.CONSTANT R5, desc[UR4][R4.64] ;  /* 0x0000000404057981 */ /* 0x000ea2000c1e9900 */
[----:B------:R-:W-:-:S05]  /*0120*/  IMAD.WIDE.U32 R6, R3, 0x4, R6 ;  /* 0x0000000403067825 */ /* 0x000fca00078e0006 */
[----:B------:R-:W3:Y:S01]  /*0130*/  LDG.E.CONSTANT R0, desc[UR4][R6.64] ;  /* 0x0000000406007981 */ /* 0x000ee2000c1e9900 */
[----:B------:R-:W-:Y:S01]  /*0140*/  BSSY.RECONVERGENT B0, `(.L_x_732) ;  /* 0x000000c000007945 */ /* 0x000fe20003800200 */
[----:B--2---:R-:W0:Y:S08]  /*0150*/  MUFU.RCP R8, R5 ;  /* 0x0000000500087308 */ /* 0x004e300000001000 */
[----:B---3--:R-:W1:Y:S01]  /*0160*/  FCHK P0, R0, R5 ;  /* 0x0000000500007302 */ /* 0x008e620000000000 */
[----:B0-----:R-:W-:-:S04]  /*0170*/  FFMA R3, -R5, R8, 1 ;  /* 0x3f80000005037423 */ /* 0x001fc80000000108 */
[----:B------:R-:W-:-:S04]  /*0180*/  FFMA R3, R8, R3, R8 ;  /* 0x0000000308037223 */ /* 0x000fc80000000008 */
[----:B------:R-:W-:-:S04]  /*0190*/  FFMA R8, R0, R3, RZ ;  /* 0x0000000300087223 */ /* 0x000fc800000000ff */
[----:B------:R-:W-:-:S04]  /*01a0*/  FFMA R9, -R5, R8, R0 ;  /* 0x0000000805097223 */ /* 0x000fc80000000100 */
[----:B------:R-:W-:Y:S01]  /*01b0*/  FFMA R3, R3, R9, R8 ;  /* 0x0000000903037223 */ /* 0x000fe20000000008 */
[----:B-1----:R-:W-:Y:S06]  /*01c0*/  @!P0 BRA `(.L_x_733) ;  /* 0x00000000000c8947 */ /* 0x002fec0003800000 */
[----:B------:R-:W-:-:S07]  /*01d0*/  MOV R4, 0x1f0 ;  /* 0x000001f000047802 */ /* 0x000fce0000000f00 */
[----:B------:R-:W-:Y:S05]  /*01e0*/  CALL.REL.NOINC `($__internal_9_$__cuda_sm3x_div_rn_noftz_f32_slowpath) ;  /* 0x0000000000bc7944 */ /* 0x000fea0003c00000 */
[----:B------:R-:W-:-:S07]  /*01f0*/  IMAD.MOV.U32 R3, RZ, RZ, R0 ;  /* 0x000000ffff037224 */ /* 0x000fce00078e0000 */
.L_x_733:
[----:B------:R-:W-:Y:S05]  /*0200*/  BSYNC.RECONVERGENT B0 ;  /* 0x0000000000007941 */ /* 0x000fea0003800200 */
.L_x_732:
[----:B------:R-:W-:Y:S01]  /*0210*/  VIADD R0, R3, 0xf3000000 ;  /* 0xf300000003007836 */ /* 0x000fe20000000000 */
[----:B------:R0:W1:Y:S01]  /*0220*/  MUFU.RSQ R4, R3 ;  /* 0x0000000300047308 */ /* 0x0000620000001400 */
[----:B------:R-:W-:Y:S03]  /*0230*/  BSSY.RECONVERGENT B0, `(.L_x_734) ;  /* 0x000000c000007945 */ /* 0x000fe60003800200 */
[----:B------:R-:W-:-:S13]  /*0240*/  ISETP.GT.U32.AND P0, PT, R0, 0x727fffff, PT ;  /* 0x727fffff0000780c */ /* 0x000fda0003f04070 */
[----:B01----:R-:W-:Y:S05]  /*0250*/  @!P0 BRA `(.L_x_735) ;  /* 0x0000000000148947 */ /* 0x003fea0003800000 */
[----:B------:R-:W-:Y:S01]  /*0260*/  IMAD.MOV.U32 R0, RZ, RZ, R3 ;  /* 0x000000ffff007224 */ /* 0x000fe200078e0003 */
[----:B------:R-:W-:-:S07]  /*0270*/  MOV R8, 0x290 ;  /* 0x0000029000087802 */ /* 0x000fce0000000f00 */
[----:B------:R-:W-:Y:S05]  /*0280*/  CALL.REL.NOINC `($__internal_8_$__cuda_sm20_sqrt_rn_f32_slowpath) ;  /* 0x00000000003c7944 */ /* 0x000fea0003c00000 */
[----:B------:R-:W-:Y:S01]  /*0290*/  IMAD.MOV.U32 R7, RZ, RZ, R3 ;  /* 0x000000ffff077224 */ /* 0x000fe200078e0003 */
[----:B------:R-:W-:Y:S06]  /*02a0*/  BRA `(.L_x_736) ;  /* 0x0000000000107947 */ /* 0x000fec0003800000 */
.L_x_735:
[C---:B------:R-:W-:Y:S01]  /*02b0*/  FMUL.FTZ R0, R4.reuse, R3 ;  /* 0x0000000304007220 */ /* 0x040fe20000410000 */
[----:B------:R-:W-:-:S03]  /*02c0*/  FMUL.FTZ R7, R4, 0.5 ;  /* 0x3f00000004077820 */ /* 0x000fc60000410000 */
[----:B------:R-:W-:-:S04]  /*02d0*/  FFMA R3, -R0, R0, R3 ;  /* 0x0000000000037223 */ /* 0x000fc80000000103 */
[----:B------:R-:W-:-:S07]  /*02e0*/  FFMA R7, R3, R7, R0 ;  /* 0x0000000703077223 */ /* 0x000fce0000000000 */
.L_x_736:
[----:B------:R-:W-:Y:S05]  /*02f0*/  BSYNC.RECONVERGENT B0 ;  /* 0x0000000000007941 */ /* 0x000fea0003800200 */
.L_x_734:
[----:B------:R-:W0:Y:S02]  /*0300*/  LDC.64 R4, c[0x0][0x380] ;  /* 0x0000e000ff047b82 */ /* 0x000e240000000a00 */
[----:B0-----:R-:W-:-:S05]  /*0310*/  IMAD.WIDE R2, R2, 0x4, R4 ;  /* 0x0000000402027825 */ /* 0x001fca00078e0204 */
[----:B------:R-:W-:Y:S01]  /*0320*/  STG.E desc[UR4][R2.64], R7 ;  /* 0x0000000702007986 */ /* 0x000fe2000c101904 */
[----:B------:R-:W-:Y:S05]  /*0330*/  EXIT ;  /* 0x000000000000794d */ /* 0x000fea0003800000 */
.L_x_731:
[----:B------:R-:W0:Y:S02]  /*0340*/  LDC.64 R4, c[0x0][0x380] ;  /* 0x0000e000ff047b82 */ /* 0x000e240000000a00 */
[----:B0-----:R-:W-:-:S05]  /*0350*/  IMAD.WIDE R4, R2, 0x4, R4 ;  /* 0x0000000402047825 */ /* 0x001fca00078e0204 */
[----:B------:R-:W-:Y:S01]  /*0360*/  STG.E desc[UR4][R4.64], RZ ;  /* 0x000000ff04007986 */ /* 0x000fe2000c101904 */
[----:B------:R-:W-:Y:S05]  /*0370*/  EXIT ;  /* 0x000000000000794d */ /* 0x000fea0003800000 */
        .weak           $__internal_8_$__cuda_sm20_sqrt_rn_f32_slowpath
        .type           $__internal_8_$__cuda_sm20_sqrt_rn_f32_slowpath,@function
        .size           $__internal_8_$__cuda_sm20_sqrt_rn_f32_slowpath,($__internal_9_$__cuda_sm3x_div_rn_noftz_f32_slowpath - $__internal_8_$__cuda_sm20_sqrt_rn_f32_slowpath)
$__internal_8_$__cuda_sm20_sqrt_rn_f32_slowpath:
[----:B------:R-:W-:-:S13]  /*0380*/  LOP3.LUT P0, RZ, R0, 0x7fffffff, RZ, 0xc0, !PT ;  /* 0x7fffffff00ff7812 */ /* 0x000fda000780c0ff */
[----:B------:R-:W-:Y:S01]  /*0390*/  @!P0 IMAD.MOV.U32 R3, RZ, RZ, R0 ;  /* 0x000000ffff038224 */ /* 0x000fe200078e0000 */
        /* <DEDUP_REMOVED lines=12> */
[----:B------:R-:W-:Y:S02]  /*0460*/  @!P0 IMAD.MOV.U32 R3, RZ, RZ, R0 ;  /* 0x000000ffff038224 */ /* 0x000fe400078e0000 */
[----:B------:R-:W-:-:S04]  /*0470*/  @P0 FADD.FTZ R6, -R5, -RZ ;  /* 0x800000ff05060221 */ /* 0x000fc80000010100 */
[----:B------:R-:W-:-:S04]  /*0480*/  @P0 FFMA R6, R5, R6, R4 ;  /* 0x0000000605060223 */ /* 0x000fc80000000004 */
[----:B------:R-:W-:-:S04]  /*0490*/  @P0 FFMA R6, R6, R7, R5 ;  /* 0x0000000706060223 */ /* 0x000fc80000000005 */
[----:B------:R-:W-:-:S07]  /*04a0*/  @P0 FMUL.FTZ R3, R6, 2.3283064365386962891e-10 ;  /* 0x2f80000006030820 */ /* 0x000fce0000410000 */
.L_x_737:
[----:B------:R-:W-:Y:S02]  /*04b0*/  IMAD.MOV.U32 R4, RZ, RZ, R8 ;  /* 0x000000ffff047224 */ /* 0x000fe400078e0008 */
[----:B------:R-:W-:-:S04]  /*04c0*/  IMAD.MOV.U32 R5, RZ, RZ, 0x0 ;  /* 0x00000000ff057424 */ /* 0x000fc800078e00ff */
[----:B------:R-:W-:Y:S05]  /*04d0*/  RET.REL.NODEC R4 `(_ZN17signal_processing7kernels34compute_harmonic_distortion_kernelEPfPKfPKiii) ;  /* 0xfffffff804c87950 */ /* 0x000fea0003c3ffff */
        .weak           $__internal_9_$__cuda_sm3x_div_rn_noftz_f32_slowpath
        .type           $__internal_9_$__cuda_sm3x_div_rn_noftz_f32_slowpath,@function
        .size           $__internal_9_$__cuda_sm3x_div_rn_noftz_f32_slowpath,(.L_x_1011 - $__internal_9_$__cuda_sm3x_div_rn_noftz_f32_slowpath)
$__internal_9_$__cuda_sm3x_div_rn_noftz_f32_slowpath:
[----:B------:R-:W-:Y:S01]  /*04e0*/  SHF.R.U32.HI R6, RZ, 0x17, R5 ;  /* 0x00000017ff067819 */ /* 0x000fe20000011605 */
[----:B------:R-:W-:Y:S01]  /*04f0*/  BSSY.RECONVERGENT B1, `(.L_x_738) ;  /* 0x0000064000017945 */ /* 0x000fe20003800200 */
[--C-:B------:R-:W-:Y:S01]  /*0500*/  SHF.R.U32.HI R3, RZ, 0x17, R0.reuse ;  /* 0x00000017ff037819 */ /* 0x100fe20000011600 */
[----:B------:R-:W-:Y:S01]  /*0510*/  IMAD.MOV.U32 R8, RZ, RZ, R0 ;  /* 0x000000ffff087224 */ /* 0x000fe200078e0000 */
        /* <DEDUP_REMOVED lines=27> */
[----:B------:R-:W-:Y:S01]  /*06d0*/  @P0 IMAD.MOV.U32 R9, RZ, RZ, RZ ;  /* 0x000000ffff090224 */ /* 0x000fe200078e00ff */
[----:B------:R-:W-:Y:S01]  /*06e0*/  @!P0 MOV R9, 0xffffffc0 ;  /* 0xffffffc000098802 */ /* 0x000fe20000000f00 */
[----:B------:R-:W-:Y:S01]  /*06f0*/  @!P0 FFMA R8, R0, 1.84467440737095516160e+19, RZ ;  /* 0x5f80000000088823 */ /* 0x000fe200000000ff */
[----:B------:R-:W-:-:S03]  /*0700*/  @!P1 FFMA R5, R3, 1.84467440737095516160e+19, RZ ;  /* 0x5f80000003059823 */ /* 0x000fc600000000ff */
[----:B------:R-:W-:-:S07]  /*0710*/  @!P1 VIADD R9, R9, 0x40 ;  /* 0x0000004009099836 */ /* 0x000fce0000000000 */
.L_x_739:
        /* <DEDUP_REMOVED lines=30> */
[CCC-:B------:R-:W-:Y:S01]  /*0900*/  FFMA.RM R6, R10.reuse, R8.reuse, R13.reuse ;  /* 0x000000080a067223 */ /* 0x1c0fe2000000400d */
[C---:B------:R-:W-:Y:S02]  /*0910*/  ISETP.NE.AND P2, PT, R7.reuse, RZ, PT ;  /* 0x000000ff0700720c */ /* 0x040fe40003f45270 */
[----:B------:R-:W-:Y:S02]  /*0920*/  ISETP.NE.AND P1, PT, R7, RZ, PT ;  /* 0x000000ff0700720c */ /* 0x000fe40003f25270 */
        /* <DEDUP_REMOVED lines=18> */
.L_x_746:
[----:B------:R-:W-:-:S04]  /*0a50*/  LOP3.LUT R0, R0, 0x80000000, RZ, 0xc0, !PT ;  /* 0x8000000000007812 */ /* 0x000fc800078ec0ff */
[----:B------:R-:W-:Y:S01]  /*0a60*/  LOP3.LUT R0, R0, 0x7f800000, RZ, 0xfc, !PT ;  /* 0x7f80000000007812 */ /* 0x000fe200078efcff */
[----:B------:R-:W-:Y:S06]  /*0a70*/  BRA `(.L_x_747) ;  /* 0x0000000000047947 */ /* 0x000fec0003800000 */
.L_x_745:
[----:B------:R-:W-:-:S07]  /*0a80*/  IMAD R0, R6, 0x800000, R0 ;  /* 0x0080000006007824 */ /* 0x000fce00078e0200 */
.L_x_747:
[----:B------:R-:W-:Y:S05]  /*0a90*/  BSYNC.RECONVERGENT B2 ;  /* 0x0000000000027941 */ /* 0x000fea0003800200 */
.L_x_744:
[----:B------:R-:W-:Y:S05]  /*0aa0*/  BRA `(.L_x_748) ;  /* 0x0000000000207947 */ /* 0x000fea0003800000 */
.L_x_743:
[----:B------:R-:W-:-:S04]  /*0ab0*/  LOP3.LUT R0, R5, 0x80000000, R8, 0x48, !PT ;  /* 0x8000000005007812 */ /* 0x000fc800078e4808 */
[----:B------:R-:W-:Y:S01]  /*0ac0*/  LOP3.LUT R0, R0, 0x7f800000, RZ, 0xfc, !PT ;  /* 0x7f80000000007812 */ /* 0x000fe200078efcff */
[----:B------:R-:W-:Y:S06]  /*0ad0*/  BRA `(.L_x_748) ;  /* 0x0000000000147947 */ /* 0x000fec0003800000 */
.L_x_742:
[----:B------:R-:W-:Y:S01]  /*0ae0*/  LOP3.LUT R0, R5, 0x80000000, R8, 0x48, !PT ;  /* 0x8000000005007812 */ /* 0x000fe200078e4808 */
[----:B------:R-:W-:Y:S06]  /*0af0*/  BRA `(.L_x_748) ;  /* 0x00000000000c7947 */ /* 0x000fec0003800000 */
.L_x_741:
[----:B------:R-:W0:Y:S01]  /*0b00*/  MUFU.RSQ R0, -QNAN ;  /* 0xffc0000000007908 */ /* 0x000e220000001400 */
[----:B------:R-:W-:Y:S05]  /*0b10*/  BRA `(.L_x_748) ;  /* 0x0000000000047947 */ /* 0x000fea0003800000 */
.L_x_740:
[----:B------:R-:W-:-:S07]  /*0b20*/  FADD.FTZ R0, R0, R3 ;  /* 0x0000000300007221 */ /* 0x000fce0000010000 */
.L_x_748:
[----:B------:R-:W-:Y:S05]  /*0b30*/  BSYNC.RECONVERGENT B1 ;  /* 0x0000000000017941 */ /* 0x000fea0003800200 */
.L_x_738:
[----:B------:R-:W-:-:S04]  /*0b40*/  IMAD.MOV.U32 R5, RZ, RZ, 0x0 ;  /* 0x00000000ff057424 */ /* 0x000fc800078e00ff */
[----:B0-----:R-:W-:Y:S05]  /*0b50*/  RET.REL.NODEC R4 `(_ZN17signal_processing7kernels34compute_harmonic_distortion_kernelEPfPKfPKiii) ;  /* 0xfffffff404287950 */ /* 0x001fea0003c3ffff */
.L_x_749:
        /* <DEDUP_REMOVED lines=10> */
.L_x_1011:


//--------------------- .text._ZN17signal_processing7kernels21find_harmonics_kernelEPiPKfiiii --------------------------
	.section	.text._ZN17signal_processing7kernels21find_harmonics_kernelEPiPKfiiii,"ax",@progbits
	.align	128
        .global         _ZN17signal_processing7kernels21find_harmonics_kernelEPiPKfiiii
        .type           _ZN17signal_processing7kernels21find_harmonics_kernelEPiPKfiiii,@function
        .size           _ZN17signal_processing7kernels21find_harmonics_kernelEPiPKfiiii,(.L_x_1047 - _ZN17signal_processing7kernels21find_harmonics_kernelEPiPKfiiii)
        .other          _ZN17signal_processing7kernels21find_harmonics_kernelEPiPKfiiii,@"STO_CUDA_ENTRY STV_DEFAULT"
_ZN17signal_processing7kernels21find_harmonics_kernelEPiPKfiiii:
.text._ZN17signal_processing7kernels21find_harmonics_kernelEPiPKfiiii:
        /* <DEDUP_REMOVED lines=9> */
[----:B------:R-:W-:Y:S01]  /*0090*/  VIADD R2, R0, 0x2 ;  /* 0x0000000200027836 */ /* 0x000fe20000000000 */
[----:B------:R-:W0:Y:S01]  /*00a0*/  LDCU.64 UR4, c[0x0][0x390] ;  /* 0x00007200ff0477ac */ /* 0x000e220008000a00 */
[----:B------:R-:W1:Y:S01]  /*00b0*/  LDCU.64 UR6, c[0x0][0x358] ;  /* 0x00006b00ff0677ac */ /* 0x000e620008000a00 */
[----:B0-----:R-:W-:Y:S01]  /*00c0*/  UIADD3 UR4, UPT, UPT, UR4, -UR8, URZ ;  /* 0x8000000804047290 */ /* 0x001fe2000fffe0ff */
[----:B------:R-:W-:-:S05]  /*00d0*/  IMAD R2, R2, UR5, RZ ;  /* 0x0000000502027c24 */ /* 0x000fca000f8e02ff */
[----:B------:R-:W-:-:S13]  /*00e0*/  ISETP.GE.AND P0, PT, R2, UR4, PT ;  /* 0x0000000402007c0c */ /* 0x000fda000bf06270 */
[----:B-1----:R-:W-:Y:S05]  /*00f0*/  @P0 BRA `(.L_x_750) ;  /* 0x0000000400600947 */ /* 0x002fea0003800000 */
[----:B------:R-:W-:-:S09]  /*0100*/  UISETP.GE.AND UP0, UPT, UR8, URZ, UPT ;  /* 0x000000ff0800728c */ /* 0x000fd2000bf06270 */
[----:B------:R-:W-:Y:S05]  /*0110*/  BRA.U !UP0, `(.L_x_751) ;  /* 0x0000000508487547 */ /* 0x000fea000b800000 */
[----:B------:R-:W0:Y:S01]  /*0120*/  LDC.64 R4, c[0x0][0x388] ;  /* 0x0000e200ff047b82 */ /* 0x000e220000000a00 */
[----:B------:R-:W1:Y:S07]  /*0130*/  LDCU.U16 UR4, c[0x0][0x39c] ;  /* 0x00007380ff0477ac */ /* 0x000e6e0008000400 */
[----:B------:R-:W2:Y:S08]  /*0140*/  LDC R12, c[0x0][0x390] ;  /* 0x0000e400ff0c7b82 */ /* 0x000eb00000000800 */
[----:B------:R-:W3:Y:S01]  /*0150*/  LDC.64 R8, c[0x0][0x388] ;  /* 0x0000e200ff087b82 */ /* 0x000ee20000000a00 */
[----:B0-----:R-:W-:-:S05]  /*0160*/  IMAD.WIDE R4, R2, 0x4, R4 ;  /* 0x0000000402047825 */ /* 0x001fca00078e0204 */
[----:B------:R0:W5:Y:S01]  /*0170*/  LDG.E.CONSTANT R3, desc[UR6][R4.64] ;  /* 0x0000000604037981 */ /* 0x000162000c1e9900 */
[----:B-1----:R-:W-:Y:S01]  /*0180*/  USHF.L.U32 UR4, UR4, 0x1, URZ ;  /* 0x0000000104047899 */ /* 0x002fe200080006ff */
[----:B------:R-:W-:Y:S01]  /*0190*/  VIADD R7, R2, -UR8 ;  /* 0x8000000802077c36 */ /* 0x000fe20008000000 */
[----:B------:R-:W-:Y:S02]  /*01a0*/  ULEA UR5, -UR8, URZ, 0x1 ;  /* 0x000000ff08057291 */ /* 0x000fe4000f8e09ff */
[----:B------:R-:W-:-:S04]  /*01b0*/  ULOP3.LUT UR4, UR4, 0x2, URZ, 0xe2, !UPT ;  /* 0x0000000204047892 */ /* 0x000fc8000f8ee2ff */
[----:B------:R-:W-:Y:S01]  /*01c0*/  UIADD3 UR4, UPT, UPT, -UR4, URZ, URZ ;  /* 0x000000ff04047290 */ /* 0x000fe2000fffe1ff */
[----:B------:R-:W-:-:S05]  /*01d0*/  MOV R6, UR5 ;  /* 0x0000000500067c02 */ /* 0x000fca0008000f00 */
[----:B0-23--:R-:W-:-:S07]  /*01e0*/  IMAD.U32 R10, RZ, RZ, UR4 ;  /* 0x00000004ff0a7e24 */ /* 0x00dfce000f8e00ff */
.L_x_754:
[C---:B------:R-:W-:Y:S01]  /*01f0*/  ISETP.GE.AND P0, PT, R7.reuse, R12, PT ;  /* 0x0000000c0700720c */ /* 0x040fe20003f06270 */
[----:B------:R-:W-:Y:S01]  /*0200*/  VIADD R10, R10, 0x1 ;  /* 0x000000010a0a7836 */ /* 0x000fe20000000000 */
[----:B------:R-:W-:Y:S01]  /*0210*/  BSSY.RECONVERGENT B0, `(.L_x_752) ;  /* 0x000000a000007945 */ /* 0x000fe20003800200 */
[C---:B------:R-:W-:Y:S02]  /*0220*/  IADD3 R11, PT, PT, R7.reuse, 0x1, RZ ;  /* 0x00000001070b7810 */ /* 0x040fe40007ffe0ff */
[----:B------:R-:W-:Y:S02]  /*0230*/  ISETP.LT.OR P0, PT, R7, 0x1, P0 ;  /* 0x000000010700780c */ /* 0x000fe40000701670 */
[----:B------:R-:W-:-:S11]  /*0240*/  ISETP.NE.AND P1, PT, R10, 0x1, PT ;  /* 0x000000010a00780c */ /* 0x000fd60003f25270 */
[----:B------:R-:W-:Y:S05]  /*0250*/  @P0 BRA `(.L_x_753) ;  /* 0x0000000000140947 */ /* 0x000fea0003800000 */
[----:B------:R-:W-:-:S06]  /*0260*/  IMAD.WIDE.U32 R4, R7, 0x4, R8 ;  /* 0x0000000407047825 */ /* 0x000fcc00078e0008 */
[----:B------:R-:W2:Y:S02]  /*0270*/  LDG.E.CONSTANT R4, desc[UR6][R4.64] ;  /* 0x0000000604047981 */ /* 0x000ea4000c1e9900 */
[----:B--2--5:R-:W-:-:S13]  /*0280*/  FSETP.GT.AND P0, PT, R4, R3, PT ;  /* 0x000000030400720b */ /* 0x024fda0003f04000 */
[----:B------:R-:W-:Y:S02]  /*0290*/  @P0 IMAD.MOV.U32 R2, RZ, RZ, R7 ;  /* 0x000000ffff020224 */ /* 0x000fe400078e0007 */
[----:B------:R-:W-:-:S07]  /*02a0*/  @P0 IMAD.MOV.U32 R3, RZ, RZ, R4 ;  /* 0x000000ffff030224 */ /* 0x000fce00078e0004 */
.L_x_753:
[----:B------:R-:W-:Y:S05]  /*02b0*/  BSYNC.RECONVERGENT B0 ;  /* 0x0000000000007941 */ /* 0x000fea0003800200 */
.L_x_752:
[----:B------:R-:W-:Y:S01]  /*02c0*/  IADD3 R6, PT, PT, R6, 0x1, RZ ;  /* 0x0000000106067810 */ /* 0x000fe20007ffe0ff */
[----:B------:R-:W-:Y:S01]  /*02d0*/  IMAD.MOV.U32 R7, RZ, RZ, R11 ;  /* 0x000000ffff077224 */ /* 0x000fe200078e000b */
[----:B------:R-:W-:Y:S06]  /*02e0*/  @P1 BRA `(.L_x_754) ;  /* 0xfffffffc00c01947 */ /* 0x000fec000383ffff */
[----:B------:R-:W0:Y:S02]  /*02f0*/  LDCU UR4, c[0x0][0x39c] ;  /* 0x00007380ff0477ac */ /* 0x000e240008000800 */
[----:B0-----:R-:W-:-:S09]  /*0300*/  UISETP.GE.U32.AND UP0, UPT, UR4, 0x2, UPT ;  /* 0x000000020400788c */ /* 0x001fd2000bf06070 */
[----:B------:R-:W-:Y:S05]  /*0310*/  BRA.U !UP0, `(.L_x_751) ;  /* 0x0000000108c87547 */ /* 0x000fea000b800000 */
[----:B------:R-:W0:Y:S01]  /*0320*/  LDC R10, c[0x0][0x390] ;  /* 0x0000e400ff0a7b82 */ /* 0x000e220000000800 */
[----:B------:R-:W-:-:S07]  /*0330*/  VIADD R7, R7, 0x1 ;  /* 0x0000000107077836 */ /* 0x000fce0000000000 */
[----:B------:R-:W1:Y:S02]  /*0340*/  LDC.64 R4, c[0x0][0x388] ;  /* 0x0000e200ff047b82 */ /* 0x000e640000000a00 */
.L_x_763:
[C---:B------:R-:W-:Y:S01]  /*0350*/  VIADD R11, R7.reuse, 0xffffffff ;  /* 0xffffffff070b7836 */ /* 0x040fe20000000000 */
[C---:B------:R-:W-:Y:S01]  /*0360*/  IADD3 R13, PT, PT, R7.reuse, 0x2, RZ ;  /* 0x00000002070d7810 */ /* 0x040fe20007ffe0ff */
[----:B------:R-:W-:Y:S01]  /*0370*/  VIADD R15, R7, 0x1 ;  /* 0x00000001070f7836 */ /* 0x000fe20000000000 */
[----:B------:R-:W-:Y:S01]  /*0380*/  IADD3 R6, PT, PT, R6, 0x4, RZ ;  /* 0x0000000406067810 */ /* 0x000fe20007ffe0ff */
[----:B------:R-:W-:Y:S01]  /*0390*/  BSSY.RECONVERGENT B0, `(.L_x_755) ;  /* 0x0000010000007945 */ /* 0x000fe20003800200 */
[-C--:B0-----:R-:W-:Y:S02]  /*03a0*/  ISETP.GE.AND P2, PT, R11, R10.reuse, PT ;  /* 0x0000000a0b00720c */ /* 0x081fe40003f46270 */
[-C--:B------:R-:W-:Y:S02]  /*03b0*/  ISETP.GE.AND P0, PT, R7, R10.reuse, PT ;  /* 0x0000000a0700720c */ /* 0x080fe40003f06270 */
[----:B------:R-:W-:Y:S02]  /*03c0*/  ISETP.LT.OR P2, PT, R11, 0x1, P2 ;  /* 0x000000010b00780c */ /* 0x000fe40001741670 */
[----:B------:R-:W-:-:S02]  /*03d0*/  ISETP.GE.AND P3, PT, R15, R10, PT ;  /* 0x0000000a0f00720c */ /* 0x000fc40003f66270 */
[----:B------:R-:W-:Y:S02]  /*03e0*/  ISETP.GE.AND P1, PT, R13, R10, PT ;  /* 0x0000000a0d00720c */ /* 0x000fe40003f26270 */
[----:B------:R-:W-:Y:S02]  /*03f0*/  ISETP.NE.AND P4, PT, R6, 0x1, PT ;  /* 0x000000010600780c */ /* 0x000fe40003f85270 */
[----:B------:R-:W-:Y:S02]  /*0400*/  ISETP.GT.U32.OR P0, PT, R11, 0x7ffffffe, P0 ;  /* 0x7ffffffe0b00780c */ /* 0x000fe40000704470 */
[----:B------:R-:W-:Y:S02]  /*0410*/  ISETP.LT.OR P3, PT, R15, 0x1, P3 ;  /* 0x000000010f00780c */ /* 0x000fe40001f61670 */
[----:B------:R-:W-:Y:S01]  /*0420*/  ISETP.LT.OR P1, PT, R13, 0x1, P1 ;  /* 0x000000010d00780c */ /* 0x000fe20000f21670 */
[----:B------:R-:W-:-:S12]  /*0430*/  @P2 BRA `(.L_x_756) ;  /* 0x0000000000142947 */ /* 0x000fd80003800000 */
[----:B-1----:R-:W-:-:S06]  /*0440*/  IMAD.WIDE.U32 R8, R11, 0x4, R4 ;  /* 0x000000040b087825 */ /* 0x002fcc00078e0004 */
[----:B------:R-:W2:Y:S02]  /*0450*/  LDG.E.CONSTANT R8, desc[UR6][R8.64] ;  /* 0x0000000608087981 */ /* 0x000ea4000c1e9900 */
[----:B--2--5:R-:W-:-:S13]  /*0460*/  FSETP.GT.AND P2, PT, R8, R3, PT ;  /* 0x000000030800720b */ /* 0x024fda0003f44000 */
[----:B------:R-:W-:Y:S02]  /*0470*/  @P2 IMAD.MOV.U32 R3, RZ, RZ, R8 ;  /* 0x000000ffff032224 */ /* 0x000fe400078e0008 */
[----:B------:R-:W-:-:S07]  /*0480*/  @P2 IMAD.MOV.U32 R2, RZ, RZ, R11 ;  /* 0x000000ffff022224 */ /* 0x000fce00078e000b */
.L_x_756:
[----:B------:R-:W-:Y:S05]  /*0490*/  BSYNC.RECONVERGENT B0 ;  /* 0x0000000000007941 */ /* 0x000fea0003800200 */
.L_x_755:
[----:B------:R-:W-:Y:S04]  /*04a0*/  BSSY.RECONVERGENT B0, `(.L_x_757) ;  /* 0x0000007000007945 */ /* 0x000fe80003800200 */
[----:B------:R-:W-:Y:S05]  /*04b0*/  @P0 BRA `(.L_x_758) ;  /* 0x0000000000140947 */ /* 0x000fea0003800000 */
[----:B-1----:R-:W-:-:S06]  /*04c0*/  IMAD.WIDE.U32 R8, R7, 0x4, R4 ;  /* 0x0000000407087825 */ /* 0x002fcc00078e0004 */
[----:B------:R-:W2:Y:S02]  /*04d0*/  LDG.E.CONSTANT R8, desc[UR6][R8.64] ;  /* 0x0000000608087981 */ /* 0x000ea4000c1e9900 */
[----:B--2--5:R-:W-:-:S13]  /*04e0*/  FSETP.GT.AND P0, PT, R8, R3, PT ;  /* 0x000000030800720b */ /* 0x024fda0003f04000 */
[----:B------:R-:W-:Y:S01]  /*04f0*/  @P0 MOV R3, R8 ;  /* 0x0000000800030202 */ /* 0x000fe20000000f00 */
[----:B------:R-:W-:-:S07]  /*0500*/  @P0 IMAD.MOV.U32 R2, RZ, RZ, R7 ;  /* 0x000000ffff020224 */ /* 0x000fce00078e0007 */
.L_x_758:
[----:B------:R-:W-:Y:S05]  /*0510*/  BSYNC.RECONVERGENT B0 ;  /* 0x0000000000007941 */ /* 0x000fea0003800200 */
.L_x_757:
[----:B------:R-:W-:Y:S04]  /*0520*/  BSSY.RECONVERGENT B0, `(.L_x_759) ;  /* 0x0000007000007945 */ /* 0x000fe80003800200 */
[----:B------:R-:W-:Y:S05]  /*0530*/  @P3 BRA `(.L_x_760) ;  /* 0x0000000000143947 */ /* 0x000fea0003800000 */
[----:B-1----:R-:W-:-:S06]  /*0540*/  IMAD.WIDE.U32 R8, R15, 0x4, R4 ;  /* 0x000000040f087825 */ /* 0x002fcc00078e0004 */
[----:B------:R-:W2:Y:S02]  /*0550*/  LDG.E.CONSTANT R8, desc[UR6][R8.64] ;  /* 0x0000000608087981 */ /* 0x000ea4000c1e9900 */
[----:B--2--5:R-:W-:-:S13]  /*0560*/  FSETP.GT.AND P0, PT, R8, R3, PT ;  /* 0x000000030800720b */ /* 0x024fda0003f04000 */
[----:B------:R-:W-:Y:S01]  /*0570*/  @P0 IMAD.MOV.U32 R2, RZ, RZ, R15 ;  /* 0x000000ffff020224 */ /* 0x000fe200078e000f */
[----:B------:R-:W-:-:S07]  /*0580*/  @P0 MOV R3, R8 ;  /* 0x0000000800030202 */ /* 0x000fce0000000f00 */
.L_x_760:
[----:B------:R-:W-:Y:S05]  /*0590*/  BSYNC.RECONVERGENT B0 ;  /* 0x0000000000007941 */ /* 0x000fea0003800200 */
.L_x_759:
[----:B------:R-:W-:Y:S04]  /*05a0*/  BSSY.RECONVERGENT B0, `(.L_x_761) ;  /* 0x0000007000007945 */ /* 0x000fe80003800200 */
[----:B------:R-:W-:Y:S05]  /*05b0*/  @P1 BRA `(.L_x_762) ;  /* 0x0000000000141947 */ /* 0x000fea0003800000 */
[----:B-1----:R-:W-:-:S06]  /*05c0*/  IMAD.WIDE.U32 R8, R13, 0x4, R4 ;  /* 0x000000040d087825 */ /* 0x002fcc00078e0004 */
[----:B------:R-:W2:Y:S02]  /*05d0*/  LDG.E.CONSTANT R8, desc[UR6][R8.64] ;  /* 0x0000000608087981 */ /* 0x000ea4000c1e9900 */
[----:B--2--5:R-:W-:-:S13]  /*05e0*/  FSETP.GT.AND P0, PT, R8, R3, PT ;  /* 0x000000030800720b */ /* 0x024fda0003f04000 */
[----:B------:R-:W-:Y:S01]  /*05f0*/  @P0 IMAD.MOV.U32 R2, RZ, RZ, R13 ;  /* 0x000000ffff020224 */ /* 0x000fe200078e000d */
[----:B------:R-:W-:-:S07]  /*0600*/  @P0 MOV R3, R8 ;  /* 0x0000000800030202 */ /* 0x000fce0000000f00 */
.L_x_762:
[----:B------:R-:W-:Y:S05]  /*0610*/  BSYNC.RECONVERGENT B0 ;  /* 0x0000000000007941 */ /* 0x000fea0003800200 */
.L_x_761:
[----:B------:R-:W-:Y:S01]  /*0620*/  VIADD R7, R7, 0x4 ;  /* 0x0000000407077836 */ /* 0x000fe20000000000 */
[----:B------:R-:W-:Y:S06]  /*0630*/  @P4 BRA `(.L_x_763) ;  /* 0xfffffffc00444947 */ /* 0x000fec000383ffff */
.L_x_751:
[----:B-1----:R-:W0:Y:S02]  /*0640*/  LDC.64 R4, c[0x0][0x380] ;  /* 0x0000e000ff047b82 */ /* 0x002e240000000a00 */
[----:B0-----:R-:W-:-:S05]  /*0650*/  IMAD.WIDE R4, R0, 0x4, R4 ;  /* 0x0000000400047825 */ /* 0x001fca00078e0204 */
[----:B------:R-:W-:Y:S01]  /*0660*/  STG.E desc[UR6][R4.64], R2 ;  /* 0x0000000204007986 */ /* 0x000fe2000c101906 */
[----:B------:R-:W-:Y:S05]  /*0670*/  EXIT ;  /* 0x000000000000794d */ /* 0x000fea0003800000 */
.L_x_750:
[----:B------:R-:W0:Y:S01]  /*0680*/  LDC.64 R2, c[0x0][0x380] ;  /* 0x0000e000ff027b82 */ /* 0x000e220000000a00 */
[----:B------:R-:W-:Y:S01]  /*0690*/  MOV R5, 0xffffffff ;  /* 0xffffffff00057802 */ /* 0x000fe20000000f00 */
[----:B0-----:R-:W-:-:S05]  /*06a0*/  IMAD.WIDE R2, R0, 0x4, R2 ;  /* 0x0000000400027825 */ /* 0x001fca00078e0202 */
[----:B------:R-:W-:Y:S01]  /*06b0*/  STG.E desc[UR6][R2.64], R5 ;  /* 0x0000000502007986 */ /* 0x000fe2000c101906 */
[----:B------:R-:W-:Y:S05]  /*06c0*/  EXIT ;  /* 0x000000000000794d */ /* 0x000fea0003800000 */
.L_x_764:
        /* <DEDUP_REMOVED lines=11> */
.L_x_1047:


//--------------------- .text._ZN17signal_processing7kernels19detect_peaks_kernelEPKfPiPfS3_if --------------------------
	.section	.text._ZN17signal_processing7kernels19detect_peaks_kernelEPKfPiPfS3_if,"ax",@progbits
	.align	128
        .global         _ZN17signal_processing7kernels19detect_peaks_kernelEPKfPiPfS3_if
        .type           _ZN17signal_processing7kernels19detect_peaks_kernelEPKfPiPfS3_if,@function
        .size           _ZN17signal_processing7kernels19detect_peaks_kernelEPKfPiPfS3_if,(.L_x_1048 - _ZN17signal_processing7kernels19detect_peaks_kernelEPKfPiPfS3_if)
        .other          _ZN17signal_processing7kernels19detect_peaks_kernelEPKfPiPfS3_if,@"STO_CUDA_ENTRY STV_DEFAULT"
_ZN17signal_processing7kernels19detect_peaks_kernelEPKfPiPfS3_if:
.text._ZN17signal_processing7kernels19detect_peaks_kernelEPKfPiPfS3_if:
[----:B------:R-:W-:Y:S01]  /*0000*/  LDC R1, c[0x0][0x37c] ;  /* 0x0000df00ff017b82 */ /* 0x000fe20000000800 */
[----:B------:R-:W0:Y:S07]  /*0010*/  S2R R3, SR_TID.X ;  /* 0x0000000000037919 */ /* 0x000e2e0000002100 */
[----:B------:R-:W0:Y:S01]  /*0020*/  S2UR UR5, SR_CTAID.X ;  /* 0x00000000000579c3 */ /* 0x000e220000002500 */
[----:B------:R-:W1:Y:S07]  /*0030*/  LDCU UR4, c[0x0][0x3a0] ;  /* 0x00007400ff0477ac */ /* 0x000e6e0008000800 */
[----:B------:R-:W0:Y:S01]  /*0040*/  LDC R0, c[0x0][0x360] ;  /* 0x0000d800ff007b82 */ /* 0x000e220000000800 */
[----:B-1----:R-:W-:Y:S01]  /*0050*/  UIADD3 UR4, UPT, UPT, UR4, -0x1, URZ ;  /* 0xffffffff04047890 */ /* 0x002fe2000fffe0ff */
[----:B0-----:R-:W-:-:S05]  /*0060*/  IMAD R0, R0, UR5, R3 ;  /* 0x0000000500007c24 */ /* 0x001fca000f8e0203 */
[----:B------:R-:W-:-:S04]  /*0070*/  ISETP.GE.AND P0, PT, R0, UR4, PT ;  /* 0x0000000400007c0c */ /* 0x000fc8000bf06270 */
[----:B------:R-:W-:-:S13]  /*0080*/  ISETP.LT.OR P0, PT, R0, 0x1, P0 ;  /* 0x000000010000780c */ /* 0x000fda0000701670 */
[----:B------:R-:W-:Y:S05]  /*0090*/  @P0 EXIT ;  /* 0x000000000000094d */ /* 0x000fea0003800000 */
[----:B------:R-:W0:Y:S01]  /*00a0*/  LDC.64 R2, c[0x0][0x380] ;  /* 0x0000e000ff027b82 */ /* 0x000e220000000a00 */
[----:B------:R-:W1:Y:S01]  /*00b0*/  LDCU.64 UR4, c[0x0][0x358] ;  /* 0x00006b00ff0477ac */ /* 0x000e620008000a00 */
[----:B------:R-:W-:-:S04]  /*00c0*/  VIADD R5, R0, 0xffffffff ;  /* 0xffffffff00057836 */ /* 0x000fc80000000000 */
[----:B0-----:R-:W-:-:S04]  /*00d0*/  IMAD.WIDE.U32 R4, R5, 0x4, R2 ;  /* 0x0000000405047825 */ /* 0x001fc800078e0002 */
[----:B------:R-:W-:Y:S02]  /*00e0*/  IMAD.WIDE.U32 R2, R0, 0x4, R2 ;  /* 0x0000000400027825 */ /* 0x000fe400078e0002 */
[----:B-1----:R-:W2:Y:S04]  /*00f0*/  LDG.E.CONSTANT R4, desc[UR4][R4.64] ;  /* 0x0000000404047981 */ /* 0x002ea8000c1e9900 */
[----:B------:R-:W2:Y:S02]  /*0100*/  LDG.E.CONSTANT R9, desc[UR4][R2.64] ;  /* 0x0000000402097981 */ /* 0x000ea4000c1e9900 */
[----:B--2---:R-:W-:-:S13]  /*0110*/  FSETP.GT.AND P0, PT, R9, R4, PT ;  /* 0x000000040900720b */ /* 0x004fda0003f04000 */
[----:B------:R-:W-:Y:S05]  /*0120*/  @!P0 EXIT ;  /* 0x000000000000894d */ /* 0x000fea0003800000 */
[----:B------:R-:W2:Y:S01]  /*0130*/  LDG.E.CONSTANT R2, desc[UR4][R2.64+0x4] ;  /* 0x0000040402027981 */ /* 0x000ea2000c1e9900 */
[----:B------:R-:W0:Y:S01]  /*0140*/  LDCU UR6, c[0x0][0x3a4] ;  /* 0x00007480ff0677ac */ /* 0x000e220008000800 */
[----:B--2---:R-:W-:-:S04]  /*0150*/  FSETP.GT.AND P0, PT, R9, R2, PT ;  /* 0x000000020900720b */ /* 0x004fc80003f04000 */
[----:B0-----:R-:W-:-:S13]  /*0160*/  FSETP.LTU.OR P0, PT, R9, UR6, !P0 ;  /* 0x0000000609007c0b */ /* 0x001fda000c709400 */
[----:B------:R-:W-:Y:S05]  /*0170*/  @P0 EXIT ;  /* 0x000000000000094d */ /* 0x000fea0003800000 */
        /* <DEDUP_REMOVED lines=9> */
[----:B0-----:R-:W-:-:S02]  /*0210*/  LOP3.LUT R10, R6, UR6, RZ, 0xc0, !PT ;  /* 0x00000006060a7c12 */ /* 0x001fc4000f8ec0ff */
[----:B------:R-:W0:Y:S04]  /*0220*/  LDC.64 R6, c[0x0][0x390] ;  /* 0x0000e400ff067b82 */ /* 0x000e280000000a00 */
[----:B------:R-:W1:Y:S01]  /*0230*/  POPC R10, R10 ;  /* 0x0000000a000a7309 */ /* 0x000e620000000000 */
[----:B---3--:R-:W1:Y:S02]  /*0240*/  SHFL.IDX PT, R11, R3, R8, 0x1f ;  /* 0x00001f08030b7589 */ /* 0x008e6400000e0000 */
[----:B-1----:R-:W-:-:S04]  /*0250*/  IMAD.IADD R11, R11, 0x1, R10 ;  /* 0x000000010b0b7824 */ /* 0x002fc800078e020a */
[----:B--2---:R-:W-:-:S04]  /*0260*/  IMAD.WIDE R4, R11, 0x4, R4 ;  /* 0x000000040b047825 */ /* 0x004fc800078e0204 */
[----:B0-----:R-:W-:Y:S01]  /*0270*/  IMAD.WIDE R6, R11, 0x4, R6 ;  /* 0x000000040b067825 */ /* 0x001fe200078e0206 */
[----:B------:R-:W-:Y:S04]  /*0280*/  STG.E desc[UR4][R4.64], R0 ;  /* 0x0000000004007986 */ /* 0x000fe8000c101904 */
[----:B------:R-:W-:Y:S01]  /*0290*/  STG.E desc[UR4][R6.64], R9 ;  /* 0x0000000906007986 */ /* 0x000fe2000c101904 */
[----:B------:R-:W-:Y:S05]  /*02a0*/  EXIT ;  /* 0x000000000000794d */ /* 0x000fea0003800000 */
.L_x_765:
        /* <DEDUP_REMOVED lines=13> */
.L_x_1048:


//--------------------- .text._ZN17signal_processing7kernels21detrend_linear_kernelEPKfPfiff --------------------------
	.section	.text._ZN17signal_processing7kernels21detrend_linear_kernelEPKfPfiff,"ax",@progbits
	.align	128
        .global         _ZN17signal_processing7kernels21detrend_linear_kernelEPKfPfiff
        .type           _ZN17signal_processing7kernels21detrend_linear_kernelEPKfPfiff,@function
        .size           _ZN17signal_processing7kernels21detrend_linear_kernelEPKfPfiff,(.L_x_1049 - _ZN17signal_processing7kernels21detrend_linear_kernelEPKfPfiff)
        .other          _ZN17signal_processing7kernels21detrend_linear_kernelEPKfPfiff,@"STO_CUDA_ENTRY STV_DEFAULT"
_ZN17signal_processing7kernels21detrend_linear_kernelEPKfPfiff:
.text._ZN17signal_processing7kernels21detrend_linear_kernelEPKfPfiff:
        /* <DEDUP_REMOVED lines=10> */
[----:B------:R-:W2:Y:S06]  /*00a0*/  LDCU UR6, c[0x0][0x394] ;  /* 0x00007280ff0677ac */ /* 0x000eac0008000800 */
[----:B------:R-:W2:Y:S08]  /*00b0*/  LDC R9, c[0x0][0x398] ;  /* 0x0000e600ff097b82 */ /* 0x000eb00000000800 */
[----:B------:R-:W3:Y:S01]  /*00c0*/  LDC.64 R4, c[0x0][0x388] ;  /* 0x0000e200ff047b82 */ /* 0x000ee20000000a00 */
[----:B0-----:R-:W-:-:S06]  /*00d0*/  IMAD.WIDE R2, R7, 0x4, R2 ;  /* 0x0000000407027825 */ /* 0x001fcc00078e0202 */
[----:B-1----:R-:W4:Y:S01]  /*00e0*/  LDG.E.CONSTANT R2, desc[UR4][R2.64] ;  /* 0x0000000402027981 */ /* 0x002f22000c1e9900 */
[----:B------:R-:W-:-:S05]  /*00f0*/  I2FP.F32.S32 R0, R7 ;  /* 0x0000000700007245 */ /* 0x000fca0000201400 */
[----:B--2---:R-:W-:Y:S01]  /*0100*/  FFMA R9, R0, UR6, R9 ;  /* 0x0000000600097c23 */ /* 0x004fe20008000009 */
[----:B---3--:R-:W-:-:S04]  /*0110*/  IMAD.WIDE R4, R7, 0x4, R4 ;  /* 0x0000000407047825 */ /* 0x008fc800078e0204 */
[----:B----4-:R-:W-:-:S05]  /*0120*/  FADD R9, R2, -R9 ;  /* 0x8000000902097221 */ /* 0x010fca0000000000 */
[----:B------:R-:W-:Y:S01]  /*0130*/  STG.E desc[UR4][R4.64], R9 ;  /* 0x0000000904007986 */ /* 0x000fe2000c101904 */
[----:B------:R-:W-:Y:S05]  /*0140*/  EXIT ;  /* 0x000000000000794d */ /* 0x000fea0003800000 */
.L_x_766:
        /* <DEDUP_REMOVED lines=11> */
.L_x_1049:


//--------------------- .text._ZN17signal_processing7kernels23detrend_constant_kernelEPKfPfif --------------------------
	.section	.text._ZN17signal_processing7kernels23detrend_constant_kernelEPKfPfif,"ax",@progbits
	.align	128
        .global         _ZN17signal_processing7kernels23detrend_constant_kernelEPKfPfif
        .type           _ZN17signal_processing7kernels23detrend_constant_kernelEPKfPfif,@function
        .size           _ZN17signal_processing7kernels23detrend_constant_kernelEPKfPfif,(.L_x_1050 - _ZN17signal_processing7kernels23detrend_constant_kernelEPKfPfif)
        .other          _ZN17signal_processing7kernels23detrend_constant_kernelEPKfPfif,@"STO_CUDA_ENTRY STV_DEFAULT"
_ZN17signal_processing7kernels23detrend_constant_kernelEPKfPfif:
.text._ZN17signal_processing7kernels23detrend_constant_kernelEPKfPfif:
        /* <DEDUP_REMOVED lines=11> */
[----:B------:R-:W3:Y:S01]  /*00b0*/  LDC.64 R4, c[0x0][0x388] ;  /* 0x0000e200ff047b82 */ /* 0x000ee20000000a00 */
[----:B0-----:R-:W-:-:S06]  /*00c0*/  IMAD.WIDE R2, R7, 0x4, R2 ;  /* 0x0000000407027825 */ /* 0x001fcc00078e0202 */
[----:B-1----:R-:W2:Y:S01]  /*00d0*/  LDG.E.CONSTANT R2, desc[UR4][R2.64] ;  /* 0x0000000402027981 */ /* 0x002ea2000c1e9900 */
[----:B---3--:R-:W-:-:S04]  /*00e0*/  IMAD.WIDE R4, R7, 0x4, R4 ;  /* 0x0000000407047825 */ /* 0x008fc800078e0204 */
[----:B--2---:R-:W-:-:S05]  /*00f0*/  FADD R7, R2, -UR6 ;  /* 0x8000000602077e21 */ /* 0x004fca0008000000 */
[----:B------:R-:W-:Y:S01]  /*0100*/  STG.E desc[UR4][R4.64], R7 ;  /* 0x0000000704007986 */ /* 0x000fe2000c101904 */
[----:B------:R-:W-:Y:S05]  /*0110*/  EXIT ;  /* 0x000000000000794d */ /* 0x000fea0003800000 */
.L_x_767:
        /* <DEDUP_REMOVED lines=14> */
.L_x_1050:


//--------------------- .text._ZN17signal_processing7kernels26accumulate_spectrum_kernelEPK6float2Pfi --------------------------
	.section	.text._ZN17signal_processing7kernels26accumulate_spectrum_kernelEPK6float2Pfi,"ax",@progbits
	.align	128
        .global         _ZN17signal_processing7kernels26accumulate_spectrum_kernelEPK6float2Pfi
        .type           _ZN17signal_processing7kernels26accumulate_spectrum_kernelEPK6float2Pfi,@function
        .size           _ZN17signal_processing7kernels26accumulate_spectrum_kernelEPK6float2Pfi,(.L_x_1051 - _ZN17signal_processing7kernels26accumulate_spectrum_kernelEPK6float2Pfi)
        .other          _ZN17signal_processing7kernels26accumulate_spectrum_kernelEPK6float2Pfi,@"STO_CUDA_ENTRY STV_DEFAULT"
_ZN17signal_processing7kernels26accumulate_spectrum_kernelEPK6float2Pfi:
.text._ZN17signal_processing7kernels26accumulate_spectrum_kernelEPK6float2Pfi:
        /* <DEDUP_REMOVED lines=9> */
[----:B------:R-:W1:Y:S07]  /*0090*/  LDCU.64 UR4, c[0x0][0x358] ;  /* 0x00006b00ff0477ac */ /* 0x000e6e0008000a00 */
[----:B------:R-:W2:Y:S01]  /*00a0*/  LDC.64 R4, c[0x0][0x388] ;  /* 0x0000e200ff047b82 */ /* 0x000ea20000000a00 */
[----:B0-----:R-:W-:-:S06]  /*00b0*/  IMAD.WIDE R2, R7, 0x8, R2 ;  /* 0x0000000807027825 */ /* 0x001fcc00078e0202 */
[----:B-1----:R-:W3:Y:S01]  /*00c0*/  LDG.E.64.CONSTANT R2, desc[UR4][R2.64] ;  /* 0x0000000402027981 */ /* 0x002ee2000c1e9b00 */
[----:B--2---:R-:W-:-:S04]  /*00d0*/  IMAD.WIDE R4, R7, 0x4, R4 ;  /* 0x0000000407047825 */ /* 0x004fc800078e0204 */
[----:B---3--:R-:W-:-:S04]  /*00e0*/  FMUL R9, R3, R3 ;  /* 0x0000000303097220 */ /* 0x008fc80000400000 */
[----:B------:R-:W-:-:S05]  /*00f0*/  FFMA R9, R2, R2, R9 ;  /* 0x0000000202097223 */ /* 0x000fca0000000009 */
[----:B------:R-:W-:Y:S01]  /*0100*/  REDG.E.ADD.F32.FTZ.RN.STRONG.GPU desc[UR4][R4.64], R9 ;  /* 0x00000009040079a6 */ /* 0x000fe2000c12f304 */
[----:B------:R-:W-:Y:S05]  /*0110*/  EXIT ;  /* 0x000000000000794d */ /* 0x000fea0003800000 */
.L_x_768:
        /* <DEDUP_REMOVED lines=14> */
.L_x_1051:


//--------------------- .text._ZN17signal_processing7kernels20compute_phase_kernelEPK6float2Pfi --------------------------
	.section	.text._ZN17signal_processing7kernels20compute_phase_kernelEPK6float2Pfi,"ax",@progbits
	.align	128
        .global         _ZN17signal_processing7kernels20compute_phase_kernelEPK6float2Pfi
        .type           _ZN17signal_processing7kernels20compute_phase_kernelEPK6float2Pfi,@function
        .size           _ZN17signal_processing7kernels20compute_phase_kernelEPK6float2Pfi,(.L_x_1012 - _ZN17signal_processing7kernels20compute_phase_kernelEPK6float2Pfi)
        .other          _ZN17signal_processing7kernels20compute_phase_kernelEPK6float2Pfi,@"STO_CUDA_ENTRY STV_DEFAULT"
_ZN17signal_processing7kernels20compute_phase_kernelEPK6float2Pfi:
.text._ZN17signal_processing7kernels20compute_phase_kernelEPK6float2Pfi:
        /* <DEDUP_REMOVED lines=13> */
[----:B--2---:R-:W-:-:S04]  /*00d0*/  FSETP.GT.AND P2, PT, |R5|, |R4|, PT ;  /* 0x400000040500720b */ /* 0x004fc80003f44200 */
[----:B------:R-:W-:Y:S02]  /*00e0*/  FSEL R3, |R5|, |R4|, P2 ;  /* 0x4000000405037208 */ /* 0x000fe40001000200 */
[----:B------:R-:W-:Y:S02]  /*00f0*/  FSEL R0, |R4|, |R5|, P2 ;  /* 0x4000000504007208 */ /* 0x000fe40001000200 */
        /* <DEDUP_REMOVED lines=8> */
[----:B------:R-:W-:-:S07]  /*0180*/  MOV R6, 0x1a0 ;  /* 0x000001a000067802 */ /* 0x000fce0000000f00 */
[----:B------:R-:W-:Y:S05]  /*0190*/  CALL.REL.NOINC `($__internal_10_$__cuda_sm3x_div_rn_noftz_f32_slowpath) ;  /* 0x0000000000847944 */ /* 0x000fea0003c00000 */
[----:B------:R-:W-:-:S07]  /*01a0*/  IMAD.MOV.U32 R6, RZ, RZ, R0 ;  /* 0x000000ffff067224 */ /* 0x000fce00078e0000 */
.L_x_770:
[----:B------:R-:W-:Y:S05]  /*01b0*/  BSYNC.RECONVERGENT B0 ;  /* 0x0000000000007941 */ /* 0x000fea0003800200 */
.L_x_769:
[----:B------:R-:W-:Y:S02]  /*01c0*/  IMAD.MOV.U32 R7, RZ, RZ, 0x3b33710b ;  /* 0x3b33710bff077424 */ /* 0x000fe400078e00ff */
[----:B------:R-:W-:Y:S01]  /*01d0*/  FMUL R0, R6, R6 ;  /* 0x0000000606007220 */ /* 0x000fe20000400000 */
[----:B------:R-:W-:Y:S01]  /*01e0*/  IMAD.MOV.U32 R11, RZ, RZ, 0x3f6ee581 ;  /* 0x3f6ee581ff0b7424 */ /* 0x000fe200078e00ff */
[----:B------:R-:W-:Y:S02]  /*01f0*/  ISETP.GE.AND P0, PT, R4, RZ, PT ;  /* 0x000000ff0400720c */ /* 0x000fe40003f06270 */
[----:B------:R-:W-:Y:S01]  /*0200*/  FFMA R7, R0, R7, -0.015681877732276916504 ;  /* 0xbc80774800077423 */ /* 0x000fe20000000007 */
[C---:B------:R-:W-:Y:S01]  /*0210*/  FSETP.NEU.AND P3, PT, |R4|.reuse, |R5|, PT ;  /* 0x400000050400720b */ /* 0x040fe20003f6d200 */
[----:B------:R-:W-:Y:S01]  /*0220*/  FADD R4, |R4|, |R5| ;  /* 0x4000000504047221 */ /* 0x000fe20000000200 */
[----:B------:R-:W-:Y:S01]  /*0230*/  FSETP.NEU.AND P1, PT, R3, RZ, PT ;  /* 0x000000ff0300720b */ /* 0x000fe20003f2d000 */
[----:B------:R-:W-:Y:S01]  /*0240*/  FFMA R7, R0, R7, 0.042200751602649688721 ;  /* 0x3d2cdab200077423 */ /* 0x000fe20000000007 */
[----:B------:R-:W-:-:S03]  /*0250*/  FSEL R8, R11, 1.8663789033889770508, P2 ;  /* 0x3feee5810b087808 */ /* 0x000fc60001000000 */
[----:B------:R-:W-:-:S04]  /*0260*/  FFMA R7, R0, R7, -0.074792981147766113281 ;  /* 0xbd992d1000077423 */ /* 0x000fc80000000007 */
[----:B------:R-:W-:-:S04]  /*0270*/  FFMA R7, R0, R7, 0.10640415549278259277 ;  /* 0x3dd9ea6c00077423 */ /* 0x000fc80000000007 */
[----:B------:R-:W-:-:S04]  /*0280*/  FFMA R7, R0, R7, -0.14207722246646881104 ;  /* 0xbe117cb100077423 */ /* 0x000fc80000000007 */
[----:B------:R-:W-:-:S04]  /*0290*/  FFMA R7, R0, R7, 0.19993925094604492188 ;  /* 0x3e4cbce000077423 */ /* 0x000fc80000000007 */
[----:B------:R-:W-:-:S04]  /*02a0*/  FFMA R7, R0, R7, -0.33333197236061096191 ;  /* 0xbeaaaa7d00077423 */ /* 0x000fc80000000007 */
[----:B------:R-:W-:-:S04]  /*02b0*/  FMUL R7, R0, R7 ;  /* 0x0000000700077220 */ /* 0x000fc80000400000 */
[----:B------:R-:W-:Y:S02]  /*02c0*/  FFMA R0, R7, R6, R6 ;  /* 0x0000000607007223 */ /* 0x000fe40000000006 */
[----:B------:R-:W0:Y:S02]  /*02d0*/  LDC.64 R6, c[0x0][0x388] ;  /* 0x0000e200ff067b82 */ /* 0x000e240000000a00 */
[----:B------:R-:W-:-:S05]  /*02e0*/  FFMA R9, R11, 1.6832555532455444336, -R0 ;  /* 0x3fd774eb0b097823 */ /* 0x000fca0000000800 */
[-C--:B------:R-:W-:Y:S02]  /*02f0*/  FSEL R10, R9, R0.reuse, P2 ;  /* 0x00000000090a7208 */ /* 0x080fe40001000000 */
[----:B------:R-:W-:Y:S01]  /*0300*/  FSEL R9, R0, -R0, P2 ;  /* 0x8000000000097208 */ /* 0x000fe20001000000 */
[----:B------:R-:W-:-:S04]  /*0310*/  IMAD.MOV.U32 R0, RZ, RZ, 0x4016cbe4 ;  /* 0x4016cbe4ff007424 */ /* 0x000fc800078e00ff */
[----:B------:R-:W-:Y:S01]  /*0320*/  @!P0 FFMA R10, R8, 1.6832555532455444336, R9 ;  /* 0x3fd774eb080a8823 */ /* 0x000fe20000000009 */
[----:B------:R-:W-:Y:S02]  /*0330*/  @!P3 FSEL R10, R0, 0.78539818525314331055, !P0 ;  /* 0x3f490fdb000ab808 */ /* 0x000fe40004000000 */
[----:B------:R-:W-:Y:S02]  /*0340*/  @!P1 FSEL R10, RZ, 3.1415927410125732422, P0 ;  /* 0x40490fdbff0a9808 */ /* 0x000fe40000000000 */
[----:B------:R-:W-:Y:S02]  /*0350*/  FSETP.NAN.AND P0, PT, R4, R4, PT ;  /* 0x000000040400720b */ /* 0x000fe40003f08000 */
[----:B------:R-:W-:Y:S01]  /*0360*/  LOP3.LUT R5, R10, 0x80000000, R5, 0xb8, !PT ;  /* 0x800000000a057812 */ /* 0x000fe200078eb805 */
[----:B0-----:R-:W-:-:S03]  /*0370*/  IMAD.WIDE R2, R2, 0x4, R6 ;  /* 0x0000000402027825 */ /* 0x001fc600078e0206 */
[----:B------:R-:W-:-:S05]  /*0380*/  FSEL R5, R4, R5, P0 ;  /* 0x0000000504057208 */ /* 0x000fca0000000000 */
[----:B------:R-:W-:Y:S01]  /*0390*/  STG.E desc[UR4][R2.64], R5 ;  /* 0x0000000502007986 */ /* 0x000fe2000c101904 */
[----:B------:R-:W-:Y:S05]  /*03a0*/  EXIT ;  /* 0x000000000000794d */ /* 0x000fea0003800000 */
        .weak           $__internal_10_$__cuda_sm3x_div_rn_noftz_f32_slowpath
        .type           $__internal_10_$__cuda_sm3x_div_rn_noftz_f32_slowpath,@function
        .size           $__internal_10_$__cuda_sm3x_div_rn_noftz_f32_slowpath,(.L_x_1012 - $__internal_10_$__cuda_sm3x_div_rn_noftz_f32_slowpath)
$__internal_10_$__cuda_sm3x_div_rn_noftz_f32_slowpath:
        /* <DEDUP_REMOVED lines=36> */
.L_x_772:
[----:B------:R-:W-:Y:S01]  /*05f0*/  LEA R0, R9, 0xc0800000, 0x17 ;  /* 0xc080000009007811 */ /* 0x000fe200078eb8ff */
[----:B------:R-:W-:Y:S01]  /*0600*/  VIADD R8, R8, 0xffffff81 ;  /* 0xffffff8108087836 */ /* 0x000fe20000000000 */
[----:B------:R-:W-:Y:S03]  /*0610*/  BSSY.RECONVERGENT B2, `(.L_x_777) ;  /* 0x0000035000027945 */ /* 0x000fe60003800200 */
[----:B------:R-:W-:Y:S02]  /*0620*/  IMAD.IADD R11, R11, 0x1, -R0 ;  /* 0x000000010b0b7824 */ /* 0x000fe400078e0a00 */
[----:B------:R-:W-:Y:S02]  /*0630*/  IMAD R0, R8, -0x800000, R10 ;  /* 0xff80000008007824 */ /* 0x000fe400078e020a */
[----:B------:R-:W0:Y:S01]  /*0640*/  MUFU.RCP R12, R11 ;  /* 0x0000000b000c7308 */ /* 0x000e220000001000 */
[----:B------:R-:W-:-:S04]  /*0650*/  FADD.FTZ R13, -R11, -RZ ;  /* 0x800000ff0b0d7221 */ /* 0x000fc80000010100 */
        /* <DEDUP_REMOVED lines=28> */
[----:B------:R-:W-:Y:S01]  /*0820*/  ISETP.NE.AND P1, PT, R11, RZ, PT ;  /* 0x000000ff0b00720c */ /* 0x000fe20003f25270 */
[----:B------:R-:W-:Y:S01]  /*0830*/  IMAD.MOV R11, RZ, RZ, -R11 ;  /* 0x000000ffff0b7224 */ /* 0x000fe200078e0a0b */
        /* <DEDUP_REMOVED lines=14> */
.L_x_779:
[----:B------:R-:W-:-:S04]  /*0920*/  LOP3.LUT R0, R0, 0x80000000, RZ, 0xc0, !PT ;  /* 0x8000000000007812 */ /* 0x000fc800078ec0ff */
[----:B------:R-:W-:Y:S01]  /*0930*/  LOP3.LUT R0, R0, 0x7f800000, RZ, 0xfc, !PT ;  /* 0x7f80000000007812 */ /* 0x000fe200078efcff */
[----:B------:R-:W-:Y:S06]  /*0940*/  BRA `(.L_x_780) ;  /* 0x0000000000047947 */ /* 0x000fec0003800000 */
.L_x_778:
[----:B------:R-:W-:-:S07]  /*0950*/  IMAD R0, R7, 0x800000, R0 ;  /* 0x0080000007007824 */ /* 0x000fce00078e0200 */
.L_x_780:
[----:B------:R-:W-:Y:S05]  /*0960*/  BSYNC.RECONVERGENT B2 ;  /* 0x0000000000027941 */ /* 0x000fea0003800200 */
.L_x_777:
[----:B------:R-:W-:Y:S05]  /*0970*/  BRA `(.L_x_781) ;  /* 0x0000000000207947 */ /* 0x000fea0003800000 */
.L_x_776:
[----:B------:R-:W-:-:S04]  /*0980*/  LOP3.LUT R0, R11, 0x80000000, R10, 0x48, !PT ;  /* 0x800000000b007812 */ /* 0x000fc800078e480a */
[----:B------:R-:W-:Y:S01]  /*0990*/  LOP3.LUT R0, R0, 0x7f800000, RZ, 0xfc, !PT ;  /* 0x7f80000000007812 */ /* 0x000fe200078efcff */
[----:B------:R-:W-:Y:S06]  /*09a0*/  BRA `(.L_x_781) ;  /* 0x0000000000147947 */ /* 0x000fec0003800000 */
.L_x_775:
[----:B------:R-:W-:Y:S01]  /*09b0*/  LOP3.LUT R0, R11, 0x80000000, R10, 0x48, !PT ;  /* 0x800000000b007812 */ /* 0x000fe200078e480a */
[----:B------:R-:W-:Y:S06]  /*09c0*/  BRA `(.L_x_781) ;  /* 0x00000000000c7947 */ /* 0x000fec0003800000 */
.L_x_774:
[----:B------:R-:W0:Y:S01]  /*09d0*/  MUFU.RSQ R0, -QNAN ;  /* 0xffc0000000007908 */ /* 0x000e220000001400 */
[----:B------:R-:W-:Y:S05]  /*09e0*/  BRA `(.L_x_781) ;  /* 0x0000000000047947 */ /* 0x000fea0003800000 */
.L_x_773:
[----:B------:R-:W-:-:S07]  /*09f0*/  FADD.FTZ R0, R0, R3 ;  /* 0x0000000300007221 */ /* 0x000fce0000010000 */
.L_x_781:
[----:B------:R-:W-:Y:S05]  /*0a00*/  BSYNC.RECONVERGENT B1 ;  /* 0x0000000000017941 */ /* 0x000fea0003800200 */
.L_x_771:
[----:B------:R-:W-:-:S04]  /*0a10*/  IMAD.MOV.U32 R7, RZ, RZ, 0x0 ;  /* 0x00000000ff077424 */ /* 0x000fc800078e00ff */
[----:B0-----:R-:W-:Y:S05]  /*0a20*/  RET.REL.NODEC R6 `(_ZN17signal_processing7kernels20compute_phase_kernelEPK6float2Pfi) ;  /* 0xfffffff406747950 */ /* 0x001fea0003c3ffff */
.L_x_782:
        /* <DEDUP_REMOVED lines=13> */
.L_x_1012:


//--------------------- .text._ZN17signal_processing7kernels24compute_coherence_kernelEPK6float2PKfS5_Pfi --------------------------
	.section	.text._ZN17signal_processing7kernels24compute_coherence_kernelEPK6float2PKfS5_Pfi,"ax",@progbits
	.align	128
        .global         _ZN17signal_processing7kernels24compute_coherence_kernelEPK6float2PKfS5_Pfi
        .type           _ZN17signal_processing7kernels24compute_coherence_kernelEPK6float2PKfS5_Pfi,@function
        .size           _ZN17signal_processing7kernels24compute_coherence_kernelEPK6float2PKfS5_Pfi,(.L_x_1013 - _ZN17signal_processing7kernels24compute_coherence_kernelEPK6float2PKfS5_Pfi)
        .other          _ZN17signal_processing7kernels24compute_coherence_kernelEPK6float2PKfS5_Pfi,@"STO_CUDA_ENTRY STV_DEFAULT"
_ZN17signal_processing7kernels24compute_coherence_kernelEPK6float2PKfS5_Pfi:
.text._ZN17signal_processing7kernels24compute_coherence_kernelEPK6float2PKfS5_Pfi:
        /* <DEDUP_REMOVED lines=10> */
[----:B------:R-:W2:Y:S08]  /*00a0*/  LDC.64 R8, c[0x0][0x390] ;  /* 0x0000e400ff087b82 */ /* 0x000eb00000000a00 */
[----:B------:R-:W3:Y:S01]  /*00b0*/  LDC.64 R4, c[0x0][0x380] ;  /* 0x0000e000ff047b82 */ /* 0x000ee20000000a00 */
[----:B0-----:R-:W-:-:S06]  /*00c0*/  IMAD.WIDE R6, R2, 0x4, R6 ;  /* 0x0000000402067825 */ /* 0x001fcc00078e0206 */
[----:B-1----:R-:W4:Y:S01]  /*00d0*/  LDG.E.CONSTANT R6, desc[UR4][R6.64] ;  /* 0x0000000406067981 */ /* 0x002f22000c1e9900 */
[----:B--2---:R-:W-:-:S06]  /*00e0*/  IMAD.WIDE R8, R2, 0x4, R8 ;  /* 0x0000000402087825 */ /* 0x004fcc00078e0208 */
[----:B------:R-:W4:Y:S01]  /*00f0*/  LDG.E.CONSTANT R9, desc[UR4][R8.64] ;  /* 0x0000000408097981 */ /* 0x000f22000c1e9900 */
[----:B---3--:R-:W-:-:S06]  /*0100*/  IMAD.WIDE R4, R2, 0x8, R4 ;  /* 0x0000000802047825 */ /* 0x008fcc00078e0204 */
[----:B------:R-:W2:Y:S01]  /*0110*/  LDG.E.64.CONSTANT R4, desc[UR4][R4.64] ;  /* 0x0000000404047981 */ /* 0x000ea2000c1e9b00 */
[----:B------:R-:W-:Y:S01]  /*0120*/  BSSY.RECONVERGENT B0, `(.L_x_783) ;  /* 0x0000010000007945 */ /* 0x000fe20003800200 */
[----:B----4-:R-:W-:-:S04]  /*0130*/  FMUL R11, R6, R9 ;  /* 0x00000009060b7220 */ /* 0x010fc80000400000 */
[----:B------:R-:W0:Y:S01]  /*0140*/  MUFU.RCP R10, R11 ;  /* 0x0000000b000a7308 */ /* 0x000e220000001000 */
[----:B--2---:R-:W-:-:S04]  /*0150*/  FMUL R3, R5, R5 ;  /* 0x0000000505037220 */ /* 0x004fc80000400000 */
[----:B------:R-:W-:-:S04]  /*0160*/  FFMA R0, R4, R4, R3 ;  /* 0x0000000404007223 */ /* 0x000fc80000000003 */
[----:B------:R-:W1:Y:S01]  /*0170*/  FCHK P0, R0, R11 ;  /* 0x0000000b00007302 */ /* 0x000e620000000000 */
[----:B0-----:R-:W-:-:S04]  /*0180*/  FFMA R13, -R11, R10, 1 ;  /* 0x3f8000000b0d7423 */ /* 0x001fc8000000010a */
[----:B------:R-:W-:-:S04]  /*0190*/  FFMA R13, R10, R13, R10 ;  /* 0x0000000d0a0d7223 */ /* 0x000fc8000000000a */
[----:B------:R-:W-:-:S04]  /*01a0*/  FFMA R6, R0, R13, RZ ;  /* 0x0000000d00067223 */ /* 0x000fc800000000ff */
[C---:B------:R-:W-:Y:S01]  /*01b0*/  FFMA R3, -R11.reuse, R6, R0 ;  /* 0x000000060b037223 */ /* 0x040fe20000000100 */
[----:B------:R-:W-:-:S03]  /*01c0*/  FSETP.GT.AND P2, PT, R11, RZ, PT ;  /* 0x000000ff0b00720b */ /* 0x000fc60003f44000 */
[----:B------:R-:W-:Y:S01]  /*01d0*/  FFMA R3, R13, R3, R6 ;  /* 0x000000030d037223 */ /* 0x000fe20000000006 */
[----:B-1----:R-:W-:Y:S09]  /*01e0*/  @!P0 BRA `(.L_x_784) ;  /* 0x00000000000c8947 */ /* 0x002ff20003800000 */
[----:B------:R-:W-:-:S07]  /*01f0*/  MOV R4, 0x210 ;  /* 0x0000021000047802 */ /* 0x000fce0000000f00 */
[----:B------:R-:W-:Y:S05]  /*0200*/  CALL.REL.NOINC `($__internal_11_$__cuda_sm3x_div_rn_noftz_f32_slowpath) ;  /* 0x00000000001c7944 */ /* 0x000fea0003c00000 */
[----:B------:R-:W-:-:S07]  /*0210*/  IMAD.MOV.U32 R3, RZ, RZ, R0 ;  /* 0x000000ffff037224 */ /* 0x000fce00078e0000 */
.L_x_784:
[----:B------:R-:W-:Y:S05]  /*0220*/  BSYNC.RECONVERGENT B0 ;  /* 0x0000000000007941 */ /* 0x000fea0003800200 */
.L_x_783:
[----:B------:R-:W0:Y:S01]  /*0230*/  LDC.64 R4, c[0x0][0x398] ;  /* 0x0000e600ff047b82 */ /* 0x000e220000000a00 */
[----:B------:R-:W-:Y:S01]  /*0240*/  FSEL R7, R3, RZ, P2 ;  /* 0x000000ff03077208 */ /* 0x000fe20001000000 */
[----:B0-----:R-:W-:-:S05]  /*0250*/  IMAD.WIDE R2, R2, 0x4, R4 ;  /* 0x0000000402027825 */ /* 0x001fca00078e0204 */
[----:B------:R-:W-:Y:S01]  /*0260*/  STG.E desc[UR4][R2.64], R7 ;  /* 0x0000000702007986 */ /* 0x000fe2000c101904 */
[----:B------:R-:W-:Y:S05]  /*0270*/  EXIT ;  /* 0x000000000000794d */ /* 0x000fea0003800000 */
        .weak           $__internal_11_$__cuda_sm3x_div_rn_noftz_f32_slowpath
        .type           $__internal_11_$__cuda_sm3x_div_rn_noftz_f32_slowpath,@function
        .size           $__internal_11_$__cuda_sm3x_div_rn_noftz_f32_slowpath,(.L_x_1013 - $__internal_11_$__cuda_sm3x_div_rn_noftz_f32_slowpath)
$__internal_11_$__cuda_sm3x_div_rn_noftz_f32_slowpath:
[----:B------:R-:W-:Y:S01]  /*0280*/  SHF.R.U32.HI R5, RZ, 0x17, R11 ;  /* 0x00000017ff057819 */ /* 0x000fe2000001160b */
[----:B------:R-:W-:Y:S01]  /*0290*/  BSSY.RECONVERGENT B1, `(.L_x_785) ;  /* 0x0000064000017945 */ /* 0x000fe20003800200 */
[--C-:B------:R-:W-:Y:S01]  /*02a0*/  SHF.R.U32.HI R3, RZ, 0x17, R0.reuse ;  /* 0x00000017ff037819 */ /* 0x100fe20000011600 */
        /* <DEDUP_REMOVED lines=33> */
.L_x_786:
        /* <DEDUP_REMOVED lines=51> */
.L_x_793:
[----:B------:R-:W-:-:S04]  /*07f0*/  LOP3.LUT R0, R0, 0x80000000, RZ, 0xc0, !PT ;  /* 0x8000000000007812 */ /* 0x000fc800078ec0ff */
[----:B------:R-:W-:Y:S01]  /*0800*/  LOP3.LUT R0, R0, 0x7f800000, RZ, 0xfc, !PT ;  /* 0x7f80000000007812 */ /* 0x000fe200078efcff */
[----:B------:R-:W-:Y:S06]  /*0810*/  BRA `(.L_x_794) ;  /* 0x0000000000047947 */ /* 0x000fec0003800000 */
.L_x_792:
[----:B------:R-:W-:-:S07]  /*0820*/  IMAD R0, R5, 0x800000, R0 ;  /* 0x0080000005007824 */ /* 0x000fce00078e0200 */
.L_x_794:
[----:B------:R-:W-:Y:S05]  /*0830*/  BSYNC.RECONVERGENT B2 ;  /* 0x0000000000027941 */ /* 0x000fea0003800200 */
.L_x_791:
[----:B------:R-:W-:Y:S05]  /*0840*/  BRA `(.L_x_795) ;  /* 0x0000000000207947 */ /* 0x000fea0003800000 */
.L_x_790:
[----:B------:R-:W-:-:S04]  /*0850*/  LOP3.LUT R0, R11, 0x80000000, R7, 0x48, !PT ;  /* 0x800000000b007812 */ /* 0x000fc800078e4807 */
[----:B------:R-:W-:Y:S01]  /*0860*/  LOP3.LUT R0, R0, 0x7f800000, RZ, 0xfc, !PT ;  /* 0x7f80000000007812 */ /* 0x000fe200078efcff */
[----:B------:R-:W-:Y:S06]  /*0870*/  BRA `(.L_x_795) ;  /* 0x0000000000147947 */ /* 0x000fec0003800000 */
.L_x_789:
[----:B------:R-:W-:Y:S01]  /*0880*/  LOP3.LUT R0, R11, 0x80000000, R7, 0x48, !PT ;  /* 0x800000000b007812 */ /* 0x000fe200078e4807 */
[----:B------:R-:W-:Y:S06]  /*0890*/  BRA `(.L_x_795) ;  /* 0x00000000000c7947 */ /* 0x000fec0003800000 */
.L_x_788:
[----:B------:R-:W0:Y:S01]  /*08a0*/  MUFU.RSQ R0, -QNAN ;  /* 0xffc0000000007908 */ /* 0x000e220000001400 */
[----:B------:R-:W-:Y:S05]  /*08b0*/  BRA `(.L_x_795) ;  /* 0x0000000000047947 */ /* 0x000fea0003800000 */
.L_x_787:
[----:B------:R-:W-:-:S07]  /*08c0*/  FADD.FTZ R0, R0, R3 ;  /* 0x0000000300007221 */ /* 0x000fce0000010000 */
.L_x_795:
[----:B------:R-:W-:Y:S05]  /*08d0*/  BSYNC.RECONVERGENT B1 ;  /* 0x0000000000017941 */ /* 0x000fea0003800200 */
.L_x_785:
[----:B------:R-:W-:-:S04]  /*08e0*/  IMAD.MOV.U32 R5, RZ, RZ, 0x0 ;  /* 0x00000000ff057424 */ /* 0x000fc800078e00ff */
[----:B0-----:R-:W-:Y:S05]  /*08f0*/  RET.REL.NODEC R4 `(_ZN17signal_processing7kernels24compute_coherence_kernelEPK6float2PKfS5_Pfi) ;  /* 0xfffffff404c07950 */ /* 0x001fea0003c3ffff */
.L_x_796:
        /* <DEDUP_REMOVED lines=16> */
.L_x_1013:


//--------------------- .text._ZN17signal_processing7kernels29compute_cross_spectrum_kernelEPK6float2S3_PS1_ifbb --------------------------
	.section	.text._ZN17signal_processing7kernels29compute_cross_spectrum_kernelEPK6float2S3_PS1_ifbb,"ax",@progbits
	.align	128
        .global         _ZN17signal_processing7kernels29compute_cross_spectrum_kernelEPK6float2S3_PS1_ifbb
        .type           _ZN17signal_processing7kernels29compute_cross_spectrum_kernelEPK6float2S3_PS1_ifbb,@function
        .size           _ZN17signal_processing7kernels29compute_cross_spectrum_kernelEPK6float2S3_PS1_ifbb,(.L_x_1014 - _ZN17signal_processing7kernels29compute_cross_spectrum_kernelEPK6float2S3_PS1_ifbb)
        .other          _ZN17signal_processing7kernels29compute_cross_spectrum_kernelEPK6float2S3_PS1_ifbb,@"STO_CUDA_ENTRY STV_DEFAULT"
_ZN17signal_processing7kernels29compute_cross_spectrum_kernelEPK6float2S3_PS1_ifbb:
.text._ZN17signal_processing7kernels29compute_cross_spectrum_kernelEPK6float2S3_PS1_ifbb:
        /* <DEDUP_REMOVED lines=11> */
[----:B------:R-:W3:Y:S01]  /*00b0*/  LDC R13, c[0x0][0x39c] ;  /* 0x0000e700ff0d7b82 */ /* 0x000ee20000000800 */
[----:B0-----:R-:W-:-:S06]  /*00c0*/  IMAD.WIDE R4, R3, 0x8, R4 ;  /* 0x0000000803047825 */ /* 0x001fcc00078e0204 */
[----:B-1----:R-:W4:Y:S01]  /*00d0*/  LDG.E.64.CONSTANT R4, desc[UR6][R4.64] ;  /* 0x0000000604047981 */ /* 0x002f22000c1e9b00 */
[----:B--2---:R-:W-:-:S06]  /*00e0*/  IMAD.WIDE R6, R3, 0x8, R6 ;  /* 0x0000000803067825 */ /* 0x004fcc00078e0206 */
[----:B------:R-:W4:Y:S01]  /*00f0*/  LDG.E.64.CONSTANT R6, desc[UR6][R6.64] ;  /* 0x0000000606067981 */ /* 0x000f22000c1e9b00 */
[----:B---3--:R-:W0:Y:S01]  /*0100*/  MUFU.RCP R8, R13 ;  /* 0x0000000d00087308 */ /* 0x008e220000001000 */
[----:B------:R-:W1:Y:S01]  /*0110*/  LDC R0, c[0x0][0x39c] ;  /* 0x0000e700ff007b82 */ /* 0x000e620000000800 */
[----:B------:R-:W-:Y:S01]  /*0120*/  BSSY.RECONVERGENT B0, `(.L_x_797) ;  /* 0x000000d000007945 */ /* 0x000fe20003800200 */
[----:B0-----:R-:W-:-:S04]  /*0130*/  FFMA R11, R8, -R13, 1 ;  /* 0x3f800000080b7423 */ /* 0x001fc8000000080d */
[----:B------:R-:W-:Y:S01]  /*0140*/  FFMA R11, R8, R11, R8 ;  /* 0x0000000b080b7223 */ /* 0x000fe20000000008 */
[----:B----4-:R-:W-:-:S04]  /*0150*/  FMUL R9, R5, R7 ;  /* 0x0000000705097220 */ /* 0x010fc80000400000 */
[----:B------:R-:W-:-:S04]  /*0160*/  FFMA R2, R4, R6, R9 ;  /* 0x0000000604027223 */ /* 0x000fc80000000009 */
[----:B------:R-:W0:Y:S01]  /*0170*/  FCHK P0, R2, R13 ;  /* 0x0000000d02007302 */ /* 0x000e220000000000 */
[----:B------:R-:W-:-:S04]  /*0180*/  FFMA R8, R2, R11, RZ ;  /* 0x0000000b02087223 */ /* 0x000fc800000000ff */
[----:B------:R-:W-:-:S04]  /*0190*/  FFMA R9, R8, -R13, R2 ;  /* 0x8000000d08097223 */ /* 0x000fc80000000002 */
[----:B------:R-:W-:Y:S01]  /*01a0*/  FFMA R8, R11, R9, R8 ;  /* 0x000000090b087223 */ /* 0x000fe20000000008 */
[----:B01----:R-:W-:Y:S06]  /*01b0*/  @!P0 BRA `(.L_x_798) ;  /* 0x00000000000c8947 */ /* 0x003fec0003800000 */
[----:B------:R-:W-:-:S07]  /*01c0*/  MOV R8, 0x1e0 ;  /* 0x000001e000087802 */ /* 0x000fce0000000f00 */
[----:B------:R-:W-:Y:S05]  /*01d0*/  CALL.REL.NOINC `($__internal_12_$__cuda_sm3x_div_rn_noftz_f32_slowpath) ;  /* 0x0000000000947944 */ /* 0x000fea0003c00000 */
[----:B------:R-:W-:-:S07]  /*01e0*/  IMAD.MOV.U32 R8, RZ, RZ, R2 ;  /* 0x000000ffff087224 */ /* 0x000fce00078e0002 */
.L_x_798:
[----:B------:R-:W-:Y:S05]  /*01f0*/  BSYNC.RECONVERGENT B0 ;  /* 0x0000000000007941 */ /* 0x000fea0003800200 */
.L_x_797:
[----:B------:R-:W0:Y:S01]  /*0200*/  LDC R10, c[0x0][0x39c] ;  /* 0x0000e700ff0a7b82 */ /* 0x000e220000000800 */
[----:B------:R-:W-:Y:S01]  /*0210*/  FMUL R4, R4, R7 ;  /* 0x0000000704047220 */ /* 0x000fe20000400000 */
[----:B------:R-:W-:Y:S03]  /*0220*/  BSSY.RECONVERGENT B0, `(.L_x_799) ;  /* 0x000000e000007945 */ /* 0x000fe60003800200 */
[----:B------:R-:W-:Y:S01]  /*0230*/  FFMA R5, R5, R6, -R4 ;  /* 0x0000000605057223 */ /* 0x000fe20000000804 */
[----:B------:R-:W-:Y:S01]  /*0240*/  IMAD.MOV.U32 R4, RZ, RZ, R8 ;  /* 0x000000ffff047224 */ /* 0x000fe200078e0008 */
        /* <DEDUP_REMOVED lines=8> */
[----:B------:R-:W-:Y:S01]  /*02d0*/  IMAD.MOV.U32 R2, RZ, RZ, R5 ;  /* 0x000000ffff027224 */ /* 0x000fe200078e0005 */
[----:B------:R-:W-:-:S07]  /*02e0*/  MOV R8, 0x300 ;  /* 0x0000030000087802 */ /* 0x000fce0000000f00 */
[----:B------:R-:W-:Y:S05]  /*02f0*/  CALL.REL.NOINC `($__internal_12_$__cuda_sm3x_div_rn_noftz_f32_slowpath) ;  /* 0x00000000004c7944 */ /* 0x000fea0003c00000 */
.L_x_800:
[----:B------:R-:W-:Y:S05]  /*0300*/  BSYNC.RECONVERGENT B0 ;  /* 0x0000000000007941 */ /* 0x000fea0003800200 */
.L_x_799:
[----:B------:R-:W0:Y:S01]  /*0310*/  LDCU.S8 UR4, c[0x0][0x3a1] ;  /* 0x00007420ff0477ac */ /* 0x000e220008000200 */
[----:B------:R-:W1:Y:S01]  /*0320*/  LDC.64 R6, c[0x0][0x390] ;  /* 0x0000e400ff067b82 */ /* 0x000e620000000a00 */
[----:B------:R-:W-:Y:S01]  /*0330*/  IMAD.MOV.U32 R5, RZ, RZ, R2 ;  /* 0x000000ffff057224 */ /* 0x000fe200078e0002 */
[----:B0-----:R-:W-:Y:S01]  /*0340*/  UISETP.NE.AND UP0, UPT, UR4, URZ, UPT ;  /* 0x000000ff0400728c */ /* 0x001fe2000bf05270 */
[----:B-1----:R-:W-:-:S08]  /*0350*/  IMAD.WIDE R6, R3, 0x8, R6 ;  /* 0x0000000803067825 */ /* 0x002fd000078e0206 */
[----:B------:R-:W-:Y:S05]  /*0360*/  BRA.U !UP0, `(.L_x_801) ;  /* 0x0000000108287547 */ /* 0x000fea000b800000 */
[----:B------:R-:W0:Y:S01]  /*0370*/  LDCU UR4, c[0x0][0x398] ;  /* 0x00007300ff0477ac */ /* 0x000e220008000800 */
[----:B------:R-:W1:Y:S01]  /*0380*/  LDCU.U8 UR5, c[0x0][0x3a0] ;  /* 0x00007400ff0577ac */ /* 0x000e620008000000 */
[----:B0-----:R-:W-:Y:S02]  /*0390*/  UIADD3 UR4, UPT, UPT, UR4, -0x1, URZ ;  /* 0xffffffff04047890 */ /* 0x001fe4000fffe0ff */
[----:B-1----:R-:W-:-:S04]  /*03a0*/  UPRMT UR5, UR5, 0x8880, URZ ;  /* 0x0000888005057896 */ /* 0x002fc800080000ff */
[----:B------:R-:W-:-:S03]  /*03b0*/  ISETP.NE.AND P0, PT, R3, UR4, PT ;  /* 0x0000000403007c0c */ /* 0x000fc6000bf05270 */
[----:B------:R-:W-:Y:S02]  /*03c0*/  UMOV UR4, UR5 ;  /* 0x0000000500047c82 */ /* 0x000fe40008000000 */
[----:B------:R-:W-:-:S04]  /*03d0*/  ISETP.EQ.OR P0, PT, RZ, UR4, P0 ;  /* 0x00000004ff007c0c */ /* 0x000fc80008702670 */
[----:B------:R-:W-:-:S13]  /*03e0*/  ISETP.NE.AND P0, PT, R3, RZ, P0 ;  /* 0x000000ff0300720c */ /* 0x000fda0000705270 */
[----:B------:R-:W-:Y:S01]  /*03f0*/  @!P0 FMUL R4, R4, 0.5 ;  /* 0x3f00000004048820 */ /* 0x000fe20000400000 */
[----:B------:R-:W-:-:S07]  /*0400*/  @!P0 FMUL R5, R5, 0.5 ;  /* 0x3f00000005058820 */ /* 0x000fce0000400000 */
.L_x_801:
[----:B------:R-:W-:Y:S01]  /*0410*/  STG.E.64 desc[UR6][R6.64], R4 ;  /* 0x0000000406007986 */ /* 0x000fe2000c101b06 */
[----:B------:R-:W-:Y:S05]  /*0420*/  EXIT ;  /* 0x000000000000794d */ /* 0x000fea0003800000 */
        .weak           $__internal_12_$__cuda_sm3x_div_rn_noftz_f32_slowpath
        .type           $__internal_12_$__cuda_sm3x_div_rn_noftz_f32_slowpath,@function
        .size           $__internal_12_$__cuda_sm3x_div_rn_noftz_f32_slowpath,(.L_x_1014 - $__internal_12_$__cuda_sm3x_div_rn_noftz_f32_slowpath)
$__internal_12_$__cuda_sm3x_div_rn_noftz_f32_slowpath:
[----:B------:R-:W-:Y:S01]  /*0430*/  SHF.R.U32.HI R10, RZ, 0x17, R0 ;  /* 0x00000017ff0a7819 */ /* 0x000fe20000011600 */
[----:B------:R-:W-:Y:S01]  /*0440*/  BSSY.RECONVERGENT B1, `(.L_x_802) ;  /* 0x0000063000017945 */ /* 0x000fe20003800200 */
        /* <DEDUP_REMOVED lines=16> */
[----:B------:R-:W-:Y:S02]  /*0550*/  FSETP.NEU.FTZ.AND P2, PT, |R2|, +INF , PT ;  /* 0x7f8000000200780b */ /* 0x000fe40003f5d200 */
        /* <DEDUP_REMOVED lines=14> */
[----:B------:R-:W-:-:S03]  /*0640*/  @!P1 FFMA R11, R0, 1.84467440737095516160e+19, RZ ;  /* 0x5f800000000b9823 */ /* 0x000fc600000000ff */
[----:B------:R-:W-:-:S07]  /*0650*/  @!P1 IADD3 R9, PT, PT, R9, 0x40, RZ ;  /* 0x0000004009099810 */ /* 0x000fce0007ffe0ff */
.L_x_803:
[----:B------:R-:W-:Y:S01]  /*0660*/  LEA R12, R10, 0xc0800000, 0x17 ;  /* 0xc08000000a0c7811 */ /* 0x000fe200078eb8ff */
[----:B------:R-:W-:Y:S04]  /*0670*/  BSSY.RECONVERGENT B2, `(.L_x_808) ;  /* 0x0000036000027945 */ /* 0x000fe80003800200 */
[----:B------:R-:W-:Y:S02]  /*0680*/  IMAD.IADD R12, R11, 0x1, -R12 ;  /* 0x000000010b0c7824 */ /* 0x000fe400078e0a0c */
[----:B------:R-:W-:Y:S02]  /*0690*/  VIADD R11, R14, 0xffffff81 ;  /* 0xffffff810e0b7836 */ /* 0x000fe40000000000 */
[----:B------:R0:W1:Y:S01]  /*06a0*/  MUFU.RCP R13, R12 ;  /* 0x0000000c000d7308 */ /* 0x0000620000001000 */
[----:B------:R-:W-:Y:S01]  /*06b0*/  FADD.FTZ R15, -R12, -RZ ;  /* 0x800000ff0c0f7221 */ /* 0x000fe20000010100 */
[C---:B------:R-:W-:Y:S01]  /*06c0*/  IMAD R2, R11.reuse, -0x800000, R2 ;  /* 0xff8000000b027824 */ /* 0x040fe200078e0202 */
        /* <DEDUP_REMOVED lines=44> */
.L_x_810:
[----:B------:R-:W-:-:S04]  /*0990*/  LOP3.LUT R2, R2, 0x80000000, RZ, 0xc0, !PT ;  /* 0x8000000002027812 */ /* 0x000fc800078ec0ff */
[----:B------:R-:W-:Y:S01]  /*09a0*/  LOP3.LUT R2, R2, 0x7f800000, RZ, 0xfc, !PT ;  /* 0x7f80000002027812 */ /* 0x000fe200078efcff */
[----:B------:R-:W-:Y:S06]  /*09b0*/  BRA `(.L_x_811) ;  /* 0x0000000000047947 */ /* 0x000fec0003800000 */
.L_x_809:
[----:B------:R-:W-:-:S07]  /*09c0*/  IMAD R2, R9, 0x800000, R2 ;  /* 0x0080000009027824 */ /* 0x000fce00078e0202 */
.L_x_811:
[----:B------:R-:W-:Y:S05]  /*09d0*/  BSYNC.RECONVERGENT B2 ;  /* 0x0000000000027941 */ /* 0x000fea0003800200 */
.L_x_808:
[----:B------:R-:W-:Y:S05]  /*09e0*/  BRA `(.L_x_812) ;  /* 0x0000000000207947 */ /* 0x000fea0003800000 */
.L_x_807:
[----:B------:R-:W-:-:S04]  /*09f0*/  LOP3.LUT R2, R11, 0x80000000, R2, 0x48, !PT ;  /* 0x800000000b027812 */ /* 0x000fc800078e4802 */
[----:B------:R-:W-:Y:S01]  /*0a00*/  LOP3.LUT R2, R2, 0x7f800000, RZ, 0xfc, !PT ;  /* 0x7f80000002027812 */ /* 0x000fe200078efcff */
[----:B------:R-:W-:Y:S06]  /*0a10*/  BRA `(.L_x_812) ;  /* 0x0000000000147947 */ /* 0x000fec0003800000 */
.L_x_806:
[----:B------:R-:W-:Y:S01]  /*0a20*/  LOP3.LUT R2, R11, 0x80000000, R2, 0x48, !PT ;  /* 0x800000000b027812 */ /* 0x000fe200078e4802 */
[----:B------:R-:W-:Y:S06]  /*0a30*/  BRA `(.L_x_812) ;  /* 0x00000000000c7947 */ /* 0x000fec0003800000 */
.L_x_805:
[----:B------:R-:W0:Y:S01]  /*0a40*/  MUFU.RSQ R2, -QNAN ;  /* 0xffc0000000027908 */ /* 0x000e220000001400 */
[----:B------:R-:W-:Y:S05]  /*0a50*/  BRA `(.L_x_812) ;  /* 0x0000000000047947 */ /* 0x000fea0003800000 */
.L_x_804:
[----:B------:R-:W-:-:S07]  /*0a60*/  FADD.FTZ R2, R2, R0 ;  /* 0x0000000002027221 */ /* 0x000fce0000010000 */
.L_x_812:
[----:B------:R-:W-:Y:S05]  /*0a70*/  BSYNC.RECONVERGENT B1 ;  /* 0x0000000000017941 */ /* 0x000fea0003800200 */
.L_x_802:
[----:B------:R-:W-:-:S04]  /*0a80*/  IMAD.MOV.U32 R9, RZ, RZ, 0x0 ;  /* 0x00000000ff097424 */ /* 0x000fc800078e00ff */
[----:B0-----:R-:W-:Y:S05]  /*0a90*/  RET.REL.NODEC R8 `(_ZN17signal_processing7kernels29compute_cross_spectrum_kernelEPK6float2S3_PS1_ifbb) ;  /* 0xfffffff408587950 */ /* 0x001fea0003c3ffff */
.L_x_813:
        /* <DEDUP_REMOVED lines=14> */
.L_x_1014:


//--------------------- .text._ZN17signal_processing7kernels29compute_power_spectrum_kernelEPK6float2Pfifbb --------------------------
	.section	.text._ZN17signal_processing7kernels29compute_power_spectrum_kernelEPK6float2Pfifbb,"ax",@progbits
	.align	128
        .global         _ZN17signal_processing7kernels29compute_power_spectrum_kernelEPK6float2Pfifbb
        .type           _ZN17signal_processing7kernels29compute_power_spectrum_kernelEPK6float2Pfifbb,@function
        .size           _ZN17signal_processing7kernels29compute_power_spectrum_kernelEPK6float2Pfifbb,(.L_x_1015 - _ZN17signal_processing7kernels29compute_power_spectrum_kernelEPK6float2Pfifbb)
        .other          _ZN17signal_processing7kernels29compute_power_spectrum_kernelEPK6float2Pfifbb,@"STO_CUDA_ENTRY STV_DEFAULT"
_ZN17signal_processing7kernels29compute_power_spectrum_kernelEPK6float2Pfifbb:
.text._ZN17signal_processing7kernels29compute_power_spectrum_kernelEPK6float2Pfifbb:
        /* <DEDUP_REMOVED lines=25> */
[----:B------:R-:W-:Y:S05]  /*0190*/  CALL.REL.NOINC `($__internal_13_$__cuda_sm3x_div_rn_noftz_f32_slowpath) ;  /* 0x0000000000507944 */ /* 0x000fea0003c00000 */
[----:B------:R-:W-:-:S07]  /*01a0*/  IMAD.MOV.U32 R3, RZ, RZ, R0 ;  /* 0x000000ffff037224 */ /* 0x000fce00078e0000 */
.L_x_815:
[----:B------:R-:W-:Y:S05]  /*01b0*/  BSYNC.RECONVERGENT B0 ;  /* 0x0000000000007941 */ /* 0x000fea0003800200 */
.L_x_814:
[----:B------:R-:W0:Y:S01]  /*01c0*/  LDCU.S8 UR4, c[0x0][0x399] ;  /* 0x00007320ff0477ac */ /* 0x000e220008000200 */
[----:B------:R-:W1:Y:S01]  /*01d0*/  LDC.64 R4, c[0x0][0x388] ;  /* 0x0000e200ff047b82 */ /* 0x000e620000000a00 */
[----:B------:R-:W-:Y:S01]  /*01e0*/  IMAD.MOV.U32 R7, RZ, RZ, R3 ;  /* 0x000000ffff077224 */ /* 0x000fe200078e0003 */
[----:B------:R-:W-:Y:S01]  /*01f0*/  PLOP3.LUT P0, PT, PT, PT, PT, 0x8, 0x80 ;  /* 0x000000000080781c */ /* 0x000fe20003f0e170 */
[----:B0-----:R-:W-:Y:S01]  /*0200*/  UISETP.NE.AND UP0, UPT, UR4, URZ, UPT ;  /* 0x000000ff0400728c */ /* 0x001fe2000bf05270 */
[----:B-1----:R-:W-:-:S08]  /*0210*/  IMAD.WIDE R4, R2, 0x4, R4 ;  /* 0x0000000402047825 */ /* 0x002fd000078e0204 */
[----:B------:R-:W-:Y:S05]  /*0220*/  BRA.U !UP0, `(.L_x_816) ;  /* 0x0000000108207547 */ /* 0x000fea000b800000 */
[----:B------:R-:W-:Y:S02]  /*0230*/  ISETP.NE.AND P1, PT, R2, RZ, PT ;  /* 0x000000ff0200720c */ /* 0x000fe40003f25270 */
[----:B------:R-:W-:-:S11]  /*0240*/  PLOP3.LUT P0, PT, PT, PT, PT, 0x80, 0x8 ;  /* 0x000000000008781c */ /* 0x000fd60003f0f070 */
[----:B------:R-:W0:Y:S08]  /*0250*/  @P1 LDC R3, c[0x0][0x390] ;  /* 0x0000e400ff031b82 */ /* 0x000e300000000800 */
[----:B------:R-:W1:Y:S01]  /*0260*/  @P1 LDC.U8 R0, c[0x0][0x398] ;  /* 0x0000e600ff001b82 */ /* 0x000e620000000000 */
[----:B0-----:R-:W-:-:S05]  /*0270*/  @P1 VIADD R3, R3, 0xffffffff ;  /* 0xffffffff03031836 */ /* 0x001fca0000000000 */
[----:B------:R-:W-:Y:S02]  /*0280*/  @P1 ISETP.NE.AND P2, PT, R2, R3, PT ;  /* 0x000000030200120c */ /* 0x000fe40003f45270 */
[----:B-1----:R-:W-:-:S04]  /*0290*/  @P1 PRMT R0, R0, 0x8880, RZ ;  /* 0x0000888000001816 */ /* 0x002fc800000000ff */
[----:B------:R-:W-:-:S13]  /*02a0*/  @P1 ISETP.NE.AND P0, PT, R0, RZ, !P2 ;  /* 0x000000ff0000120c */ /* 0x000fda0005705270 */
.L_x_816:
[----:B------:R-:W-:-:S05]  /*02b0*/  @P0 FMUL R7, R7, 0.5 ;  /* 0x3f00000007070820 */ /* 0x000fca0000400000 */
[----:B------:R-:W-:Y:S01]  /*02c0*/  STG.E desc[UR6][R4.64], R7 ;  /* 0x0000000704007986 */ /* 0x000fe2000c101906 */
[----:B------:R-:W-:Y:S05]  /*02d0*/  EXIT ;  /* 0x000000000000794d */ /* 0x000fea0003800000 */
        .weak           $__internal_13_$__cuda_sm3x_div_rn_noftz_f32_slowpath
        .type           $__internal_13_$__cuda_sm3x_div_rn_noftz_f32_slowpath,@function
        .size           $__internal_13_$__cuda_sm3x_div_rn_noftz_f32_slowpath,(.L_x_1015 - $__internal_13_$__cuda_sm3x_div_rn_noftz_f32_slowpath)
$__internal_13_$__cuda_sm3x_div_rn_noftz_f32_slowpath:
        /* <DEDUP_REMOVED lines=38> */
.L_x_818:
        /* <DEDUP_REMOVED lines=51> */
.L_x_825:
[----:B------:R-:W-:-:S04]  /*0870*/  LOP3.LUT R0, R0, 0x80000000, RZ, 0xc0, !PT ;  /* 0x8000000000007812 */ /* 0x000fc800078ec0ff */
[----:B------:R-:W-:Y:S01]  /*0880*/  LOP3.LUT R0, R0, 0x7f800000, RZ, 0xfc, !PT ;  /* 0x7f80000000007812 */ /* 0x000fe200078efcff */
[----:B------:R-:W-:Y:S06]  /*0890*/  BRA `(.L_x_826) ;  /* 0x0000000000047947 */ /* 0x000fec0003800000 */
.L_x_824:
[----:B------:R-:W-:-:S07]  /*08a0*/  IMAD R0, R6, 0x800000, R0 ;  /* 0x0080000006007824 */ /* 0x000fce00078e0200 */
.L_x_826:
[----:B------:R-:W-:Y:S05]  /*08b0*/  BSYNC.RECONVERGENT B2 ;  /* 0x0000000000027941 */ /* 0x000fea0003800200 */
.L_x_823:
[----:B------:R-:W-:Y:S05]  /*08c0*/  BRA `(.L_x_827) ;  /* 0x0000000000207947 */ /* 0x000fea0003800000 */
.L_x_822:
[----:B------:R-:W-:-:S04]  /*08d0*/  LOP3.LUT R0, R8, 0x80000000, R7, 0x48, !PT ;  /* 0x8000000008007812 */ /* 0x000fc800078e4807 */
[----:B------:R-:W-:Y:S01]  /*08e0*/  LOP3.LUT R0, R0, 0x7f800000, RZ, 0xfc, !PT ;  /* 0x7f80000000007812 */ /* 0x000fe200078efcff */
[----:B------:R-:W-:Y:S06]  /*08f0*/  BRA `(.L_x_827) ;  /* 0x0000000000147947 */ /* 0x000fec0003800000 */
.L_x_821:
[----:B------:R-:W-:Y:S01]  /*0900*/  LOP3.LUT R0, R8, 0x80000000, R7, 0x48, !PT ;  /* 0x8000000008007812 */ /* 0x000fe200078e4807 */
[----:B------:R-:W-:Y:S06]  /*0910*/  BRA `(.L_x_827) ;  /* 0x00000000000c7947 */ /* 0x000fec0003800000 */
.L_x_820:
[----:B------:R-:W0:Y:S01]  /*0920*/  MUFU.RSQ R0, -QNAN ;  /* 0xffc0000000007908 */ /* 0x000e220000001400 */
[----:B------:R-:W-:Y:S05]  /*0930*/  BRA `(.L_x_827) ;  /* 0x0000000000047947 */ /* 0x000fea0003800000 */
.L_x_819:
[----:B------:R-:W-:-:S07]  /*0940*/  FADD.FTZ R0, R0, R3 ;  /* 0x0000000300007221 */ /* 0x000fce0000010000 */
.L_x_827:
[----:B------:R-:W-:Y:S05]  /*0950*/  BSYNC.RECONVERGENT B1 ;  /* 0x0000000000017941 */ /* 0x000fea0003800200 */
.L_x_817:
[----:B------:R-:W-:-:S04]  /*0960*/  IMAD.MOV.U32 R5, RZ, RZ, 0x0 ;  /* 0x00000000ff057424 */ /* 0x000fc800078e00ff */
[----:B0-----:R-:W-:Y:S05]  /*0970*/  RET.REL.NODEC R4 `(_ZN17signal_processing7kernels29compute_power_spectrum_kernelEPK6float2Pfifbb) ;  /* 0xfffffff404a07950 */ /* 0x001fea0003c3ffff */
.L_x_828:
        /* <DEDUP_REMOVED lines=16> */
.L_x_1015:


//--------------------- .text._ZN17signal_processing7kernels24apply_log_scaling_kernelEPfif --------------------------
	.section	.text._ZN17signal_processing7kernels24apply_log_scaling_kernelEPfif,"ax",@progbits
	.align	128
        .global         _ZN17signal_processing7kernels24apply_log_scaling_kernelEPfif
        .type           _ZN17signal_processing7kernels24apply_log_scaling_kernelEPfif,@function
        .size           _ZN17signal_processing7kernels24apply_log_scaling_kernelEPfif,(.L_x_1056 - _ZN17signal_processing7kernels24apply_log_scaling_kernelEPfif)
        .other          _ZN17signal_processing7kernels24apply_log_scaling_kernelEPfif,@"STO_CUDA_ENTRY STV_DEFAULT"
_ZN17signal_processing7kernels24apply_log_scaling_kernelEPfif:
.text._ZN17signal_processing7kernels24apply_log_scaling_kernelEPfif:
        /* <DEDUP_REMOVED lines=10> */
[----:B------:R-:W2:Y:S01]  /*00a0*/  LDCU UR6, c[0x0][0x38c] ;  /* 0x00007180ff0677ac */ /* 0x000ea20008000800 */
[----:B0-----:R-:W-:-:S05]  /*00b0*/  IMAD.WIDE R2, R5, 0x4, R2 ;  /* 0x0000000405027825 */ /* 0x001fca00078e0202 */
        /* <DEDUP_REMOVED lines=33> */
.L_x_830:
[----:B------:R-:W-:Y:S05]  /*02d0*/  BSYNC.RECONVERGENT B0 ;  /* 0x0000000000007941 */ /* 0x000fea0003800200 */
.L_x_829:
[----:B------:R-:W-:Y:S01]  /*02e0*/  STG.E desc[UR4][R2.64], R5 ;  /* 0x0000000502007986 */ /* 0x000fe2000c101904 */
[----:B------:R-:W-:Y:S05]  /*02f0*/  EXIT ;  /* 0x000000000000794d */ /* 0x000fea0003800000 */
.L_x_831:
        /* <DEDUP_REMOVED lines=16> */
.L_x_1056:


//--------------------- .text._ZN17signal_processing7kernels23complex_to_phase_kernelEPK6float2Pfi --------------------------
	.section	.text._ZN17signal_processing7kernels23complex_to_phase_kernelEPK6float2Pfi,"ax",@progbits
	.align	128
        .global         _ZN17signal_processing7kernels23complex_to_phase_kernelEPK6float2Pfi
        .type           _ZN17signal_processing7kernels23complex_to_phase_kernelEPK6float2Pfi,@function
        .size           _ZN17signal_processing7kernels23complex_to_phase_kernelEPK6float2Pfi,(.L_x_1016 - _ZN17signal_processing7kernels23complex_to_phase_kernelEPK6float2Pfi)
        .other          _ZN17signal_processing7kernels23complex_to_phase_kernelEPK6float2Pfi,@"STO_CUDA_ENTRY STV_DEFAULT"
_ZN17signal_processing7kernels23complex_to_phase_kernelEPK6float2Pfi:
.text._ZN17signal_processing7kernels23complex_to_phase_kernelEPK6float2Pfi:
        /* <DEDUP_REMOVED lines=25> */
[----:B------:R-:W-:Y:S05]  /*0190*/  CALL.REL.NOINC `($__internal_14_$__cuda_sm3x_div_rn_noftz_f32_slowpath) ;  /* 0x0000000000847944 */ /* 0x000fea0003c00000 */
[----:B------:R-:W-:-:S07]  /*01a0*/  IMAD.MOV.U32 R6, RZ, RZ, R0 ;  /* 0x000000ffff067224 */ /* 0x000fce00078e0000 */
.L_x_833:
[----:B------:R-:W-:Y:S05]  /*01b0*/  BSYNC.RECONVERGENT B0 ;  /* 0x0000000000007941 */ /* 0x000fea0003800200 */
.L_x_832:
        /* <DEDUP_REMOVED lines=31> */
        .weak           $__internal_14_$__cuda_sm3x_div_rn_noftz_f32_slowpath
        .type           $__internal_14_$__cuda_sm3x_div_rn_noftz_f32_slowpath,@function
        .size           $__internal_14_$__cuda_sm3x_div_rn_noftz_f32_slowpath,(.L_x_1016 - $__internal_14_$__cuda_sm3x_div_rn_noftz_f32_slowpath)
$__internal_14_$__cuda_sm3x_div_rn_noftz_f32_slowpath:
        /* <DEDUP_REMOVED lines=36> */
.L_x_835:
        /* <DEDUP_REMOVED lines=51> */
.L_x_842:
[----:B------:R-:W-:-:S04]  /*0920*/  LOP3.LUT R0, R0, 0x80000000, RZ, 0xc0, !PT ;  /* 0x8000000000007812 */ /* 0x000fc800078ec0ff */
[----:B------:R-:W-:Y:S01]  /*0930*/  LOP3.LUT R0, R0, 0x7f800000, RZ, 0xfc, !PT ;  /* 0x7f80000000007812 */ /* 0x000fe200078efcff */
[----:B------:R-:W-:Y:S06]  /*0940*/  BRA `(.L_x_843) ;  /* 0x0000000000047947 */ /* 0x000fec0003800000 */
.L_x_841:
[----:B------:R-:W-:-:S07]  /*0950*/  IMAD R0, R7, 0x800000, R0 ;  /* 0x0080000007007824 */ /* 0x000fce00078e0200 */
.L_x_843:
[----:B------:R-:W-:Y:S05]  /*0960*/  BSYNC.RECONVERGENT B2 ;  /* 0x0000000000027941 */ /* 0x000fea0003800200 */
.L_x_840:
[----:B------:R-:W-:Y:S05]  /*0970*/  BRA `(.L_x_844) ;  /* 0x0000000000207947 */ /* 0x000fea0003800000 */
.L_x_839:
[----:B------:R-:W-:-:S04]  /*0980*/  LOP3.LUT R0, R11, 0x80000000, R10, 0x48, !PT ;  /* 0x800000000b007812 */ /* 0x000fc800078e480a */
[----:B------:R-:W-:Y:S01]  /*0990*/  LOP3.LUT R0, R0, 0x7f800000, RZ, 0xfc, !PT ;  /* 0x7f80000000007812 */ /* 0x000fe200078efcff */
[----:B------:R-:W-:Y:S06]  /*09a0*/  BRA `(.L_x_844) ;  /* 0x0000000000147947 */ /* 0x000fec0003800000 */
.L_x_838:
[----:B------:R-:W-:Y:S01]  /*09b0*/  LOP3.LUT R0, R11, 0x80000000, R10, 0x48, !PT ;  /* 0x800000000b007812 */ /* 0x000fe200078e480a */
[----:B------:R-:W-:Y:S06]  /*09c0*/  BRA `(.L_x_844) ;  /* 0x00000000000c7947 */ /* 0x000fec0003800000 */
.L_x_837:
[----:B------:R-:W0:Y:S01]  /*09d0*/  MUFU.RSQ R0, -QNAN ;  /* 0xffc0000000007908 */ /* 0x000e220000001400 */
[----:B------:R-:W-:Y:S05]  /*09e0*/  BRA `(.L_x_844) ;  /* 0x0000000000047947 */ /* 0x000fea0003800000 */
.L_x_836:
[----:B------:R-:W-:-:S07]  /*09f0*/  FADD.FTZ R0, R0, R3 ;  /* 0x0000000300007221 */ /* 0x000fce0000010000 */
.L_x_844:
[----:B------:R-:W-:Y:S05]  /*0a00*/  BSYNC.RECONVERGENT B1 ;  /* 0x0000000000017941 */ /* 0x000fea0003800200 */
.L_x_834:
[----:B------:R-:W-:-:S04]  /*0a10*/  IMAD.MOV.U32 R7, RZ, RZ, 0x0 ;  /* 0x00000000ff077424 */ /* 0x000fc800078e00ff */
[----:B0-----:R-:W-:Y:S05]  /*0a20*/  RET.REL.NODEC R6 `(_ZN17signal_processing7kernels23complex_to_phase_kernelEPK6float2Pfi) ;  /* 0xfffffff406747950 */ /* 0x001fea0003c3ffff */
.L_x_845:
        /* <DEDUP_REMOVED lines=13> */
.L_x_1016:


//--------------------- .text._ZN17signal_processing7kernels27complex_to_magnitude_kernelEPK6float2Pfi --------------------------
	.section	.text._ZN17signal_processing7kernels27complex_to_magnitude_kernelEPK6float2Pfi,"ax",@progbits
	.align	128
        .global         _ZN17signal_processing7kernels27complex_to_magnitude_kernelEPK6float2Pfi
        .type           _ZN17signal_processing7kernels27complex_to_magnitude_kernelEPK6float2Pfi,@function
        .size           _ZN17signal_processing7kernels27complex_to_magnitude_kernelEPK6float2Pfi,(.L_x_1017 - _ZN17signal_processing7kernels27complex_to_magnitude_kernelEPK6float2Pfi)
        .other          _ZN17signal_processing7kernels27complex_to_magnitude_kernelEPK6float2Pfi,@"STO_CUDA_ENTRY STV_DEFAULT"
_ZN17signal_processing7kernels27complex_to_magnitude_kernelEPK6float2Pfi:
.text._ZN17signal_processing7kernels27complex_to_magnitude_kernelEPK6float2Pfi:
        /* <DEDUP_REMOVED lines=20> */
[----:B------:R-:W-:Y:S05]  /*0140*/  CALL.REL.NOINC `($__internal_15_$__cuda_sm20_sqrt_rn_f32_slowpath) ;  /* 0x00000000002c7944 */ /* 0x000fea0003c00000 */
[----:B------:R-:W-:Y:S01]  /*0150*/  MOV R7, R3 ;  /* 0x0000000300077202 */ /* 0x000fe20000000f00 */
[----:B------:R-:W-:Y:S06]  /*0160*/  BRA `(.L_x_848) ;  /* 0x0000000000107947 */ /* 0x000fec0003800000 */
.L_x_847:
[----:B------:R-:W-:Y:S01]  /*0170*/  FMUL.FTZ R7, R0, R3 ;  /* 0x0000000300077220 */ /* 0x000fe20000410000 */
[----:B------:R-:W-:-:S03]  /*0180*/  FMUL.FTZ R3, R3, 0.5 ;  /* 0x3f00000003037820 */ /* 0x000fc60000410000 */
[----:B------:R-:W-:-:S04]  /*0190*/  FFMA R0, -R7, R7, R0 ;  /* 0x0000000707007223 */ /* 0x000fc80000000100 */
[----:B------:R-:W-:-:S07]  /*01a0*/  FFMA R7, R0, R3, R7 ;  /* 0x0000000300077223 */ /* 0x000fce0000000007 */
.L_x_848:
[----:B------:R-:W-:Y:S05]  /*01b0*/  BSYNC.RECONVERGENT B0 ;  /* 0x0000000000007941 */ /* 0x000fea0003800200 */
.L_x_846:
[----:B------:R-:W0:Y:S02]  /*01c0*/  LDC.64 R4, c[0x0][0x388] ;  /* 0x0000e200ff047b82 */ /* 0x000e240000000a00 */
[----:B0-----:R-:W-:-:S05]  /*01d0*/  IMAD.WIDE R2, R2, 0x4, R4 ;  /* 0x0000000402027825 */ /* 0x001fca00078e0204 */
[----:B------:R-:W-:Y:S01]  /*01e0*/  STG.E desc[UR4][R2.64], R7 ;  /* 0x0000000702007986 */ /* 0x000fe2000c101904 */
[----:B------:R-:W-:Y:S05]  /*01f0*/  EXIT ;  /* 0x000000000000794d */ /* 0x000fea0003800000 */
        .weak           $__internal_15_$__cuda_sm20_sqrt_rn_f32_slowpath
        .type           $__internal_15_$__cuda_sm20_sqrt_rn_f32_slowpath,@function
        .size           $__internal_15_$__cuda_sm20_sqrt_rn_f32_slowpath,(.L_x_1017 - $__internal_15_$__cuda_sm20_sqrt_rn_f32_slowpath)
$__internal_15_$__cuda_sm20_sqrt_rn_f32_slowpath:
        /* <DEDUP_REMOVED lines=19> */
.L_x_849:
[----:B------:R-:W-:Y:S01]  /*0330*/  HFMA2 R5, -RZ, RZ, 0, 0 ;  /* 0x00000000ff057431 */ /* 0x000fe200000001ff */
[----:B------:R-:W-:-:S04]  /*0340*/  MOV R4, R8 ;  /* 0x0000000800047202 */ /* 0x000fc80000000f00 */
[----:B------:R-:W-:Y:S05]  /*0350*/  RET.REL.NODEC R4 `(_ZN17signal_processing7kernels27complex_to_magnitude_kernelEPK6float2Pfi) ;  /* 0xfffffffc04287950 */ /* 0x000fea0003c3ffff */
.L_x_850:
        /* <DEDUP_REMOVED lines=10> */
.L_x_1017:


//--------------------- .text._ZN17signal_processing7kernels35complex_to_magnitude_squared_kernelEPK6float2Pfi --------------------------
	.section	.text._ZN17signal_processing7kernels35complex_to_magnitude_squared_kernelEPK6float2Pfi,"ax",@progbits
	.align	128
        .global         _ZN17signal_processing7kernels35complex_to_magnitude_squared_kernelEPK6float2Pfi
        .type           _ZN17signal_processing7kernels35complex_to_magnitude_squared_kernelEPK6float2Pfi,@function
        .size           _ZN17signal_processing7kernels35complex_to_magnitude_squared_kernelEPK6float2Pfi,(.L_x_1059 - _ZN17signal_processing7kernels35complex_to_magnitude_squared_kernelEPK6float2Pfi)
        .other          _ZN17signal_processing7kernels35complex_to_magnitude_squared_kernelEPK6float2Pfi,@"STO_CUDA_ENTRY STV_DEFAULT"
_ZN17signal_processing7kernels35complex_to_magnitude_squared_kernelEPK6float2Pfi:
.text._ZN17signal_processing7kernels35complex_to_magnitude_squared_kernelEPK6float2Pfi:
        /* <DEDUP_REMOVED lines=16> */
[----:B------:R-:W-:Y:S01]  /*0100*/  STG.E desc[UR4][R4.64], R9 ;  /* 0x0000000904007986 */ /* 0x000fe2000c101904 */
[----:B------:R-:W-:Y:S05]  /*0110*/  EXIT ;  /* 0x000000000000794d */ /* 0x000fea0003800000 */
.L_x_851:
        /* <DEDUP_REMOVED lines=14> */
.L_x_1059:


//--------------------- .text._ZN17signal_processing7kernels22real_to_complex_kernelEPKfP6float2i --------------------------
	.section	.text._ZN17signal_processing7kernels22real_to_complex_kernelEPKfP6float2i,"ax",@progbits
	.align	128
        .global         _ZN17signal_processing7kernels22real_to_complex_kernelEPKfP6float2i
        .type           _ZN17signal_processing7kernels22real_to_complex_kernelEPKfP6float2i,@function
        .size           _ZN17signal_processing7kernels22real_to_complex_kernelEPKfP6float2i,(.L_x_1060 - _ZN17signal_processing7kernels22real_to_complex_kernelEPKfP6float2i)
        .other          _ZN17signal_processing7kernels22real_to_complex_kernelEPKfP6float2i,@"STO_CUDA_ENTRY STV_DEFAULT"
_ZN17signal_processing7kernels22real_to_complex_kernelEPKfP6float2i:
.text._ZN17signal_processing7kernels22real_to_complex_kernelEPKfP6float2i:
        /* <DEDUP_REMOVED lines=11> */
[----:B0-----:R-:W-:-:S05]  /*00b0*/  IMAD.WIDE R2, R7, 0x4, R2 ;  /* 0x0000000407027825 */ /* 0x001fca00078e0202 */
[----:B-1----:R-:W3:Y:S01]  /*00c0*/  LDG.E.CONSTANT R8, desc[UR4][R2.64] ;  /* 0x0000000402087981 */ /* 0x002ee2000c1e9900 */
[----:B------:R-:W-:Y:S02]  /*00d0*/  HFMA2 R9, -RZ, RZ, 0, 0 ;  /* 0x00000000ff097431 */ /* 0x000fe400000001ff */
[----:B--2---:R-:W-:-:S05]  /*00e0*/  IMAD.WIDE R4, R7, 0x8, R4 ;  /* 0x0000000807047825 */ /* 0x004fca00078e0204 */
[----:B---3--:R-:W-:Y:S01]  /*00f0*/  STG.E.64 desc[UR4][R4.64], R8 ;  /* 0x0000000804007986 */ /* 0x008fe2000c101b04 */
[----:B------:R-:W-:Y:S05]  /*0100*/  EXIT ;  /* 0x000000000000794d */ /* 0x000fea0003800000 */
.L_x_852:
        /* <DEDUP_REMOVED lines=15> */
.L_x_1060:


//--------------------- .text._ZN17signal_processing7kernels20normalize_fft_kernelEP6float2if --------------------------
	.section	.text._ZN17signal_processing7kernels20normalize_fft_kernelEP6float2if,"ax",@progbits
	.align	128
        .global         _ZN17signal_processing7kernels20normalize_fft_kernelEP6float2if
        .type           _ZN17signal_processing7kernels20normalize_fft_kernelEP6float2if,@function
        .size           _ZN17signal_processing7kernels20normalize_fft_kernelEP6float2if,(.L_x_1061 - _ZN17signal_processing7kernels20normalize_fft_kernelEP6float2if)
        .other          _ZN17signal_processing7kernels20normalize_fft_kernelEP6float2if,@"STO_CUDA_ENTRY STV_DEFAULT"
_ZN17signal_processing7kernels20normalize_fft_kernelEP6float2if:
.text._ZN17signal_processing7kernels20normalize_fft_kernelEP6float2if:
        /* <DEDUP_REMOVED lines=12> */
[----:B-1----:R-:W2:Y:S02]  /*00c0*/  LDG.E.64 R4, desc[UR4][R2.64] ;  /* 0x0000000402047981 */ /* 0x002ea4000c1e1b00 */
[----:B--2---:R-:W-:Y:S01]  /*00d0*/  FMUL R4, R4, UR6 ;  /* 0x0000000604047c20 */ /* 0x004fe20008400000 */
[----:B------:R-:W-:-:S05]  /*00e0*/  FMUL R5, R5, UR6 ;  /* 0x0000000605057c20 */ /* 0x000fca0008400000 */
[----:B------:R-:W-:Y:S01]  /*00f0*/  STG.E.64 desc[UR4][R2.64], R4 ;  /* 0x0000000402007986 */ /* 0x000fe2000c101b04 */
[----:B------:R-:W-:Y:S05]  /*0100*/  EXIT ;  /* 0x000000000000794d */ /* 0x000fea0003800000 */
.L_x_853:
        /* <DEDUP_REMOVED lines=15> */
.L_x_1061:


//--------------------- .text._ZN17signal_processing7kernels29generate_kaiser_window_kernelEPfif --------------------------
	.section	.text._ZN17signal_processing7kernels29generate_kaiser_window_kernelEPfif,"ax",@progbits
	.align	128
        .global         _ZN17signal_processing7kernels29generate_kaiser_window_kernelEPfif
        .type           _ZN17signal_processing7kernels29generate_kaiser_window_kernelEPfif,@function
        .size           _ZN17signal_processing7kernels29generate_kaiser_window_kernelEPfif,(.L_x_1019 - _ZN17signal_processing7kernels29generate_kaiser_window_kernelEPfif)
        .other          _ZN17signal_processing7kernels29generate_kaiser_window_kernelEPfif,@"STO_CUDA_ENTRY STV_DEFAULT"
_ZN17signal_processing7kernels29generate_kaiser_window_kernelEPfif:
.text._ZN17signal_processing7kernels29generate_kaiser_window_kernelEPfif:
        /* <DEDUP_REMOVED lines=8> */
[----:B------:R-:W-:Y:S01]  /*0080*/  UIADD3 UR4, UPT, UPT, UR4, -0x1, URZ ;  /* 0xffffffff04047890 */ /* 0x000fe2000fffe0ff */
[----:B------:R-:W-:Y:S01]  /*0090*/  I2FP.F32.S32 R0, R4 ;  /* 0x0000000400007245 */ /* 0x000fe20000201400 */
[----:B------:R-:W-:Y:S04]  /*00a0*/  BSSY.RECONVERGENT B0, `(.L_x_854) ;  /* 0x000000e000007945 */ /* 0x000fe80003800200 */
[----:B------:R-:W-:Y:S01]  /*00b0*/  I2FP.F32.S32 R3, UR4 ;  /* 0x0000000400037c45 */ /* 0x000fe20008201400 */
[----:B------:R-:W-:-:S03]  /*00c0*/  FADD R0, R0, R0 ;  /* 0x0000000000007221 */ /* 0x000fc60000000000 */
        /* <DEDUP_REMOVED lines=9> */
[----:B------:R-:W-:Y:S05]  /*0160*/  CALL.REL.NOINC `($__internal_17_$__cuda_sm3x_div_rn_noftz_f32_slowpath) ;  /* 0x0000000400907944 */ /* 0x000fea0003c00000 */
[----:B------:R-:W-:-:S07]  /*0170*/  IMAD.MOV.U32 R2, RZ, RZ, R0 ;  /* 0x000000ffff027224 */ /* 0x000fce00078e0000 */
.L_x_855:
[----:B------:R-:W-:Y:S05]  /*0180*/  BSYNC.RECONVERGENT B0 ;  /* 0x0000000000007941 */ /* 0x000fea0003800200 */
.L_x_854:
[----:B------:R-:W-:Y:S01]  /*0190*/  FADD R2, R2, -1 ;  /* 0xbf80000002027421 */ /* 0x000fe20000000000 */
[----:B------:R-:W-:Y:S03]  /*01a0*/  BSSY.RECONVERGENT B0, `(.L_x_856) ;  /* 0x0000013000007945 */ /* 0x000fe60003800200 */
[----:B------:R-:W-:-:S05]  /*01b0*/  FFMA R2, -R2, R2, 1 ;  /* 0x3f80000002027423 */ /* 0x000fca0000000102 */
[----:B------:R-:W-:-:S04]  /*01c0*/  FSETP.GE.AND P0, PT, R2, RZ, PT ;  /* 0x000000ff0200720b */ /* 0x000fc80003f06000 */
[----:B------:R-:W-:-:S04]  /*01d0*/  FSEL R3, R2, RZ, P0 ;  /* 0x000000ff02037208 */ /* 0x000fc80000000000 */
[----:B------:R0:W1:Y:S01]  /*01e0*/  MUFU.RSQ R2, R3 ;  /* 0x0000000300027308 */ /* 0x0000620000001400 */
[----:B------:R-:W-:-:S05]  /*01f0*/  VIADD R0, R3, 0xf3000000 ;  /* 0xf300000003007836 */ /* 0x000fca0000000000 */
[----:B------:R-:W-:-:S13]  /*0200*/  ISETP.GT.U32.AND P0, PT, R0, 0x727fffff, PT ;  /* 0x727fffff0000780c */ /* 0x000fda0003f04070 */
[----:B01----:R-:W-:Y:S05]  /*0210*/  @!P0 BRA `(.L_x_857) ;  /* 0x00000000001c8947 */ /* 0x003fea0003800000 */
[----:B------:R-:W-:Y:S01]  /*0220*/  BSSY.RECONVERGENT B1, `(.L_x_858) ;  /* 0x0000004000017945 */ /* 0x000fe20003800200 */
[----:B------:R-:W-:Y:S02]  /*0230*/  MOV R0, R3 ;  /* 0x0000000300007202 */ /* 0x000fe40000000f00 */
[----:B------:R-:W-:-:S07]  /*0240*/  MOV R9, 0x260 ;  /* 0x0000026000097802 */ /* 0x000fce0000000f00 */
[----:B------:R-:W-:Y:S05]  /*0250*/  CALL.REL.NOINC `($__internal_16_$__cuda_sm20_sqrt_rn_f32_slowpath) ;  /* 0x0000000000fc7944 */ /* 0x000fea0003c00000 */
[----:B------:R-:W-:Y:S05]  /*0260*/  BSYNC.RECONVERGENT B1 ;  /* 0x0000000000017941 */ /* 0x000fea0003800200 */
.L_x_858:
[----:B------:R-:W-:Y:S01]  /*0270*/  IMAD.MOV.U32 R0, RZ, RZ, R3 ;  /* 0x000000ffff007224 */ /* 0x000fe200078e0003 */
[----:B------:R-:W-:Y:S06]  /*0280*/  BRA `(.L_x_859) ;  /* 0x0000000000107947 */ /* 0x000fec0003800000 */
.L_x_857:
[----:B------:R-:W-:Y:S01]  /*0290*/  FMUL.FTZ R0, R3, R2 ;  /* 0x0000000203007220 */ /* 0x000fe20000410000 */
[----:B------:R-:W-:-:S03]  /*02a0*/  FMUL.FTZ R2, R2, 0.5 ;  /* 0x3f00000002027820 */ /* 0x000fc60000410000 */
[----:B------:R-:W-:-:S04]  /*02b0*/  FFMA R3, -R0, R0, R3 ;  /* 0x0000000000037223 */ /* 0x000fc80000000103 */
[----:B------:R-:W-:-:S07]  /*02c0*/  FFMA R0, R3, R2, R0 ;  /* 0x0000000203007223 */ /* 0x000fce0000000000 */
.L_x_859:
[----:B------:R-:W-:Y:S05]  /*02d0*/  BSYNC.RECONVERGENT B0 ;  /* 0x0000000000007941 */ /* 0x000fea0003800200 */
.L_x_856:
[----:B------:R-:W0:Y:S01]  /*02e0*/  LDCU UR4, c[0x0][0x38c] ;  /* 0x00007180ff0477ac */ /* 0x000e220008000800 */
[----:B------:R-:W-:Y:S01]  /*02f0*/  BSSY.RECONVERGENT B0, `(.L_x_860) ;  /* 0x0000031000007945 */ /* 0x000fe20003800200 */
[----:B0-----:R-:W-:Y:S01]  /*0300*/  FMUL R5, R0, UR4 ;  /* 0x0000000400057c20 */ /* 0x001fe20008400000 */
[----:B------:R-:W0:Y:S04]  /*0310*/  LDCU.64 UR4, c[0x0][0x358] ;  /* 0x00006b00ff0477ac */ /* 0x000e280008000a00 */
[----:B------:R-:W-:-:S13]  /*0320*/  FSETP.GTU.AND P0, PT, R5, 15, PT ;  /* 0x417000000500780b */ /* 0x000fda0003f0c000 */
[----:B------:R-:W-:Y:S02]  /*0330*/  @!P0 IMAD.MOV.U32 R3, RZ, RZ, 0x39e38e41 ;  /* 0x39e38e41ff038424 */ /* 0x000fe400078e00ff */
[----:B------:R-:W-:-:S04]  /*0340*/  @!P0 FMUL R0, R5, R5 ;  /* 0x0000000505008220 */ /* 0x000fc80000400000 */
[----:B------:R-:W-:-:S04]  /*0350*/  @!P0 FFMA R3, R0, R3, 0.015625 ;  /* 0x3c80000000038423 */ /* 0x000fc80000000003 */
[----:B------:R-:W-:-:S04]  /*0360*/  @!P0 FFMA R3, R0, R3, 0.25 ;  /* 0x3e80000000038423 */ /* 0x000fc80000000003 */
[----:B------:R-:W-:Y:S01]  /*0370*/  @!P0 FFMA R7, R0, R3, 1 ;  /* 0x3f80000000078423 */ /* 0x000fe20000000003 */
[----:B0-----:R-:W-:Y:S06]  /*0380*/  @!P0 BRA `(.L_x_861) ;  /* 0x00000000009c8947 */ /* 0x001fec0003800000 */
[----:B------:R-:W-:Y:S02]  /*0390*/  HFMA2 R0, -RZ, RZ, 0.96630859375, -0.0022525787353515625 ;  /* 0x3bbb989dff007431 */ /* 0x000fe400000001ff */
[----:B------:R-:W-:Y:S02]  /*03a0*/  IMAD.MOV.U32 R3, RZ, RZ, 0x437c0000 ;  /* 0x437c0000ff037424 */ /* 0x000fe400078e00ff */
[C---:B------:R-:W-:Y:S01]  /*03b0*/  FMUL R6, R5.reuse, 6.2831854820251464844 ;  /* 0x40c90fdb05067820 */ /* 0x040fe20000400000 */
[----:B------:R-:W-:Y:S01]  /*03c0*/  BSSY.RECONVERGENT B1, `(.L_x_862) ;  /* 0x0000015000017945 */ /* 0x000fe20003800200 */
[----:B------:R-:W-:-:S04]  /*03d0*/  FFMA.SAT R0, R5, R0, 0.5 ;  /* 0x3f00000005007423 */ /* 0x000fc80000002000 */
[----:B------:R-:W-:-:S04]  /*03e0*/  FFMA.RM R0, R0, R3, 12582913 ;  /* 0x4b40000100007423 */ /* 0x000fc80000004003 */
[----:B------:R-:W-:-:S04]  /*03f0*/  FADD R2, R0, -12583039 ;  /* 0xcb40007f00027421 */ /* 0x000fc80000000000 */
[----:B------:R-:W-:-:S04]  /*0400*/  FFMA R2, R5, 1.4426950216293334961, -R2 ;  /* 0x3fb8aa3b05027823 */ /* 0x000fc80000000802 */
[----:B------:R-:W-:Y:S01]  /*0410*/  FFMA R3, R5, 1.925963033500011079e-08, R2 ;  /* 0x32a5706005037823 */ /* 0x000fe20000000002 */
[----:B------:R-:W-:Y:S01]  /*0420*/  VIADD R2, R6, 0xf3000000 ;  /* 0xf300000006027836 */ /* 0x000fe20000000000 */
[----:B------:R-:W-:Y:S04]  /*0430*/  MUFU.RSQ R5, R6 ;  /* 0x0000000600057308 */ /* 0x000fe80000001400 */
[----:B------:R-:W-:Y:S02]  /*0440*/  ISETP.GT.U32.AND P0, PT, R2, 0x727fffff, PT ;  /* 0x727fffff0200780c */ /* 0x000fe40003f04070 */
[----:B------:R-:W-:Y:S02]  /*0450*/  SHF.L.U32 R2, R0, 0x17, RZ ;  /* 0x0000001700027819 */ /* 0x000fe400000006ff */
[----:B------:R-:W0:Y:S03]  /*0460*/  MUFU.EX2 R3, R3 ;  /* 0x0000000300037308 */ /* 0x000e260000000800 */
[----:B0-----:R-:W-:-:S06]  /*0470*/  FMUL R2, R2, R3 ;  /* 0x0000000302027220 */ /* 0x001fcc0000400000 */
[----:B------:R-:W-:Y:S05]  /*0480*/  @!P0 BRA `(.L_x_863) ;  /* 0x0000000000108947 */ /* 0x000fea0003800000 */
[----:B------:R-:W-:Y:S01]  /*0490*/  IMAD.MOV.U32 R0, RZ, RZ, R6 ;  /* 0x000000ffff007224 */ /* 0x000fe200078e0006 */
[----:B------:R-:W-:-:S07]  /*04a0*/  MOV R9, 0x4c0 ;  /* 0x000004c000097802 */ /* 0x000fce0000000f00 */
[----:B------:R-:W-:Y:S05]  /*04b0*/  CALL.REL.NOINC `($__internal_16_$__cuda_sm20_sqrt_rn_f32_slowpath) ;  /* 0x0000000000647944 */ /* 0x000fea0003c00000 */
[----:B------:R-:W-:Y:S05]  /*04c0*/  BRA `(.L_x_864) ;  /* 0x0000000000107947 */ /* 0x000fea0003800000 */
.L_x_863:
[----:B------:R-:W-:Y:S01]  /*04d0*/  FMUL.FTZ R3, R6, R5 ;  /* 0x0000000506037220 */ /* 0x000fe20000410000 */
[----:B------:R-:W-:-:S03]  /*04e0*/  FMUL.FTZ R5, R5, 0.5 ;  /* 0x3f00000005057820 */ /* 0x000fc60000410000 */
[----:B------:R-:W-:-:S04]  /*04f0*/  FFMA R0, -R3, R3, R6 ;  /* 0x0000000303007223 */ /* 0x000fc80000000106 */
[----:B------:R-:W-:-:S07]  /*0500*/  FFMA R3, R0, R5, R3 ;  /* 0x0000000500037223 */ /* 0x000fce0000000003 */
.L_x_864:
[----:B------:R-:W-:Y:S05]  /*0510*/  BSYNC.RECONVERGENT B1 ;  /* 0x0000000000017941 */ /* 0x000fea0003800200 */
.L_x_862:
[----:B------:R-:W0:Y:S01]  /*0520*/  MUFU.RCP R0, R3 ;  /* 0x0000000300007308 */ /* 0x000e220000001000 */
[----:B------:R-:W-:Y:S07]  /*0530*/  BSSY.RECONVERGENT B1, `(.L_x_861) ;  /* 0x000000c000017945 */ /* 0x000fee0003800200 */
[----:B------:R-:W1:Y:S01]  /*0540*/  FCHK P0, R2, R3 ;  /* 0x0000000302007302 */ /* 0x000e620000000000 */
[----:B0-----:R-:W-:-:S04]  /*0550*/  FFMA R5, R0, -R3, 1 ;  /* 0x3f80000000057423 */ /* 0x001fc80000000803 */
[----:B------:R-:W-:-:S04]  /*0560*/  FFMA R5, R0, R5, R0 ;  /* 0x0000000500057223 */ /* 0x000fc80000000000 */
[----:B------:R-:W-:-:S04]  /*0570*/  FFMA R0, R2, R5, RZ ;  /* 0x0000000502007223 */ /* 0x000fc800000000ff */
[----:B------:R-:W-:-:S04]  /*0580*/  FFMA R6, R0, -R3, R2 ;  /* 0x8000000300067223 */ /* 0x000fc80000000002 */
[----:B------:R-:W-:Y:S01]  /*0590*/  FFMA R7, R5, R6, R0 ;  /* 0x0000000605077223 */ /* 0x000fe20000000000 */
[----:B-1----:R-:W-:Y:S06]  /*05a0*/  @!P0 BRA `(.L_x_865) ;  /* 0x0000000000108947 */ /* 0x002fec0003800000 */
[----:B------:R-:W-:Y:S02]  /*05b0*/  MOV R0, R2 ;  /* 0x0000000200007202 */ /* 0x000fe40000000f00 */
[----:B------:R-:W-:-:S07]  /*05c0*/  MOV R2, 0x5e0 ;  /* 0x000005e000027802 */ /* 0x000fce0000000f00 */
[----:B------:R-:W-:Y:S05]  /*05d0*/  CALL.REL.NOINC `($__internal_17_$__cuda_sm3x_div_rn_noftz_f32_slowpath) ;  /* 0x0000000000747944 */ /* 0x000fea0003c00000 */
[----:B------:R-:W-:-:S07]  /*05e0*/  IMAD.MOV.U32 R7, RZ, RZ, R0 ;  /* 0x000000ffff077224 */ /* 0x000fce00078e0000 */
.L_x_865:
[----:B------:R-:W-:Y:S05]  /*05f0*/  BSYNC.RECONVERGENT B1 ;  /* 0x0000000000017941 */ /* 0x000fea0003800200 */
.L_x_861:
[----:B------:R-:W-:Y:S05]  /*0600*/  BSYNC.RECONVERGENT B0 ;  /* 0x0000000000007941 */ /* 0x000fea0003800200 */
.L_x_860:
[----:B------:R-:W0:Y:S02]  /*0610*/  LDC.64 R2, c[0x0][0x380] ;  /* 0x0000e000ff027b82 */ /* 0x000e240000000a00 */
[----:B0-----:R-:W-:-:S05]  /*0620*/  IMAD.WIDE R4, R4, 0x4, R2 ;  /* 0x0000000404047825 */ /* 0x001fca00078e0202 */
[----:B------:R-:W-:Y:S01]  /*0630*/  STG.E desc[UR4][R4.64], R7 ;  /* 0x0000000704007986 */ /* 0x000fe2000c101904 */
[----:B------:R-:W-:Y:S05]  /*0640*/  EXIT ;  /* 0x000000000000794d */ /* 0x000fea0003800000 */
        .weak           $__internal_16_$__cuda_sm20_sqrt_rn_f32_slowpath
        .type           $__internal_16_$__cuda_sm20_sqrt_rn_f32_slowpath,@function
        .size           $__internal_16_$__cuda_sm20_sqrt_rn_f32_slowpath,($__internal_17_$__cuda_sm3x_div_rn_noftz_f32_slowpath - $__internal_16_$__cuda_sm20_sqrt_rn_f32_slowpath)
$__internal_16_$__cuda_sm20_sqrt_rn_f32_slowpath:
[----:B------:R-:W-:-:S13]  /*0650*/  LOP3.LUT P0, RZ, R0, 0x7fffffff, RZ, 0xc0, !PT ;  /* 0x7fffffff00ff7812 */ /* 0x000fda000780c0ff */
[----:B------:R-:W-:Y:S01]  /*0660*/  @!P0 MOV R3, R0 ;  /* 0x0000000000038202 */ /* 0x000fe20000000f00 */
[----:B------:R-:W-:Y:S06]  /*0670*/  @!P0 BRA `(.L_x_866) ;  /* 0x0000000000408947 */ /* 0x000fec0003800000 */
[----:B------:R-:W-:-:S13]  /*0680*/  FSETP.GEU.FTZ.AND P0, PT, R0, RZ, PT ;  /* 0x000000ff0000720b */ /* 0x000fda0003f1e000 */
[----:B------:R-:W-:Y:S01]  /*0690*/  @!P0 IMAD.MOV.U32 R3, RZ, RZ, 0x7fffffff ;  /* 0x7fffffffff038424 */ /* 0x000fe200078e00ff */
        /* <DEDUP_REMOVED lines=8> */
[----:B------:R-:W-:-:S03]  /*0720*/  @P0 FMUL.FTZ R6, R6, 0.5 ;  /* 0x3f00000006060820 */ /* 0x000fc60000410000 */
[----:B------:R-:W-:-:S04]  /*0730*/  @P0 FADD.FTZ R3, -R8, -RZ ;  /* 0x800000ff08030221 */ /* 0x000fc80000010100 */
[----:B------:R-:W-:Y:S01]  /*0740*/  @P0 FFMA R7, R8, R3, R5 ;  /* 0x0000000308070223 */ /* 0x000fe20000000005 */
[----:B------:R-:W-:-:S03]  /*0750*/  @!P0 MOV R3, R0 ;  /* 0x0000000000038202 */ /* 0x000fc60000000f00 */
[----:B------:R-:W-:-:S04]  /*0760*/  @P0 FFMA R6, R7, R6, R8 ;  /* 0x0000000607060223 */ /* 0x000fc80000000008 */
[----:B------:R-:W-:-:S07]  /*0770*/  @P0 FMUL.FTZ R3, R6, 2.3283064365386962891e-10 ;  /* 0x2f80000006030820 */ /* 0x000fce0000410000 */
.L_x_866:
[----:B------:R-:W-:Y:S02]  /*0780*/  HFMA2 R7, -RZ, RZ, 0, 0 ;  /* 0x00000000ff077431 */ /* 0x000fe400000001ff */
[----:B------:R-:W-:-:S04]  /*0790*/  IMAD.MOV.U32 R6, RZ, RZ, R9 ;  /* 0x000000ffff067224 */ /* 0x000fc800078e0009 */
[----:B------:R-:W-:Y:S05]  /*07a0*/  RET.REL.NODEC R6 `(_ZN17signal_processing7kernels29generate_kaiser_window_kernelEPfif) ;  /* 0xfffffff806147950 */ /* 0x000fea0003c3ffff */
        .weak           $__internal_17_$__cuda_sm3x_div_rn_noftz_f32_slowpath
        .type           $__internal_17_$__cuda_sm3x_div_rn_noftz_f32_slowpath,@function
        .size           $__internal_17_$__cuda_sm3x_div_rn_noftz_f32_slowpath,(.L_x_1019 - $__internal_17_$__cuda_sm3x_div_rn_noftz_f32_slowpath)
$__internal_17_$__cuda_sm3x_div_rn_noftz_f32_slowpath:
        /* <DEDUP_REMOVED lines=34> */
.L_x_868:
[----:B------:R-:W-:Y:S01]  /*09d0*/  LEA R6, R10, 0xc0800000, 0x17 ;  /* 0xc08000000a067811 */ /* 0x000fe200078eb8ff */
[----:B------:R-:W-:Y:S04]  /*09e0*/  BSSY.RECONVERGENT B3, `(.L_x_873) ;  /* 0x0000036000037945 */ /* 0x000fe80003800200 */
[----:B------:R-:W-:Y:S01]  /*09f0*/  IMAD.IADD R6, R3, 0x1, -R6 ;  /* 0x0000000103067824 */ /* 0x000fe200078e0a06 */
[----:B------:R-:W-:-:S03]  /*0a00*/  IADD3 R3, PT, PT, R8, -0x7f, RZ ;  /* 0xffffff8108037810 */ /* 0x000fc60007ffe0ff */
        /* <DEDUP_REMOVED lines=31> */
[----:B------:R-:W-:Y:S01]  /*0c00*/  IADD3 R8, PT, PT, R9, 0x20, RZ ;  /* 0x0000002009087810 */ /* 0x000fe20007ffe0ff */
        /* <DEDUP_REMOVED lines=11> */
[----:B------:R-:W-:-:S04]  /*0cc0*/  LOP3.LUT R3, R3, R6, RZ, 0xc0, !PT ;  /* 0x0000000603037212 */ /* 0x000fc800078ec0ff */
[----:B------:R-:W-:-:S04]  /*0cd0*/  IADD3 R3, PT, PT, R8, R3, RZ ;  /* 0x0000000308037210 */ /* 0x000fc80007ffe0ff */
[----:B------:R-:W-:Y:S01]  /*0ce0*/  LOP3.LUT R0, R3, R0, RZ, 0xfc, !PT ;  /* 0x0000000003007212 */ /* 0x000fe200078efcff */
[----:B------:R-:W-:Y:S06]  /*0cf0*/  BRA `(.L_x_876) ;  /* 0x0000000000107947 */ /* 0x000fec0003800000 */
.L_x_875:
[----:B------:R-:W-:-:S04]  /*0d00*/  LOP3.LUT R0, R0, 0x80000000, RZ, 0xc0, !PT ;  /* 0x8000000000007812 */ /* 0x000fc800078ec0ff */
[----:B------:R-:W-:Y:S01]  /*0d10*/  LOP3.LUT R0, R0, 0x7f800000, RZ, 0xfc, !PT ;  /* 0x7f80000000007812 */ /* 0x000fe200078efcff */
[----:B------:R-:W-:Y:S06]  /*0d20*/  BRA `(.L_x_876) ;  /* 0x0000000000047947 */ /* 0x000fec0003800000 */
.L_x_874:
[----:B------:R-:W-:-:S07]  /*0d30*/  IMAD R0, R6, 0x800000, R0 ;  /* 0x0080000006007824 */ /* 0x000fce00078e0200 */
.L_x_876:
[----:B------:R-:W-:Y:S05]  /*0d40*/  BSYNC.RECONVERGENT B3 ;  /* 0x0000000000037941 */ /* 0x000fea0003800200 */
.L_x_873:
[----:B------:R-:W-:Y:S05]  /*0d50*/  BRA `(.L_x_877) ;  /* 0x0000000000207947 */ /* 0x000fea0003800000 */
.L_x_872:
[----:B------:R-:W-:-:S04]  /*0d60*/  LOP3.LUT R0, R3, 0x80000000, R0, 0x48, !PT ;  /* 0x8000000003007812 */ /* 0x000fc800078e4800 */
[----:B------:R-:W-:Y:S01]  /*0d70*/  LOP3.LUT R0, R0, 0x7f800000, RZ, 0xfc, !PT ;  /* 0x7f80000000007812 */ /* 0x000fe200078efcff */
[----:B------:R-:W-:Y:S06]  /*0d80*/  BRA `(.L_x_877) ;  /* 0x0000000000147947 */ /* 0x000fec0003800000 */
.L_x_871:
[----:B------:R-:W-:Y:S01]  /*0d90*/  LOP3.LUT R0, R3, 0x80000000, R0, 0x48, !PT ;  /* 0x8000000003007812 */ /* 0x000fe200078e4800 */
[----:B------:R-:W-:Y:S06]  /*0da0*/  BRA `(.L_x_877) ;  /* 0x00000000000c7947 */ /* 0x000fec0003800000 */
.L_x_870:
[----:B------:R-:W0:Y:S01]  /*0db0*/  MUFU.RSQ R0, -QNAN ;  /* 0xffc0000000007908 */ /* 0x000e220000001400 */
[----:B------:R-:W-:Y:S05]  /*0dc0*/  BRA `(.L_x_877) ;  /* 0x0000000000047947 */ /* 0x000fea0003800000 */
.L_x_869:
[----:B------:R-:W-:-:S07]  /*0dd0*/  FADD.FTZ R0, R0, R3 ;  /* 0x0000000300007221 */ /* 0x000fce0000010000 */
.L_x_877:
[----:B------:R-:W-:Y:S05]  /*0de0*/  BSYNC.RECONVERGENT B2 ;  /* 0x0000000000027941 */ /* 0x000fea0003800200 */
.L_x_867:
[----:B------:R-:W-:-:S04]  /*0df0*/  HFMA2 R3, -RZ, RZ, 0, 0 ;  /* 0x00000000ff037431 */ /* 0x000fc800000001ff */
[----:B0-----:R-:W-:Y:S05]  /*0e00*/  RET.REL.NODEC R2 `(_ZN17signal_processing7kernels29generate_kaiser_window_kernelEPfif) ;  /* 0xfffffff0027c7950 */ /* 0x001fea0003c3ffff */
.L_x_878:
        /* <DEDUP_REMOVED lines=15> */
.L_x_1019:


//--------------------- .text._ZN17signal_processing7kernels31generate_gaussian_window_kernelEPfif --------------------------
	.section	.text._ZN17signal_processing7kernels31generate_gaussian_window_kernelEPfif,"ax",@progbits
	.align	128
        .global         _ZN17signal_processing7kernels31generate_gaussian_window_kernelEPfif
        .type           _ZN17signal_processing7kernels31generate_gaussian_window_kernelEPfif,@function
        .size           _ZN17signal_processing7kernels31generate_gaussian_window_kernelEPfif,(.L_x_1020 - _ZN17signal_processing7kernels31generate_gaussian_window_kernelEPfif)
        .other          _ZN17signal_processing7kernels31generate_gaussian_window_kernelEPfif,@"STO_CUDA_ENTRY STV_DEFAULT"
_ZN17signal_processing7kernels31generate_gaussian_window_kernelEPfif:
.text._ZN17signal_processing7kernels31generate_gaussian_window_kernelEPfif:
        /* <DEDUP_REMOVED lines=9> */
[----:B------:R-:W-:Y:S05]  /*0090*/  BSSY.RECONVERGENT B0, `(.L_x_879) ;  /* 0x0000010000007945 */ /* 0x000fea0003800200 */
[----:B------:R-:W-:-:S05]  /*00a0*/  I2FP.F32.S32 R0, UR4 ;  /* 0x0000000400007c45 */ /* 0x000fca0008201400 */
[----:B------:R-:W-:Y:S01]  /*00b0*/  FMUL R3, R0, 0.5 ;  /* 0x3f00000000037820 */ /* 0x000fe20000400000 */
[----:B------:R-:W-:-:S03]  /*00c0*/  I2FP.F32.S32 R0, R2 ;  /* 0x0000000200007245 */ /* 0x000fc60000201400 */
[----:B------:R-:W0:Y:S02]  /*00d0*/  MUFU.RCP R4, R3 ;  /* 0x0000000300047308 */ /* 0x000e240000001000 */
[----:B------:R-:W-:-:S06]  /*00e0*/  FADD R0, R0, -R3 ;  /* 0x8000000300007221 */ /* 0x000fcc0000000000 */
        /* <DEDUP_REMOVED lines=8> */
[----:B------:R-:W-:Y:S05]  /*0170*/  CALL.REL.NOINC `($__internal_18_$__cuda_sm3x_div_rn_noftz_f32_slowpath) ;  /* 0x00000000008c7944 */ /* 0x000fea0003c00000 */
[----:B------:R-:W-:-:S07]  /*0180*/  IMAD.MOV.U32 R4, RZ, RZ, R0 ;  /* 0x000000ffff047224 */ /* 0x000fce00078e0000 */
.L_x_880:
[----:B------:R-:W-:Y:S05]  /*0190*/  BSYNC.RECONVERGENT B0 ;  /* 0x0000000000007941 */ /* 0x000fea0003800200 */
.L_x_879:
[----:B------:R-:W0:Y:S01]  /*01a0*/  LDC R5, c[0x0][0x38c] ;  /* 0x0000e300ff057b82 */ /* 0x000e220000000800 */
[----:B------:R-:W-:Y:S01]  /*01b0*/  FMUL R3, R4, -0.5 ;  /* 0xbf00000004037820 */ /* 0x000fe20000400000 */
[----:B------:R-:W1:Y:S01]  /*01c0*/  LDCU.64 UR4, c[0x0][0x358] ;  /* 0x00006b00ff0477ac */ /* 0x000e620008000a00 */
[----:B------:R-:W-:Y:S02]  /*01d0*/  BSSY.RECONVERGENT B0, `(.L_x_881) ;  /* 0x000000f000007945 */ /* 0x000fe40003800200 */
[----:B------:R-:W-:Y:S01]  /*01e0*/  FMUL R0, R3, R4 ;  /* 0x0000000403007220 */ /* 0x000fe20000400000 */
[----:B0-----:R-:W-:-:S04]  /*01f0*/  FMUL R5, R5, R5 ;  /* 0x0000000505057220 */ /* 0x001fc80000400000 */
[----:B------:R-:W0:Y:S08]  /*0200*/  MUFU.RCP R6, R5 ;  /* 0x0000000500067308 */ /* 0x000e300000001000 */
[----:B------:R-:W2:Y:S01]  /*0210*/  FCHK P0, R0, R5 ;  /* 0x0000000500007302 */ /* 0x000ea20000000000 */
[----:B0-----:R-:W-:-:S04]  /*0220*/  FFMA R7, -R5, R6, 1 ;  /* 0x3f80000005077423 */ /* 0x001fc80000000106 */
[----:B------:R-:W-:-:S04]  /*0230*/  FFMA R7, R6, R7, R6 ;  /* 0x0000000706077223 */ /* 0x000fc80000000006 */
[----:B------:R-:W-:-:S04]  /*0240*/  FFMA R4, R0, R7, RZ ;  /* 0x0000000700047223 */ /* 0x000fc800000000ff */
[----:B------:R-:W-:-:S04]  /*0250*/  FFMA R3, -R5, R4, R0 ;  /* 0x0000000405037223 */ /* 0x000fc80000000100 */
[----:B------:R-:W-:Y:S01]  /*0260*/  FFMA R3, R7, R3, R4 ;  /* 0x0000000307037223 */ /* 0x000fe20000000004 */
[----:B-12---:R-:W-:Y:S06]  /*0270*/  @!P0 BRA `(.L_x_882) ;  /* 0x0000000000108947 */ /* 0x006fec0003800000 */
[----:B------:R-:W-:Y:S01]  /*0280*/  IMAD.MOV.U32 R3, RZ, RZ, R5 ;  /* 0x000000ffff037224 */ /* 0x000fe200078e0005 */
[----:B------:R-:W-:-:S07]  /*0290*/  MOV R4, 0x2b0 ;  /* 0x000002b000047802 */ /* 0x000fce0000000f00 */
[----:B------:R-:W-:Y:S05]  /*02a0*/  CALL.REL.NOINC `($__internal_18_$__cuda_sm3x_div_rn_noftz_f32_slowpath) ;  /* 0x0000000000407944 */ /* 0x000fea0003c00000 */
[----:B------:R-:W-:-:S07]  /*02b0*/  IMAD.MOV.U32 R3, RZ, RZ, R0 ;  /* 0x000000ffff037224 */ /* 0x000fce00078e0000 */
.L_x_882:
[----:B------:R-:W-:Y:S05]  /*02c0*/  BSYNC.RECONVERGENT B0 ;  /* 0x0000000000007941 */ /* 0x000fea0003800200 */
.L_x_881:
[----:B------:R-:W-:Y:S02]  /*02d0*/  HFMA2 R5, -RZ, RZ, 3.7421875, 0 ;  /* 0x437c0000ff057431 */ /* 0x000fe400000001ff */
[----:B------:R-:W-:-:S04]  /*02e0*/  IMAD.MOV.U32 R0, RZ, RZ, 0x3bbb989d ;  /* 0x3bbb989dff007424 */ /* 0x000fc800078e00ff */
[----:B------:R-:W-:-:S04]  /*02f0*/  FFMA.SAT R0, R3, R0, 0.5 ;  /* 0x3f00000003007423 */ /* 0x000fc80000002000 */
[----:B------:R-:W-:Y:S02]  /*0300*/  FFMA.RM R0, R0, R5, 12582913 ;  /* 0x4b40000100007423 */ /* 0x000fe40000004005 */
[----:B------:R-:W0:Y:S02]  /*0310*/  LDC.64 R4, c[0x0][0x380] ;  /* 0x0000e000ff047b82 */ /* 0x000e240000000a00 */
[C---:B------:R-:W-:Y:S01]  /*0320*/  FADD R6, R0.reuse, -12583039 ;  /* 0xcb40007f00067421 */ /* 0x040fe20000000000 */
[----:B------:R-:W-:-:S03]  /*0330*/  IMAD.SHL.U32 R0, R0, 0x800000, RZ ;  /* 0x0080000000007824 */ /* 0x000fc600078e00ff */
[----:B------:R-:W-:-:S04]  /*0340*/  FFMA R6, R3, 1.4426950216293334961, -R6 ;  /* 0x3fb8aa3b03067823 */ /* 0x000fc80000000806 */
[----:B------:R-:W-:-:S04]  /*0350*/  FFMA R6, R3, 1.925963033500011079e-08, R6 ;  /* 0x32a5706003067823 */ /* 0x000fc80000000006 */
[----:B------:R-:W1:Y:S01]  /*0360*/  MUFU.EX2 R7, R6 ;  /* 0x0000000600077308 */ /* 0x000e620000000800 */
[----:B0-----:R-:W-:-:S04]  /*0370*/  IMAD.WIDE R2, R2, 0x4, R4 ;  /* 0x0000000402027825 */ /* 0x001fc800078e0204 */
[----:B-1----:R-:W-:-:S05]  /*0380*/  FMUL R7, R0, R7 ;  /* 0x0000000700077220 */ /* 0x002fca0000400000 */
[----:B------:R-:W-:Y:S01]  /*0390*/  STG.E desc[UR4][R2.64], R7 ;  /* 0x0000000702007986 */ /* 0x000fe2000c101904 */
[----:B------:R-:W-:Y:S05]  /*03a0*/  EXIT ;  /* 0x000000000000794d */ /* 0x000fea0003800000 */
        .weak           $__internal_18_$__cuda_sm3x_div_rn_noftz_f32_slowpath
        .type           $__internal_18_$__cuda_sm3x_div_rn_noftz_f32_slowpath,@function
        .size           $__internal_18_$__cuda_sm3x_div_rn_noftz_f32_slowpath,(.L_x_1020 - $__internal_18_$__cuda_sm3x_div_rn_noftz_f32_slowpath)
$__internal_18_$__cuda_sm3x_div_rn_noftz_f32_slowpath:
[----:B------:R-:W-:Y:S01]  /*03b0*/  SHF.R.U32.HI R6, RZ, 0x17, R3 ;  /* 0x00000017ff067819 */ /* 0x000fe20000011603 */
[----:B------:R-:W-:Y:S01]  /*03c0*/  BSSY.RECONVERGENT B1, `(.L_x_883) ;  /* 0x0000062000017945 */ /* 0x000fe20003800200 */
[----:B------:R-:W-:Y:S02]  /*03d0*/  SHF.R.U32.HI R5, RZ, 0x17, R0 ;  /* 0x00000017ff057819 */ /* 0x000fe40000011600 */
[----:B------:R-:W-:Y:S02]  /*03e0*/  LOP3.LUT R10, R6, 0xff, RZ, 0xc0, !PT ;  /* 0x000000ff060a7812 */ /* 0x000fe400078ec0ff */
[----:B------:R-:W-:-:S03]  /*03f0*/  LOP3.LUT R8, R5, 0xff, RZ, 0xc0, !PT ;  /* 0x000000ff05087812 */ /* 0x000fc600078ec0ff */
[----:B------:R-:W-:Y:S02]  /*0400*/  VIADD R7, R10, 0xffffffff ;  /* 0xffffffff0a077836 */ /* 0x000fe40000000000 */
[----:B------:R-:W-:-:S03]  /*0410*/  VIADD R6, R8, 0xffffffff ;  /* 0xffffffff08067836 */ /* 0x000fc60000000000 */
[----:B------:R-:W-:-:S04]  /*0420*/  ISETP.GT.U32.AND P0, PT, R7, 0xfd, PT ;  /* 0x000000fd0700780c */ /* 0x000fc80003f04070 */
[----:B------:R-:W-:-:S13]  /*0430*/  ISETP.GT.U32.OR P0, PT, R6, 0xfd, P0 ;  /* 0x000000fd0600780c */ /* 0x000fda0000704470 */
[----:B------:R-:W-:Y:S01]  /*0440*/  @!P0 MOV R5, RZ ;  /* 0x000000ff00058202 */ /* 0x000fe20000000f00 */
        /* <DEDUP_REMOVED lines=24> */
.L_x_884:
[----:B------:R-:W-:Y:S01]  /*05d0*/  LEA R6, R10, 0xc0800000, 0x17 ;  /* 0xc08000000a067811 */ /* 0x000fe200078eb8ff */
[----:B------:R-:W-:Y:S03]  /*05e0*/  BSSY.RECONVERGENT B2, `(.L_x_889) ;  /* 0x0000036000027945 */ /* 0x000fe60003800200 */
[----:B------:R-:W-:Y:S01]  /*05f0*/  IADD3 R6, PT, PT, -R6, R3, RZ ;  /* 0x0000000306067210 */ /* 0x000fe20007ffe1ff */
[----:B------:R-:W-:-:S03]  /*0600*/  VIADD R3, R8, 0xffffff81 ;  /* 0xffffff8108037836 */ /* 0x000fc60000000000 */
        /* <DEDUP_REMOVED lines=14> */
[----:B------:R-:W-:-:S05]  /*06f0*/  IMAD.IADD R9, R3, 0x1, R6 ;  /* 0x0000000103097824 */ /* 0x000fca00078e0206 */
[----:B------:R-:W-:-:S04]  /*0700*/  IADD3 R3, PT, PT, R9, -0x1, RZ ;  /* 0xffffffff09037810 */ /* 0x000fc80007ffe0ff */
        /* <DEDUP_REMOVED lines=31> */
.L_x_891:
[----:B------:R-:W-:-:S04]  /*0900*/  LOP3.LUT R0, R0, 0x80000000, RZ, 0xc0, !PT ;  /* 0x8000000000007812 */ /* 0x000fc800078ec0ff */
[----:B------:R-:W-:Y:S01]  /*0910*/  LOP3.LUT R0, R0, 0x7f800000, RZ, 0xfc, !PT ;  /* 0x7f80000000007812 */ /* 0x000fe200078efcff */
[----:B------:R-:W-:Y:S06]  /*0920*/  BRA `(.L_x_892) ;  /* 0x0000000000047947 */ /* 0x000fec0003800000 */
.L_x_890:
[----:B------:R-:W-:-:S07]  /*0930*/  LEA R0, R6, R0, 0x17 ;  /* 0x0000000006007211 */ /* 0x000fce00078eb8ff */
.L_x_892:
[----:B------:R-:W-:Y:S05]  /*0940*/  BSYNC.RECONVERGENT B2 ;  /* 0x0000000000027941 */ /* 0x000fea0003800200 */
.L_x_889:
[----:B------:R-:W-:Y:S05]  /*0950*/  BRA `(.L_x_893) ;  /* 0x0000000000207947 */ /* 0x000fea0003800000 */
.L_x_888:
[----:B------:R-:W-:-:S04]  /*0960*/  LOP3.LUT R0, R3, 0x80000000, R0, 0x48, !PT ;  /* 0x8000000003007812 */ /* 0x000fc800078e4800 */
[----:B------:R-:W-:Y:S01]  /*0970*/  LOP3.LUT R0, R0, 0x7f800000, RZ, 0xfc, !PT ;  /* 0x7f80000000007812 */ /* 0x000fe200078efcff */
[----:B------:R-:W-:Y:S06]  /*0980*/  BRA `(.L_x_893) ;  /* 0x0000000000147947 */ /* 0x000fec0003800000 */
.L_x_887:
[----:B------:R-:W-:Y:S01]  /*0990*/  LOP3.LUT R0, R3, 0x80000000, R0, 0x48, !PT ;  /* 0x8000000003007812 */ /* 0x000fe200078e4800 */
[----:B------:R-:W-:Y:S06]  /*09a0*/  BRA `(.L_x_893) ;  /* 0x00000000000c7947 */ /* 0x000fec0003800000 */
.L_x_886:
[----:B------:R-:W0:Y:S01]  /*09b0*/  MUFU.RSQ R0, -QNAN ;  /* 0xffc0000000007908 */ /* 0x000e220000001400 */
[----:B------:R-:W-:Y:S05]  /*09c0*/  BRA `(.L_x_893) ;  /* 0x0000000000047947 */ /* 0x000fea0003800000 */
.L_x_885:
[----:B------:R-:W-:-:S07]  /*09d0*/  FADD.FTZ R0, R0, R3 ;  /* 0x0000000300007221 */ /* 0x000fce0000010000 */
.L_x_893:
[----:B------:R-:W-:Y:S05]  /*09e0*/  BSYNC.RECONVERGENT B1 ;  /* 0x0000000000017941 */ /* 0x000fea0003800200 */
.L_x_883:
[----:B------:R-:W-:-:S04]  /*09f0*/  IMAD.MOV.U32 R5, RZ, RZ, 0x0 ;  /* 0x00000000ff057424 */ /* 0x000fc800078e00ff */
[----:B0-----:R-:W-:Y:S05]  /*0a00*/  RET.REL.NODEC R4 `(_ZN17signal_processing7kernels31generate_gaussian_window_kernelEPfif) ;  /* 0xfffffff4047c7950 */ /* 0x001fea0003c3ffff */
.L_x_894:
        /* <DEDUP_REMOVED lines=15> */
.L_x_1020:


//--------------------- .text._ZN17signal_processing7kernels28generate_tukey_window_kernelEPfif --------------------------
	.section	.text._ZN17signal_processing7kernels28generate_tukey_window_kernelEPfif,"ax",@progbits
	.align	128
        .global         _ZN17signal_processing7kernels28generate_tukey_window_kernelEPfif
        .type           _ZN17signal_processing7kernels28generate_tukey_window_kernelEPfif,@function
        .size           _ZN17signal_processing7kernels28generate_tukey_window_kernelEPfif,(.L_x_1021 - _ZN17signal_processing7kernels28generate_tukey_window_kernelEPfif)
        .other          _ZN17signal_processing7kernels28generate_tukey_window_kernelEPfif,@"STO_CUDA_ENTRY STV_DEFAULT"
_ZN17signal_processing7kernels28generate_tukey_window_kernelEPfif:
.text._ZN17signal_processing7kernels28generate_tukey_window_kernelEPfif:
[----:B------:R-:W0:Y:S01]  /*0000*/  LDC R1, c[0x0][0x37c] ;  /* 0x0000df00ff017b82 */ /* 0x000e220000000800 */
[----:B------:R-:W1:Y:S07]  /*0010*/  S2R R0, SR_TID.X ;  /* 0x0000000000007919 */ /* 0x000e6e0000002100 */
[----:B------:R-:W1:Y:S01]  /*0020*/  S2UR UR5, SR_CTAID.X ;  /* 0x00000000000579c3 */ /* 0x000e620000002500 */
[----:B------:R-:W2:Y:S01]  /*0030*/  LDCU UR4, c[0x0][0x388] ;  /* 0x00007100ff0477ac */ /* 0x000ea20008000800 */
[----:B0-----:R-:W-:-:S06]  /*0040*/  VIADD R1, R1, 0xffffffe0 ;  /* 0xffffffe001017836 */ /* 0x001fcc0000000000 */
[----:B------:R-:W1:Y:S02]  /*0050*/  LDC R5, c[0x0][0x360] ;  /* 0x0000d800ff057b82 */ /* 0x000e640000000800 */
[----:B-1----:R-:W-:-:S05]  /*0060*/  IMAD R5, R5, UR5, R0 ;  /* 0x0000000505057c24 */ /* 0x002fca000f8e0200 */
[----:B--2---:R-:W-:-:S13]  /*0070*/  ISETP.GE.AND P0, PT, R5, UR4, PT ;  /* 0x0000000405007c0c */ /* 0x004fda000bf06270 */
[----:B------:R-:W-:Y:S05]  /*0080*/  @P0 EXIT ;  /* 0x000000000000094d */ /* 0x000fea0003800000 */
[----:B------:R-:W-:Y:S01]  /*0090*/  UIADD3 UR4, UPT, UPT, UR4, -0x1, URZ ;  /* 0xffffffff04047890 */ /* 0x000fe2000fffe0ff */
[----:B------:R-:W-:Y:S01]  /*00a0*/  I2FP.F32.S32 R0, R5 ;  /* 0x0000000500007245 */ /* 0x000fe20000201400 */
[----:B------:R-:W-:Y:S04]  /*00b0*/  BSSY.RECONVERGENT B0, `(.L_x_895) ;  /* 0x000000d000007945 */ /* 0x000fe80003800200 */
[----:B------:R-:W-:-:S04]  /*00c0*/  I2FP.F32.S32 R3, UR4 ;  /* 0x0000000400037c45 */ /* 0x000fc80008201400 */
        /* <DEDUP_REMOVED lines=9> */
[----:B------:R-:W-:Y:S05]  /*0160*/  CALL.REL.NOINC `($__internal_19_$__cuda_sm3x_div_rn_noftz_f32_slowpath) ;  /* 0x0000000c00847944 */ /* 0x000fea0003c00000 */
[----:B------:R-:W-:-:S07]  /*0170*/  IMAD.MOV.U32 R2, RZ, RZ, R7 ;  /* 0x000000ffff027224 */ /* 0x000fce00078e0007 */
.L_x_896:
[----:B------:R-:W-:Y:S05]  /*0180*/  BSYNC.RECONVERGENT B0 ;  /* 0x0000000000007941 */ /* 0x000fea0003800200 */
.L_x_895:
[----:B------:R-:W0:Y:S01]  /*0190*/  LDC R6, c[0x0][0x38c] ;  /* 0x0000e300ff067b82 */ /* 0x000e220000000800 */
[----:B------:R-:W1:Y:S01]  /*01a0*/  LDCU.64 UR6, c[0x0][0x358] ;  /* 0x00006b00ff0677ac */ /* 0x000e620008000a00 */
[----:B0-----:R-:W-:-:S05]  /*01b0*/  FMUL R3, R6, 0.5 ;  /* 0x3f00000006037820 */ /* 0x001fca0000400000 */
[----:B------:R-:W-:-:S13]  /*01c0*/  FSETP.GEU.AND P0, PT, R2, R3, PT ;  /* 0x000000030200720b */ /* 0x000fda0003f0e000 */
[----:B-1----:R-:W-:Y:S05]  /*01d0*/  @P0 BRA `(.L_x_897) ;  /* 0x0000000400a00947 */ /* 0x002fea0003800000 */
[----:B------:R-:W0:Y:S01]  /*01e0*/  MUFU.RCP R3, R6 ;  /* 0x0000000600037308 */ /* 0x000e220000001000 */
[----:B------:R-:W-:Y:S01]  /*01f0*/  FMUL R0, R2, 6.2831854820251464844 ;  /* 0x40c90fdb02007820 */ /* 0x000fe20000400000 */
[----:B------:R-:W-:Y:S06]  /*0200*/  BSSY.RECONVERGENT B0, `(.L_x_898) ;  /* 0x000000c000007945 */ /* 0x000fec0003800200 */
[----:B------:R-:W1:Y:S01]  /*0210*/  FCHK P0, R0, R6 ;  /* 0x0000000600007302 */ /* 0x000e620000000000 */
[----:B0-----:R-:W-:-:S04]  /*0220*/  FFMA R4, R3, -R6, 1 ;  /* 0x3f80000003047423 */ /* 0x001fc80000000806 */
[----:B------:R-:W-:-:S04]  /*0230*/  FFMA R3, R3, R4, R3 ;  /* 0x0000000403037223 */ /* 0x000fc80000000003 */
[----:B------:R-:W-:-:S04]  /*0240*/  FFMA R7, R0, R3, RZ ;  /* 0x0000000300077223 */ /* 0x000fc800000000ff */
[----:B------:R-:W-:-:S04]  /*0250*/  FFMA R2, R7, -R6, R0 ;  /* 0x8000000607027223 */ /* 0x000fc80000000000 */
[----:B------:R-:W-:Y:S01]  /*0260*/  FFMA R7, R3, R2, R7 ;  /* 0x0000000203077223 */ /* 0x000fe20000000007 */
[----:B-1----:R-:W-:Y:S06]  /*0270*/  @!P0 BRA `(.L_x_899) ;  /* 0x0000000000108947 */ /* 0x002fec0003800000 */
[----:B------:R-:W0:Y:S01]  /*0280*/  LDCU UR4, c[0x0][0x38c] ;  /* 0x00007180ff0477ac */ /* 0x000e220008000800 */
[----:B------:R-:W-:Y:S01]  /*0290*/  MOV R2, 0x2c0 ;  /* 0x000002c000027802 */ /* 0x000fe20000000f00 */
[----:B0-----:R-:W-:-:S07]  /*02a0*/  IMAD.U32 R3, RZ, RZ, UR4 ;  /* 0x00000004ff037e24 */ /* 0x001fce000f8e00ff */
[----:B------:R-:W-:Y:S05]  /*02b0*/  CALL.REL.NOINC `($__internal_19_$__cuda_sm3x_div_rn_noftz_f32_slowpath) ;  /* 0x0000000c00307944 */ /* 0x000fea0003c00000 */
.L_x_899:
[----:B------:R-:W-:Y:S05]  /*02c0*/  BSYNC.RECONVERGENT B0 ;  /* 0x0000000000007941 */ /* 0x000fea0003800200 */
.L_x_898:
[C---:B------:R-:W-:Y:S01]  /*02d0*/  FMUL R0, R7.reuse, 0.63661974668502807617 ;  /* 0x3f22f98307007820 */ /* 0x040fe20000400000 */
[----:B------:R-:W-:Y:S01]  /*02e0*/  FSETP.GE.AND P0, PT, |R7|, 105615, PT ;  /* 0x47ce47800700780b */ /* 0x000fe20003f06200 */
[----:B------:R-:W-:Y:S04]  /*02f0*/  BSSY.RECONVERGENT B0, `(.L_x_900) ;  /* 0x000003e000007945 */ /* 0x000fe80003800200 */
[----:B------:R-:W0:Y:S02]  /*0300*/  F2I.NTZ R0, R0 ;  /* 0x0000000000007305 */ /* 0x000e240000203100 */
[----:B0-----:R-:W-:-:S05]  /*0310*/  I2FP.F32.S32 R2, R0 ;  /* 0x0000000000027245 */ /* 0x001fca0000201400 */
[----:B------:R-:W-:-:S04]  /*0320*/  FFMA R3, R2, -1.5707962512969970703, R7 ;  /* 0xbfc90fda02037823 */ /* 0x000fc80000000007 */
[----:B------:R-:W-:-:S04]  /*0330*/  FFMA R3, R2, -7.5497894158615963534e-08, R3 ;  /* 0xb3a2216802037823 */ /* 0x000fc80000000003 */
[----:B------:R-:W-:Y:S01]  /*0340*/  FFMA R4, R2, -5.3903029534742383927e-15, R3 ;  /* 0xa7c234c502047823 */ /* 0x000fe20000000003 */
        /* <DEDUP_REMOVED lines=12> */
.L_x_902:
        /* <DEDUP_REMOVED lines=16> */
[----:B------:R-:W-:Y:S02]  /*0510*/  LOP3.LUT P0, RZ, R4, 0x1f, RZ, 0xc0, !PT ;  /* 0x0000001f04ff7812 */ /* 0x000fe4000780c0ff */
[----:B------:R-:W-:-:S04]  /*0520*/  IADD3 R0, PT, PT, R0, -0x80, RZ ;  /* 0xffffff8000007810 */ /* 0x000fc80007ffe0ff */
        /* <DEDUP_REMOVED lines=26> */
.L_x_901:
[----:B------:R-:W-:Y:S05]  /*06d0*/  BSYNC.RECONVERGENT B0 ;  /* 0x0000000000007941 */ /* 0x000fea0003800200 */
.L_x_900:
[----:B------:R-:W-:Y:S02]  /*06e0*/  IMAD.MOV.U32 R2, RZ, RZ, 0x37cbac00 ;  /* 0x37cbac00ff027424 */ /* 0x000fe400078e00ff */
[----:B------:R-:W-:Y:S01]  /*06f0*/  FMUL R7, R4, R4 ;  /* 0x0000000404077220 */ /* 0x000fe20000400000 */
[C---:B------:R-:W-:Y:S01]  /*0700*/  LOP3.LUT R3, R0.reuse, 0x1, RZ, 0xc0, !PT ;  /* 0x0000000100037812 */ /* 0x040fe200078ec0ff */
[----:B------:R-:W-:Y:S02]  /*0710*/  IMAD.MOV.U32 R8, RZ, RZ, 0x3c0885e4 ;  /* 0x3c0885e4ff087424 */ /* 0x000fe400078e00ff */
[----:B------:R-:W-:Y:S01]  /*0720*/  FFMA R2, R7, R2, -0.0013887860113754868507 ;  /* 0xbab607ed07027423 */ /* 0x000fe20000000002 */
[----:B------:R-:W-:Y:S01]  /*0730*/  ISETP.NE.U32.AND P0, PT, R3, 0x1, PT ;  /* 0x000000010300780c */ /* 0x000fe20003f05070 */
[----:B------:R-:W-:Y:S02]  /*0740*/  VIADD R0, R0, 0x1 ;  /* 0x0000000100007836 */ /* 0x000fe40000000000 */
[----:B------:R-:W-:Y:S01]  /*0750*/  IMAD.MOV.U32 R9, RZ, RZ, 0x3e2aaaa8 ;  /* 0x3e2aaaa8ff097424 */ /* 0x000fe200078e00ff */
[----:B------:R-:W-:-:S02]  /*0760*/  FSEL R6, R2, -0.00019574658654164522886, P0 ;  /* 0xb94d415302067808 */ /* 0x000fc40000000000 */
[----:B------:R-:W-:Y:S01]  /*0770*/  FSEL R8, R8, 0.041666727513074874878, !P0 ;  /* 0x3d2aaabb08087808 */ /* 0x000fe20004000000 */
[----:B------:R-:W0:Y:S01]  /*0780*/  LDC.64 R2, c[0x0][0x380] ;  /* 0x0000e000ff027b82 */ /* 0x000e220000000a00 */
[----:B------:R-:W-:Y:S02]  /*0790*/  LOP3.LUT P1, RZ, R0, 0x2, RZ, 0xc0, !PT ;  /* 0x0000000200ff7812 */ /* 0x000fe4000782c0ff */
[----:B------:R-:W-:Y:S01]  /*07a0*/  FSEL R9, -R9, -0.4999999701976776123, !P0 ;  /* 0xbeffffff09097808 */ /* 0x000fe20004000100 */
[----:B------:R-:W-:Y:S01]  /*07b0*/  FFMA R6, R7, R6, R8 ;  /* 0x0000000607067223 */ /* 0x000fe20000000008 */
[----:B------:R-:W-:-:S03]  /*07c0*/  FSEL R0, R4, 1, !P0 ;  /* 0x3f80000004007808 */ /* 0x000fc60004000000 */
[C---:B------:R-:W-:Y:S02]  /*07d0*/  FFMA R6, R7.reuse, R6, R9 ;  /* 0x0000000607067223 */ /* 0x040fe40000000009 */
[----:B------:R-:W-:-:S04]  /*07e0*/  FFMA R7, R7, R0, RZ ;  /* 0x0000000007077223 */ /* 0x000fc800000000ff */
[----:B------:R-:W-:-:S04]  /*07f0*/  FFMA R0, R7, R6, R0 ;  /* 0x0000000607007223 */ /* 0x000fc80000000000 */
[----:B------:R-:W-:-:S04]  /*0800*/  @P1 FADD R0, RZ, -R0 ;  /* 0x80000000ff001221 */ /* 0x000fc80000000000 */
[----:B------:R-:W-:Y:S01]  /*0810*/  FADD R0, -R0, 1 ;  /* 0x3f80000000007421 */ /* 0x000fe20000000100 */
[----:B0-----:R-:W-:-:S04]  /*0820*/  IMAD.WIDE R2, R5, 0x4, R2 ;  /* 0x0000000405027825 */ /* 0x001fc800078e0202 */
[----:B------:R-:W-:-:S05]  /*0830*/  FMUL R5, R0, 0.5 ;  /* 0x3f00000000057820 */ /* 0x000fca0000400000 */
[----:B------:R-:W-:Y:S01]  /*0840*/  STG.E desc[UR6][R2.64], R5 ;  /* 0x0000000502007986 */ /* 0x000fe2000c101906 */
[----:B------:R-:W-:Y:S05]  /*0850*/  EXIT ;  /* 0x000000000000794d */ /* 0x000fea0003800000 */
.L_x_897:
[----:B------:R-:W-:-:S05]  /*0860*/  FADD R3, -R3, 1 ;  /* 0x3f80000003037421 */ /* 0x000fca0000000100 */
[----:B------:R-:W-:-:S13]  /*0870*/  FSETP.GT.AND P0, PT, R2, R3, PT ;  /* 0x000000030200720b */ /* 0x000fda0003f04000 */
[----:B------:R-:W-:Y:S05]  /*0880*/  @!P0 BRA `(.L_x_903) ;  /* 0x0000000400a88947 */ /* 0x000fea0003800000 */
[----:B------:R-:W0:Y:S01]  /*0890*/  MUFU.RCP R7, R6 ;  /* 0x0000000600077308 */ /* 0x000e220000001000 */
[----:B------:R-:W-:Y:S01]  /*08a0*/  FADD R2, -R2, 1 ;  /* 0x3f80000002027421 */ /* 0x000fe20000000100 */
[----:B------:R-:W-:Y:S03]  /*08b0*/  BSSY.RECONVERGENT B0, `(.L_x_904) ;  /* 0x000000e000007945 */ /* 0x000fe60003800200 */
[----:B------:R-:W-:-:S04]  /*08c0*/  FMUL R3, R2, 6.2831854820251464844 ;  /* 0x40c90fdb02037820 */ /* 0x000fc80000400000 */
        /* <DEDUP_REMOVED lines=8> */
[----:B------:R-:W-:Y:S01]  /*0950*/  IMAD.MOV.U32 R0, RZ, RZ, R3 ;  /* 0x000000ffff007224 */ /* 0x000fe200078e0003 */
[----:B------:R-:W-:Y:S02]  /*0960*/  MOV R2, 0x990 ;  /* 0x0000099000027802 */ /* 0x000fe40000000f00 */
[----:B0-----:R-:W-:-:S07]  /*0970*/  MOV R3, UR4 ;  /* 0x0000000400037c02 */ /* 0x001fce0008000f00 */
[----:B------:R-:W-:Y:S05]  /*0980*/  CALL.REL.NOINC `($__internal_19_$__cuda_sm3x_div_rn_noftz_f32_slowpath) ;  /* 0x00000004007c7944 */ /* 0x000fea0003c00000 */
.L_x_905:
[----:B------:R-:W-:Y:S05]  /*0990*/  BSYNC.RECONVERGENT B0 ;  /* 0x0000000000007941 */ /* 0x000fea0003800200 */
.L_x_904:
        /* <DEDUP_REMOVED lines=20> */
.L_x_908:
        /* <DEDUP_REMOVED lines=29> */
[C---:B------:R-:W-:Y:S02]  /*0cb0*/  SHF.L.W.U32.HI R2, R3.reuse, 0x2, R0 ;  /* 0x0000000203027819 */ /* 0x040fe40000010e00 */
[----:B------:R-:W-:Y:S02]  /*0cc0*/  SHF.L.U32 R3, R3, 0x2, RZ ;  /* 0x0000000203037819 */ /* 0x000fe400000006ff */
[----:B------:R-:W-:-:S02]  /*0cd0*/  SHF.R.S32.HI R4, RZ, 0x1f, R2 ;  /* 0x0000001fff047819 */ /* 0x000fc40000011402 */
[----:B------:R-:W-:Y:S02]  /*0ce0*/  LOP3.LUT R7, R2, R7, RZ, 0x3c, !PT ;  /* 0x0000000702077212 */ /* 0x000fe400078e3cff */
[C---:B------:R-:W-:Y:S02]  /*0cf0*/  LOP3.LUT R8, R4.reuse, R3, RZ, 0x3c, !PT ;  /* 0x0000000304087212 */ /* 0x040fe400078e3cff */
[----:B------:R-:W-:Y:S02]  /*0d00*/  LOP3.LUT R9, R4, R2, RZ, 0x3c, !PT ;  /* 0x0000000204097212 */ /* 0x000fe400078e3cff */
[----:B------:R-:W-:Y:S02]  /*0d10*/  SHF.R.U32.HI R3, RZ, 0x1e, R0 ;  /* 0x0000001eff037819 */ /* 0x000fe40000011600 */
[----:B------:R-:W-:Y:S02]  /*0d20*/  ISETP.GE.AND P1, PT, R7, RZ, PT ;  /* 0x000000ff0700720c */ /* 0x000fe40003f26270 */
[----:B------:R-:W1:Y:S01]  /*0d30*/  I2F.F64.S64 R8, R8 ;  /* 0x0000000800087312 */ /* 0x000e620000301c00 */
[----:B------:R-:W-:-:S05]  /*0d40*/  LEA.HI R0, R2, R3, RZ, 0x1 ;  /* 0x0000000302007211 */ /* 0x000fca00078f08ff */
[----:B------:R-:W-:-:S04]  /*0d50*/  IMAD.MOV R2, RZ, RZ, -R0 ;  /* 0x000000ffff027224 */ /* 0x000fc800078e0a00 */
[----:B------:R-:W-:Y:S01]  /*0d60*/  @!P0 IMAD.MOV.U32 R0, RZ, RZ, R2 ;  /* 0x000000ffff008224 */ /* 0x000fe200078e0002 */
[----:B-1----:R-:W-:-:S10]  /*0d70*/  DMUL R10, R8, UR4 ;  /* 0x00000004080a7c28 */ /* 0x002fd40008000000 */
[----:B------:R-:W1:Y:S02]  /*0d80*/  F2F.F32.F64 R10, R10 ;  /* 0x0000000a000a7310 */ /* 0x000e640000301000 */
[----:B01----:R-:W-:-:S07]  /*0d90*/  FSEL R4, -R10, R10, !P1 ;  /* 0x0000000a0a047208 */ /* 0x003fce0004800100 */
.L_x_907:
[----:B------:R-:W-:Y:S05]  /*0da0*/  BSYNC.RECONVERGENT B0 ;  /* 0x0000000000007941 */ /* 0x000fea0003800200 */
.L_x_906:
        /* <DEDUP_REMOVED lines=24> */
.L_x_903:
[----:B------:R-:W0:Y:S01]  /*0f30*/  LDC.64 R2, c[0x0][0x380] ;  /* 0x0000e000ff027b82 */ /* 0x000e220000000a00 */
[----:B------:R-:W-:Y:S02]  /*0f40*/  IMAD.MOV.U32 R7, RZ, RZ, 0x3f800000 ;  /* 0x3f800000ff077424 */ /* 0x000fe400078e00ff */
[----:B0-----:R-:W-:-:S05]  /*0f50*/  IMAD.WIDE R2, R5, 0x4, R2 ;  /* 0x0000000405027825 */ /* 0x001fca00078e0202 */
[----:B------:R-:W-:Y:S01]  /*0f60*/  STG.E desc[UR6][R2.64], R7 ;  /* 0x0000000702007986 */ /* 0x000fe2000c101906 */
[----:B------:R-:W-:Y:S05]  /*0f70*/  EXIT ;  /* 0x000000000000794d */ /* 0x000fea0003800000 */
        .weak           $__internal_19_$__cuda_sm3x_div_rn_noftz_f32_slowpath
        .type           $__internal_19_$__cuda_sm3x_div_rn_noftz_f32_slowpath,@function
        .size           $__internal_19_$__cuda_sm3x_div_rn_noftz_f32_slowpath,(.L_x_1021 - $__internal_19_$__cuda_sm3x_div_rn_noftz_f32_slowpath)
$__internal_19_$__cuda_sm3x_div_rn_noftz_f32_slowpath:
        /* <DEDUP_REMOVED lines=34> */
.L_x_910:
[----:B------:R-:W-:Y:S01]  /*11a0*/  LEA R6, R10, 0xc0800000, 0x17 ;  /* 0xc08000000a067811 */ /* 0x000fe200078eb8ff */
[----:B------:R-:W-:Y:S04]  /*11b0*/  BSSY.RECONVERGENT B2, `(.L_x_915) ;  /* 0x0000036000027945 */ /* 0x000fe80003800200 */
        /* <DEDUP_REMOVED lines=49> */
.L_x_917:
[----:B------:R-:W-:-:S04]  /*14d0*/  LOP3.LUT R0, R0, 0x80000000, RZ, 0xc0, !PT ;  /* 0x8000000000007812 */ /* 0x000fc800078ec0ff */
[----:B------:R-:W-:Y:S01]  /*14e0*/  LOP3.LUT R0, R0, 0x7f800000, RZ, 0xfc, !PT ;  /* 0x7f80000000007812 */ /* 0x000fe200078efcff */
[----:B------:R-:W-:Y:S06]  /*14f0*/  BRA `(.L_x_918) ;  /* 0x0000000000047947 */ /* 0x000fec0003800000 */
.L_x_916:
[----:B------:R-:W-:-:S07]  /*1500*/  IMAD R0, R7, 0x800000, R0 ;  /* 0x0080000007007824 */ /* 0x000fce00078e0200 */
.L_x_918:
[----:B------:R-:W-:Y:S05]  /*1510*/  BSYNC.RECONVERGENT B2 ;  /* 0x0000000000027941 */ /* 0x000fea0003800200 */
.L_x_915:
[----:B------:R-:W-:Y:S05]  /*1520*/  BRA `(.L_x_919) ;  /* 0x0000000000207947 */ /* 0x000fea0003800000 */
.L_x_914:
[----:B------:R-:W-:-:S04]  /*1530*/  LOP3.LUT R0, R3, 0x80000000, R0, 0x48, !PT ;  /* 0x8000000003007812 */ /* 0x000fc800078e4800 */
[----:B------:R-:W-:Y:S01]  /*1540*/  LOP3.LUT R0, R0, 0x7f800000, RZ, 0xfc, !PT ;  /* 0x7f80000000007812 */ /* 0x000fe200078efcff */
[----:B------:R-:W-:Y:S06]  /*1550*/  BRA `(.L_x_919) ;  /* 0x0000000000147947 */ /* 0x000fec0003800000 */
.L_x_913:
[----:B------:R-:W-:Y:S01]  /*1560*/  LOP3.LUT R0, R3, 0x80000000, R0, 0x48, !PT ;  /* 0x8000000003007812 */ /* 0x000fe200078e4800 */
[----:B------:R-:W-:Y:S06]  /*1570*/  BRA `(.L_x_919) ;  /* 0x00000000000c7947 */ /* 0x000fec0003800000 */
.L_x_912:
[----:B------:R-:W0:Y:S01]  /*1580*/  MUFU.RSQ R0, -QNAN ;  /* 0xffc0000000007908 */ /* 0x000e220000001400 */
[----:B------:R-:W-:Y:S05]  /*1590*/  BRA `(.L_x_919) ;  /* 0x0000000000047947 */ /* 0x000fea0003800000 */
.L_x_911:
[----:B------:R-:W-:-:S07]  /*15a0*/  FADD.FTZ R0, R0, R3 ;  /* 0x0000000300007221 */ /* 0x000fce0000010000 */
.L_x_919:
[----:B------:R-:W-:Y:S05]  /*15b0*/  BSYNC.RECONVERGENT B1 ;  /* 0x0000000000017941 */ /* 0x000fea0003800200 */
.L_x_909:
[----:B------:R-:W-:Y:S02]  /*15c0*/  IMAD.MOV.U32 R3, RZ, RZ, 0x0 ;  /* 0x00000000ff037424 */ /* 0x000fe400078e00ff */
[----:B0-----:R-:W-:Y:S02]  /*15d0*/  IMAD.MOV.U32 R7, RZ, RZ, R0 ;  /* 0x000000ffff077224 */ /* 0x001fe400078e0000 */
[----:B------:R-:W-:Y:S05]  /*15e0*/  RET.REL.NODEC R2 `(_ZN17signal_processing7kernels28generate_tukey_window_kernelEPfif) ;  /* 0xffffffe802847950 */ /* 0x000fea0003c3ffff */
.L_x_920:
        /* <DEDUP_REMOVED lines=9> */
.L_x_1021:


//--------------------- .text._ZN17signal_processing7kernels30generate_flattop_window_kernelEPfi --------------------------
	.section	.text._ZN17signal_processing7kernels30generate_flattop_window_kernelEPfi,"ax",@progbits
	.align	128
        .global         _ZN17signal_processing7kernels30generate_flattop_window_kernelEPfi
        .type           _ZN17signal_processing7kernels30generate_flattop_window_kernelEPfi,@function
        .size           _ZN17signal_processing7kernels30generate_flattop_window_kernelEPfi,(.L_x_1022 - _ZN17signal_processing7kernels30generate_flattop_window_kernelEPfi)
        .other          _ZN17signal_processing7kernels30generate_flattop_window_kernelEPfi,@"STO_CUDA_ENTRY STV_DEFAULT"
_ZN17signal_processing7kernels30generate_flattop_window_kernelEPfi:
.text._ZN17signal_processing7kernels30generate_flattop_window_kernelEPfi:
        /* <DEDUP_REMOVED lines=12> */
[----:B------:R-:W-:Y:S01]  /*00c0*/  I2FP.F32.S32 R3, UR4 ;  /* 0x0000000400037c45 */ /* 0x000fe20008201400 */
[----:B------:R-:W-:-:S03]  /*00d0*/  FMUL R0, R0, 6.2831854820251464844 ;  /* 0x40c90fdb00007820 */ /* 0x000fc60000400000 */
        /* <DEDUP_REMOVED lines=9> */
[----:B------:R-:W-:Y:S05]  /*0170*/  CALL.REL.NOINC `($__internal_20_$__cuda_sm3x_div_rn_noftz_f32_slowpath) ;  /* 0x0000001400487944 */ /* 0x000fea0003c00000 */
[----:B------:R-:W-:-:S07]  /*0180*/  IMAD.MOV.U32 R9, RZ, RZ, R0 ;  /* 0x000000ffff097224 */ /* 0x000fce00078e0000 */
.L_x_922:
[----:B------:R-:W-:Y:S05]  /*0190*/  BSYNC.RECONVERGENT B0 ;  /* 0x0000000000007941 */ /* 0x000fea0003800200 */
.L_x_921:
[C---:B------:R-:W-:Y:S01]  /*01a0*/  FMUL R0, R9.reuse, 0.63661974668502807617 ;  /* 0x3f22f98309007820 */ /* 0x040fe20000400000 */
[----:B------:R-:W-:Y:S01]  /*01b0*/  FSETP.GE.AND P0, PT, |R9|, 105615, PT ;  /* 0x47ce47800900780b */ /* 0x000fe20003f06200 */
[----:B------:R-:W0:Y:S01]  /*01c0*/  LDCU.64 UR6, c[0x0][0x358] ;  /* 0x00006b00ff0677ac */ /* 0x000e220008000a00 */
[----:B------:R-:W-:Y:S03]  /*01d0*/  BSSY.RECONVERGENT B0, `(.L_x_923) ;  /* 0x000003e000007945 */ /* 0x000fe60003800200 */
[----:B------:R-:W1:Y:S02]  /*01e0*/  F2I.NTZ R0, R0 ;  /* 0x0000000000007305 */ /* 0x000e640000203100 */
[----:B-1----:R-:W-:-:S05]  /*01f0*/  I2FP.F32.S32 R2, R0 ;  /* 0x0000000000027245 */ /* 0x002fca0000201400 */
[----:B------:R-:W-:-:S04]  /*0200*/  FFMA R3, R2, -1.5707962512969970703, R9 ;  /* 0xbfc90fda02037823 */ /* 0x000fc80000000009 */
[----:B------:R-:W-:-:S04]  /*0210*/  FFMA R3, R2, -7.5497894158615963534e-08, R3 ;  /* 0xb3a2216802037823 */ /* 0x000fc80000000003 */
[----:B------:R-:W-:Y:S01]  /*0220*/  FFMA R3, R2, -5.3903029534742383927e-15, R3 ;  /* 0xa7c234c502037823 */ /* 0x000fe20000000003 */
[----:B0-----:R-:W-:Y:S06]  /*0230*/  @!P0 BRA `(.L_x_924) ;  /* 0x0000000000dc8947 */ /* 0x001fec0003800000 */
        /* <DEDUP_REMOVED lines=11> */
.L_x_925:
        /* <DEDUP_REMOVED lines=43> */
[----:B0-----:R-:W-:-:S07]  /*05a0*/  FSEL R3, -R6, R6, !P1 ;  /* 0x0000000606037208 */ /* 0x001fce0004800100 */
.L_x_924:
[----:B------:R-:W-:Y:S05]  /*05b0*/  BSYNC.RECONVERGENT B0 ;  /* 0x0000000000007941 */ /* 0x000fea0003800200 */
.L_x_923:
[----:B------:R-:W-:Y:S01]  /*05c0*/  FADD R15, R9, R9 ;  /* 0x00000009090f7221 */ /* 0x000fe20000000000 */
[----:B------:R-:W-:Y:S02]  /*05d0*/  IMAD.MOV.U32 R8, RZ, RZ, 0x37cbac00 ;  /* 0x37cbac00ff087424 */ /* 0x000fe400078e00ff */
[----:B------:R-:W-:Y:S01]  /*05e0*/  FMUL R11, R3, R3 ;  /* 0x00000003030b7220 */ /* 0x000fe20000400000 */
[----:B------:R-:W-:Y:S01]  /*05f0*/  LOP3.LUT R6, R0, 0x1, RZ, 0xc0, !PT ;  /* 0x0000000100067812 */ /* 0x000fe200078ec0ff */
[----:B------:R-:W-:Y:S01]  /*0600*/  FMUL R2, R15, 0.63661974668502807617 ;  /* 0x3f22f9830f027820 */ /* 0x000fe20000400000 */
[----:B------:R-:W-:Y:S02]  /*0610*/  IMAD.MOV.U32 R7, RZ, RZ, 0x3c0885e4 ;  /* 0x3c0885e4ff077424 */ /* 0x000fe400078e00ff */
[----:B------:R-:W-:Y:S01]  /*0620*/  FFMA R4, R11, R8, -0.0013887860113754868507 ;  /* 0xbab607ed0b047423 */ /* 0x000fe20000000008 */
[----:B------:R-:W-:Y:S01]  /*0630*/  ISETP.NE.U32.AND P0, PT, R6, 0x1, PT ;  /* 0x000000010600780c */ /* 0x000fe20003f05070 */
[----:B------:R-:W-:Y:S01]  /*0640*/  VIADD R0, R0, 0x1 ;  /* 0x0000000100007836 */ /* 0x000fe20000000000 */
[----:B------:R-:W-:Y:S01]  /*0650*/  BSSY.RECONVERGENT B0, `(.L_x_926) ;  /* 0x000004a000007945 */ /* 0x000fe20003800200 */
[----:B------:R-:W0:Y:S01]  /*0660*/  F2I.NTZ R2, R2 ;  /* 0x0000000200027305 */ /* 0x000e220000203100 */
[----:B------:R-:W-:Y:S01]  /*0670*/  FSEL R4, R4, -0.00019574658654164522886, P0 ;  /* 0xb94d415304047808 */ /* 0x000fe20000000000 */
[----:B------:R-:W-:Y:S01]  /*0680*/  IMAD.MOV.U32 R6, RZ, RZ, 0x3e2aaaa8 ;  /* 0x3e2aaaa8ff067424 */ /* 0x000fe200078e00ff */
[----:B------:R-:W-:-:S02]  /*0690*/  FSEL R10, R7, 0.041666727513074874878, !P0 ;  /* 0x3d2aaabb070a7808 */ /* 0x000fc40004000000 */
[----:B------:R-:W-:Y:S02]  /*06a0*/  LOP3.LUT P1, RZ, R0, 0x2, RZ, 0xc0, !PT ;  /* 0x0000000200ff7812 */ /* 0x000fe4000782c0ff */
[----:B------:R-:W-:Y:S01]  /*06b0*/  FSEL R0, R3, 1, !P0 ;  /* 0x3f80000003007808 */ /* 0x000fe20004000000 */
[----:B------:R-:W-:Y:S01]  /*06c0*/  FFMA R4, R11, R4, R10 ;  /* 0x000000040b047223 */ /* 0x000fe2000000000a */
[----:B------:R-:W-:Y:S02]  /*06d0*/  FSEL R10, -R6, -0.4999999701976776123, !P0 ;  /* 0xbeffffff060a7808 */ /* 0x000fe40004000100 */
[----:B------:R-:W-:-:S03]  /*06e0*/  FSETP.GE.AND P0, PT, |R15|, 105615, PT ;  /* 0x47ce47800f00780b */ /* 0x000fc60003f06200 */
[C---:B------:R-:W-:Y:S01]  /*06f0*/  FFMA R4, R11.reuse, R4, R10 ;  /* 0x000000040b047223 */ /* 0x040fe2000000000a */
[----:B0-----:R-:W-:Y:S01]  /*0700*/  I2FP.F32.S32 R12, R2 ;  /* 0x00000002000c7245 */ /* 0x001fe20000201400 */
[----:B------:R-:W-:-:S04]  /*0710*/  FFMA R11, R11, R0, RZ ;  /* 0x000000000b0b7223 */ /* 0x000fc800000000ff */
[----:B------:R-:W-:Y:S01]  /*0720*/  FFMA R3, R12, -1.5707962512969970703, R15 ;  /* 0xbfc90fda0c037823 */ /* 0x000fe2000000000f */
[----:B------:R-:W-:-:S03]  /*0730*/  FFMA R11, R11, R4, R0 ;  /* 0x000000040b0b7223 */ /* 0x000fc60000000000 */
[----:B------:R-:W-:Y:S01]  /*0740*/  FFMA R3, R12, -7.5497894158615963534e-08, R3 ;  /* 0xb3a221680c037823 */ /* 0x000fe20000000003 */
[----:B------:R-:W-:-:S03]  /*0750*/  @P1 FADD R11, RZ, -R11 ;  /* 0x8000000bff0b1221 */ /* 0x000fc60000000000 */
        /* <DEDUP_REMOVED lines=13> */
.L_x_928:
        /* <DEDUP_REMOVED lines=44> */
.L_x_927:
[----:B------:R-:W-:Y:S05]  /*0af0*/  BSYNC.RECONVERGENT B0 ;  /* 0x0000000000007941 */ /* 0x000fea0003800200 */
.L_x_926:
[----:B------:R-:W-:Y:S01]  /*0b00*/  FMUL R15, R9, 3 ;  /* 0x40400000090f7820 */ /* 0x000fe20000400000 */
[----:B------:R-:W-:Y:S01]  /*0b10*/  LOP3.LUT R4, R2, 0x1, RZ, 0xc0, !PT ;  /* 0x0000000102047812 */ /* 0x000fe200078ec0ff */
[----:B------:R-:W-:Y:S01]  /*0b20*/  FMUL R13, R0, R0 ;  /* 0x00000000000d7220 */ /* 0x000fe20000400000 */
[----:B------:R-:W-:Y:S02]  /*0b30*/  VIADD R2, R2, 0x1 ;  /* 0x0000000102027836 */ /* 0x000fe40000000000 */
[----:B------:R-:W-:Y:S01]  /*0b40*/  FMUL R3, R15, 0.63661974668502807617 ;  /* 0x3f22f9830f037820 */ /* 0x000fe20000400000 */
[----:B------:R-:W-:Y:S01]  /*0b50*/  ISETP.NE.U32.AND P0, PT, R4, 0x1, PT ;  /* 0x000000010400780c */ /* 0x000fe20003f05070 */
[----:B------:R-:W-:Y:S01]  /*0b60*/  FFMA R4, R13, R8, -0.0013887860113754868507 ;  /* 0xbab607ed0d047423 */ /* 0x000fe20000000008 */
[----:B------:R-:W-:Y:S01]  /*0b70*/  BSSY.RECONVERGENT B0, `(.L_x_929) ;  /* 0x000004c000007945 */ /* 0x000fe20003800200 */
[----:B------:R-:W-:Y:S02]  /*0b80*/  LOP3.LUT P1, RZ, R2, 0x2, RZ, 0xc0, !PT ;  /* 0x0000000202ff7812 */ /* 0x000fe4000782c0ff */
[----:B------:R-:W0:Y:S01]  /*0b90*/  F2I.NTZ R3, R3 ;  /* 0x0000000300037305 */ /* 0x000e220000203100 */
[----:B------:R-:W-:-:S02]  /*0ba0*/  FSEL R4, R4, -0.00019574658654164522886, P0 ;  /* 0xb94d415304047808 */ /* 0x000fc40000000000 */
[----:B------:R-:W-:Y:S02]  /*0bb0*/  FSEL R10, R7, 0.041666727513074874878, !P0 ;  /* 0x3d2aaabb070a7808 */ /* 0x000fe40004000000 */
[----:B------:R-:W-:Y:S02]  /*0bc0*/  FSEL R17, -R6, -0.4999999701976776123, !P0 ;  /* 0xbeffffff06117808 */ /* 0x000fe40004000100 */
[----:B------:R-:W-:Y:S01]  /*0bd0*/  FSEL R0, R0, 1, !P0 ;  /* 0x3f80000000007808 */ /* 0x000fe20004000000 */
[----:B------:R-:W-:Y:S01]  /*0be0*/  FFMA R4, R13, R4, R10 ;  /* 0x000000040d047223 */ /* 0x000fe2000000000a */
[----:B------:R-:W-:Y:S01]  /*0bf0*/  FSETP.GE.AND P0, PT, |R15|, 105615, PT ;  /* 0x47ce47800f00780b */ /* 0x000fe20003f06200 */
[----:B------:R-:W-:Y:S02]  /*0c00*/  IMAD.MOV.U32 R10, RZ, RZ, 0x3ed550bc ;  /* 0x3ed550bcff0a7424 */ /* 0x000fe400078e00ff */
[C---:B------:R-:W-:Y:S01]  /*0c10*/  FFMA R4, R13.reuse, R4, R17 ;  /* 0x000000040d047223 */ /* 0x040fe20000000011 */
[----:B------:R-:W-:Y:S01]  /*0c20*/  FFMA R13, R13, R0, RZ ;  /* 0x000000000d0d7223 */ /* 0x000fe200000000ff */
[----:B------:R-:W-:Y:S01]  /*0c30*/  FFMA R11, R11, -R10, 0.21557894349098205566 ;  /* 0x3e5cc0ba0b0b7423 */ /* 0x000fe2000000080a */
[----:B0-----:R-:W-:-:S02]  /*0c40*/  I2FP.F32.S32 R2, R3 ;  /* 0x0000000300027245 */ /* 0x001fc40000201400 */
[----:B------:R-:W-:-:S03]  /*0c50*/  FFMA R0, R13, R4, R0 ;  /* 0x000000040d007223 */ /* 0x000fc60000000000 */
[----:B------:R-:W-:Y:S01]  /*0c60*/  FFMA R17, R2, -1.5707962512969970703, R15 ;  /* 0xbfc90fda02117823 */ /* 0x000fe2000000000f */
[----:B------:R-:W-:-:S03]  /*0c70*/  @P1 FADD R0, RZ, -R0 ;  /* 0x80000000ff001221 */ /* 0x000fc60000000000 */
[----:B------:R-:W-:Y:S01]  /*0c80*/  FFMA R17, R2, -7.5497894158615963534e-08, R17 ;  /* 0xb3a2216802117823 */ /* 0x000fe20000000011 */
[----:B------:R-:W-:-:S03]  /*0c90*/  FFMA R11, R0, 0.27726316452026367188, R11 ;  /* 0x3e8df570000b7823 */ /* 0x000fc6000000000b */
        /* <DEDUP_REMOVED lines=13> */
.L_x_931:
        /* <DEDUP_REMOVED lines=44> */
.L_x_930:
[----:B------:R-:W-:Y:S05]  /*1030*/  BSYNC.RECONVERGENT B0 ;  /* 0x0000000000007941 */ /* 0x000fea0003800200 */
.L_x_929:
[----:B------:R-:W-:Y:S01]  /*1040*/  FMUL R15, R9, 4 ;  /* 0x40800000090f7820 */ /* 0x000fe20000400000 */
[C---:B------:R-:W-:Y:S01]  /*1050*/  LOP3.LUT R0, R3.reuse, 0x1, RZ, 0xc0, !PT ;  /* 0x0000000103007812 */ /* 0x040fe200078ec0ff */
        /* <DEDUP_REMOVED lines=10> */
[----:B------:R-:W-:-:S03]  /*1100*/  FSEL R12, -R6, -0.4999999701976776123, !P0 ;  /* 0xbeffffff060c7808 */ /* 0x000fc60004000100 */
[----:B------:R-:W-:Y:S01]  /*1110*/  FFMA R10, R9, R0, R10 ;  /* 0x00000000090a7223 */ /* 0x000fe2000000000a */
[----:B------:R-:W-:Y:S02]  /*1120*/  FSEL R0, R4, 1, !P0 ;  /* 0x3f80000004007808 */ /* 0x000fe40004000000 */
[----:B------:R-:W-:Y:S01]  /*1130*/  FSETP.GE.AND P0, PT, |R15|, 105615, PT ;  /* 0x47ce47800f00780b */ /* 0x000fe20003f06200 */
[C---:B------:R-:W-:Y:S02]  /*1140*/  FFMA R10, R9.reuse, R10, R12 ;  /* 0x0000000a090a7223 */ /* 0x040fe4000000000c */
[----:B------:R-:W-:Y:S01]  /*1150*/  FFMA R9, R9, R0, RZ ;  /* 0x0000000009097223 */ /* 0x000fe200000000ff */
[----:B0-----:R-:W-:-:S03]  /*1160*/  I2FP.F32.S32 R4, R2 ;  /* 0x0000000200047245 */ /* 0x001fc60000201400 */
[----:B------:R-:W-:Y:S02]  /*1170*/  FFMA R0, R9, R10, R0 ;  /* 0x0000000a09007223 */ /* 0x000fe40000000000 */
[C---:B------:R-:W-:Y:S02]  /*1180*/  FFMA R3, R4.reuse, -1.5707962512969970703, R15 ;  /* 0xbfc90fda04037823 */ /* 0x040fe4000000000f */
[----:B------:R-:W-:Y:S02]  /*1190*/  @P1 FADD R0, RZ, -R0 ;  /* 0x80000000ff001221 */ /* 0x000fe40000000000 */
[----:B------:R-:W-:Y:S02]  /*11a0*/  FFMA R3, R4, -7.5497894158615963534e-08, R3 ;  /* 0xb3a2216804037823 */ /* 0x000fe40000000003 */
[----:B------:R-:W-:Y:S02]  /*11b0*/  FFMA R9, R0, -0.083578944206237792969, R11 ;  /* 0xbdab2b7000097823 */ /* 0x000fe4000000000b */
        /* <DEDUP_REMOVED lines=13> */
.L_x_934:
        /* <DEDUP_REMOVED lines=37> */
[----:B------:R-:W0:Y:S01]  /*14e0*/  I2F.F64.S64 R12, R12 ;  /* 0x0000000c000c7312 */ /* 0x000e220000301c00 */
[----:B------:R-:W-:-:S05]  /*14f0*/  LEA.HI R2, R2, R3, RZ, 0x1 ;  /* 0x0000000302027211 */ /* 0x000fca00078f08ff */
[----:B------:R-:W-:-:S04]  /*1500*/  IMAD.MOV R0, RZ, RZ, -R2 ;  /* 0x000000ffff007224 */ /* 0x000fc800078e0a02 */
[----:B------:R-:W-:Y:S01]  /*1510*/  @!P0 IMAD.MOV.U32 R2, RZ, RZ, R0 ;  /* 0x000000ffff028224 */ /* 0x000fe200078e0000 */
[----:B0-----:R-:W-:-:S10]  /*1520*/  DMUL R10, R12, UR4 ;  /* 0x000000040c0a7c28 */ /* 0x001fd40008000000 */
[----:B------:R-:W0:Y:S02]  /*1530*/  F2F.F32.F64 R10, R10 ;  /* 0x0000000a000a7310 */ /* 0x000e240000301000 */
[----:B0-----:R-:W-:-:S07]  /*1540*/  FSEL R4, -R10, R10, !P1 ;  /* 0x0000000a0a047208 */ /* 0x001fce0004800100 */
.L_x_933:
[----:B------:R-:W-:Y:S05]  /*1550*/  BSYNC.RECONVERGENT B0 ;  /* 0x0000000000007941 */ /* 0x000fea0003800200 */
.L_x_932:
[----:B------:R-:W-:Y:S01]  /*1560*/  FMUL R11, R4, R4 ;  /* 0x00000004040b7220 */ /* 0x000fe20000400000 */
[----:B------:R-:W-:-:S03]  /*1570*/  LOP3.LUT R0, R2, 0x1, RZ, 0xc0, !PT ;  /* 0x0000000102007812 */ /* 0x000fc600078ec0ff */
[----:B------:R-:W-:Y:S01]  /*1580*/  FFMA R8, R11, R8, -0.0013887860113754868507 ;  /* 0xbab607ed0b087423 */ /* 0x000fe20000000008 */
[----:B------:R-:W-:Y:S01]  /*1590*/  ISETP.NE.U32.AND P0, PT, R0, 0x1, PT ;  /* 0x000000010000780c */ /* 0x000fe20003f05070 */
[----:B------:R-:W-:Y:S02]  /*15a0*/  VIADD R0, R2, 0x1 ;  /* 0x0000000102007836 */ /* 0x000fe40000000000 */
[----:B------:R-:W0:Y:S01]  /*15b0*/  LDC.64 R2, c[0x0][0x380] ;  /* 0x0000e000ff027b82 */ /* 0x000e220000000a00 */
[----:B------:R-:W-:Y:S02]  /*15c0*/  FSEL R10, R7, 0.041666727513074874878, !P0 ;  /* 0x3d2aaabb070a7808 */ /* 0x000fe40004000000 */
[----:B------:R-:W-:Y:S02]  /*15d0*/  FSEL R8, R8, -0.00019574658654164522886, P0 ;  /* 0xb94d415308087808 */ /* 0x000fe40000000000 */
[----:B------:R-:W-:Y:S02]  /*15e0*/  LOP3.LUT P1, RZ, R0, 0x2, RZ, 0xc0, !PT ;  /* 0x0000000200ff7812 */ /* 0x000fe4000782c0ff */
[----:B------:R-:W-:Y:S01]  /*15f0*/  FSEL R7, -R6, -0.4999999701976776123, !P0 ;  /* 0xbeffffff06077808 */ /* 0x000fe20004000100 */
[----:B------:R-:W-:Y:S01]  /*1600*/  FFMA R8, R11, R8, R10 ;  /* 0x000000080b087223 */ /* 0x000fe2000000000a */
[----:B------:R-:W-:-:S03]  /*1610*/  FSEL R0, R4, 1, !P0 ;  /* 0x3f80000004007808 */ /* 0x000fc60004000000 */
[C---:B------:R-:W-:Y:S02]  /*1620*/  FFMA R7, R11.reuse, R8, R7 ;  /* 0x000000080b077223 */ /* 0x040fe40000000007 */
[----:B------:R-:W-:-:S04]  /*1630*/  FFMA R11, R11, R0, RZ ;  /* 0x000000000b0b7223 */ /* 0x000fc800000000ff */
[----:B------:R-:W-:-:S04]  /*1640*/  FFMA R0, R11, R7, R0 ;  /* 0x000000070b007223 */ /* 0x000fc80000000000 */
[----:B------:R-:W-:Y:S01]  /*1650*/  @P1 FADD R0, RZ, -R0 ;  /* 0x80000000ff001221 */ /* 0x000fe20000000000 */
[----:B0-----:R-:W-:-:S04]  /*1660*/  IMAD.WIDE R2, R5, 0x4, R2 ;  /* 0x0000000405027825 */ /* 0x001fc800078e0202 */
[----:B------:R-:W-:-:S05]  /*1670*/  FFMA R9, R0, 0.0069473679177463054657, R9 ;  /* 0x3be3a6bf00097823 */ /* 0x000fca0000000009 */
[----:B------:R-:W-:Y:S01]  /*1680*/  STG.E desc[UR6][R2.64], R9 ;  /* 0x0000000902007986 */ /* 0x000fe2000c101906 */
[----:B------:R-:W-:Y:S05]  /*1690*/  EXIT ;  /* 0x000000000000794d */ /* 0x000fea0003800000 */
        .weak           $__internal_20_$__cuda_sm3x_div_rn_noftz_f32_slowpath
        .type           $__internal_20_$__cuda_sm3x_div_rn_noftz_f32_slowpath,@function
        .size           $__internal_20_$__cuda_sm3x_div_rn_noftz_f32_slowpath,(.L_x_1022 - $__internal_20_$__cuda_sm3x_div_rn_noftz_f32_slowpath)
$__internal_20_$__cuda_sm3x_div_rn_noftz_f32_slowpath:
        /* <DEDUP_REMOVED lines=36> */
.L_x_936:
        /* <DEDUP_REMOVED lines=51> */
.L_x_943:
[----:B------:R-:W-:-:S04]  /*1c10*/  LOP3.LUT R0, R0, 0x80000000, RZ, 0xc0, !PT ;  /* 0x8000000000007812 */ /* 0x000fc800078ec0ff */
[----:B------:R-:W-:Y:S01]  /*1c20*/  LOP3.LUT R0, R0, 0x7f800000, RZ, 0xfc, !PT ;  /* 0x7f80000000007812 */ /* 0x000fe200078efcff */
[----:B------:R-:W-:Y:S06]  /*1c30*/  BRA `(.L_x_944) ;  /* 0x0000000000047947 */ /* 0x000fec0003800000 */
.L_x_942:
[----:B------:R-:W-:-:S07]  /*1c40*/  IMAD R0, R4, 0x800000, R0 ;  /* 0x0080000004007824 */ /* 0x000fce00078e0200 */
.L_x_944:
[----:B------:R-:W-:Y:S05]  /*1c50*/  BSYNC.RECONVERGENT B2 ;  /* 0x0000000000027941 */ /* 0x000fea0003800200 */
.L_x_941:
[----:B------:R-:W-:Y:S05]  /*1c60*/  BRA `(.L_x_945) ;  /* 0x0000000000207947 */ /* 0x000fea0003800000 */
.L_x_940:
[----:B------:R-:W-:-:S04]  /*1c70*/  LOP3.LUT R0, R8, 0x80000000, R7, 0x48, !PT ;  /* 0x8000000008007812 */ /* 0x000fc800078e4807 */
[----:B------:R-:W-:Y:S01]  /*1c80*/  LOP3.LUT R0, R0, 0x7f800000, RZ, 0xfc, !PT ;  /* 0x7f80000000007812 */ /* 0x000fe200078efcff */
[----:B------:R-:W-:Y:S06]  /*1c90*/  BRA `(.L_x_945) ;  /* 0x0000000000147947 */ /* 0x000fec0003800000 */
.L_x_939:
[----:B------:R-:W-:Y:S01]  /*1ca0*/  LOP3.LUT R0, R8, 0x80000000, R7, 0x48, !PT ;  /* 0x8000000008007812 */ /* 0x000fe200078e4807 */
[----:B------:R-:W-:Y:S06]  /*1cb0*/  BRA `(.L_x_945) ;  /* 0x00000000000c7947 */ /* 0x000fec0003800000 */
.L_x_938:
[----:B------:R-:W0:Y:S01]  /*1cc0*/  MUFU.RSQ R0, -QNAN ;  /* 0xffc0000000007908 */ /* 0x000e220000001400 */
[----:B------:R-:W-:Y:S05]  /*1cd0*/  BRA `(.L_x_945) ;  /* 0x0000000000047947 */ /* 0x000fea0003800000 */
.L_x_937:
[----:B------:R-:W-:-:S07]  /*1ce0*/  FADD.FTZ R0, R0, R3 ;  /* 0x0000000300007221 */ /* 0x000fce0000010000 */
.L_x_945:
[----:B------:R-:W-:Y:S05]  /*1cf0*/  BSYNC.RECONVERGENT B1 ;  /* 0x0000000000017941 */ /* 0x000fea0003800200 */
.L_x_935:
[----:B------:R-:W-:-:S04]  /*1d00*/  IMAD.MOV.U32 R3, RZ, RZ, 0x0 ;  /* 0x00000000ff037424 */ /* 0x000fc800078e00ff */
[----:B0-----:R-:W-:Y:S05]  /*1d10*/  RET.REL.NODEC R2 `(_ZN17signal_processing7kernels30generate_flattop_window_kernelEPfi) ;  /* 0xffffffe002b87950 */ /* 0x001fea0003c3ffff */
.L_x_946:
        /* <DEDUP_REMOVED lines=14> */
.L_x_1022:


//--------------------- .text._ZN17signal_processing7kernels31generate_blackman_window_kernelEPfi --------------------------
	.section	.text._ZN17signal_processing7kernels31generate_blackman_window_kernelEPfi,"ax",@progbits
	.align	128
        .global         _ZN17signal_processing7kernels31generate_blackman_window_kernelEPfi
        .type           _ZN17signal_processing7kernels31generate_blackman_window_kernelEPfi,@function
        .size           _ZN17signal_processing7kernels31generate_blackman_window_kernelEPfi,(.L_x_1023 - _ZN17signal_processing7kernels31generate_blackman_window_kernelEPfi)
        .other          _ZN17signal_processing7kernels31generate_blackman_window_kernelEPfi,@"STO_CUDA_ENTRY STV_DEFAULT"
_ZN17signal_processing7kernels31generate_blackman_window_kernelEPfi:
.text._ZN17signal_processing7kernels31generate_blackman_window_kernelEPfi:
        /* <DEDUP_REMOVED lines=23> */
[----:B------:R-:W-:Y:S05]  /*0170*/  CALL.REL.NOINC `($__internal_21_$__cuda_sm3x_div_rn_noftz_f32_slowpath) ;  /* 0x0000000800b87944 */ /* 0x000fea0003c00000 */
[----:B------:R-:W-:-:S07]  /*0180*/  IMAD.MOV.U32 R7, RZ, RZ, R0 ;  /* 0x000000ffff077224 */ /* 0x000fce00078e0000 */
.L_x_948:
[----:B------:R-:W-:Y:S05]  /*0190*/  BSYNC.RECONVERGENT B0 ;  /* 0x0000000000007941 */ /* 0x000fea0003800200 */
.L_x_947:
        /* <DEDUP_REMOVED lines=21> */
.L_x_951:
        /* <DEDUP_REMOVED lines=44> */
.L_x_950:
[----:B------:R-:W-:Y:S05]  /*05b0*/  BSYNC.RECONVERGENT B0 ;  /* 0x0000000000007941 */ /* 0x000fea0003800200 */
.L_x_949:
        /* <DEDUP_REMOVED lines=39> */
.L_x_954:
        /* <DEDUP_REMOVED lines=44> */
.L_x_953:
[----:B------:R-:W-:Y:S05]  /*0af0*/  BSYNC.RECONVERGENT B0 ;  /* 0x0000000000007941 */ /* 0x000fea0003800200 */
.L_x_952:
[----:B------:R-:W-:Y:S01]  /*0b00*/  FMUL R9, R0, R0 ;  /* 0x0000000000097220 */ /* 0x000fe20000400000 */
[C---:B------:R-:W-:Y:S01]  /*0b10*/  LOP3.LUT R3, R2.reuse, 0x1, RZ, 0xc0, !PT ;  /* 0x0000000102037812 */ /* 0x040fe200078ec0ff */
[----:B------:R-:W-:Y:S02]  /*0b20*/  VIADD R4, R2, 0x1 ;  /* 0x0000000102047836 */ /* 0x000fe40000000000 */
[----:B------:R-:W-:Y:S01]  /*0b30*/  FFMA R12, R9, R12, -0.0013887860113754868507 ;  /* 0xbab607ed090c7423 */ /* 0x000fe2000000000c */
[----:B------:R-:W-:Y:S02]  /*0b40*/  ISETP.NE.U32.AND P0, PT, R3, 0x1, PT ;  /* 0x000000010300780c */ /* 0x000fe40003f05070 */
[----:B------:R-:W0:Y:S01]  /*0b50*/  LDC.64 R2, c[0x0][0x380] ;  /* 0x0000e000ff027b82 */ /* 0x000e220000000a00 */
[----:B------:R-:W-:Y:S01]  /*0b60*/  LOP3.LUT P1, RZ, R4, 0x2, RZ, 0xc0, !PT ;  /* 0x0000000204ff7812 */ /* 0x000fe2000782c0ff */
[----:B------:R-:W-:Y:S01]  /*0b70*/  IMAD.MOV.U32 R4, RZ, RZ, 0x3f000000 ;  /* 0x3f000000ff047424 */ /* 0x000fe200078e00ff */
[----:B------:R-:W-:-:S02]  /*0b80*/  FSEL R6, R7, 0.041666727513074874878, !P0 ;  /* 0x3d2aaabb07067808 */ /* 0x000fc40004000000 */
[----:B------:R-:W-:Y:S01]  /*0b90*/  FSEL R12, R12, -0.00019574658654164522886, P0 ;  /* 0xb94d41530c0c7808 */ /* 0x000fe20000000000 */
[----:B------:R-:W-:Y:S01]  /*0ba0*/  FFMA R11, R11, -R4, 0.41999998688697814941 ;  /* 0x3ed70a3d0b0b7423 */ /* 0x000fe20000000804 */
[----:B------:R-:W-:Y:S02]  /*0bb0*/  FSEL R7, -R10, -0.4999999701976776123, !P0 ;  /* 0xbeffffff0a077808 */ /* 0x000fe40004000100 */
[----:B------:R-:W-:Y:S01]  /*0bc0*/  FSEL R0, R0, 1, !P0 ;  /* 0x3f80000000007808 */ /* 0x000fe20004000000 */
[----:B------:R-:W-:-:S04]  /*0bd0*/  FFMA R6, R9, R12, R6 ;  /* 0x0000000c09067223 */ /* 0x000fc80000000006 */
[C---:B------:R-:W-:Y:S01]  /*0be0*/  FFMA R6, R9.reuse, R6, R7 ;  /* 0x0000000609067223 */ /* 0x040fe20000000007 */
[----:B------:R-:W-:-:S04]  /*0bf0*/  FFMA R9, R9, R0, RZ ;  /* 0x0000000009097223 */ /* 0x000fc800000000ff */
[----:B------:R-:W-:-:S04]  /*0c00*/  FFMA R0, R9, R6, R0 ;  /* 0x0000000609007223 */ /* 0x000fc80000000000 */
[----:B------:R-:W-:Y:S01]  /*0c10*/  @P1 FADD R0, RZ, -R0 ;  /* 0x80000000ff001221 */ /* 0x000fe20000000000 */
[----:B0-----:R-:W-:-:S04]  /*0c20*/  IMAD.WIDE R2, R5, 0x4, R2 ;  /* 0x0000000405027825 */ /* 0x001fc800078e0202 */
[----:B------:R-:W-:-:S05]  /*0c30*/  FFMA R11, R0, 0.079999998211860656738, R11 ;  /* 0x3da3d70a000b7823 */ /* 0x000fca000000000b */
[----:B------:R-:W-:Y:S01]  /*0c40*/  STG.E desc[UR6][R2.64], R11 ;  /* 0x0000000b02007986 */ /* 0x000fe2000c101906 */
[----:B------:R-:W-:Y:S05]  /*0c50*/  EXIT ;  /* 0x000000000000794d */ /* 0x000fea0003800000 */
        .weak           $__internal_21_$__cuda_sm3x_div_rn_noftz_f32_slowpath
        .type           $__internal_21_$__cuda_sm3x_div_rn_noftz_f32_slowpath,@function
        .size           $__internal_21_$__cuda_sm3x_div_rn_noftz_f32_slowpath,(.L_x_1023 - $__internal_21_$__cuda_sm3x_div_rn_noftz_f32_slowpath)
$__internal_21_$__cuda_sm3x_div_rn_noftz_f32_slowpath:
        /* <DEDUP_REMOVED lines=36> */
.L_x_956:
        /* <DEDUP_REMOVED lines=51> */
.L_x_963:
[----:B------:R-:W-:-:S04]  /*11d0*/  LOP3.LUT R0, R0, 0x80000000, RZ, 0xc0, !PT ;  /* 0x8000000000007812 */ /* 0x000fc800078ec0ff */
[----:B------:R-:W-:Y:S01]  /*11e0*/  LOP3.LUT R0, R0, 0x7f800000, RZ, 0xfc, !PT ;  /* 0x7f80000000007812 */ /* 0x000fe200078efcff */
[----:B------:R-:W-:Y:S06]  /*11f0*/  BRA `(.L_x_964) ;  /* 0x0000000000047947 */ /* 0x000fec0003800000 */
.L_x_962:
[----:B------:R-:W-:-:S07]  /*1200*/  IMAD R0, R4, 0x800000, R0 ;  /* 0x0080000004007824 */ /* 0x000fce00078e0200 */
.L_x_964:
[----:B------:R-:W-:Y:S05]  /*1210*/  BSYNC.RECONVERGENT B2 ;  /* 0x0000000000027941 */ /* 0x000fea0003800200 */
.L_x_961:
[----:B------:R-:W-:Y:S05]  /*1220*/  BRA `(.L_x_965) ;  /* 0x0000000000207947 */ /* 0x000fea0003800000 */
.L_x_960:
[----:B------:R-:W-:-:S04]  /*1230*/  LOP3.LUT R0, R8, 0x80000000, R7, 0x48, !PT ;  /* 0x8000000008007812 */ /* 0x000fc800078e4807 */
[----:B------:R-:W-:Y:S01]  /*1240*/  LOP3.LUT R0, R0, 0x7f800000, RZ, 0xfc, !PT ;  /* 0x7f80000000007812 */ /* 0x000fe200078efcff */
[----:B------:R-:W-:Y:S06]  /*1250*/  BRA `(.L_x_965) ;  /* 0x0000000000147947 */ /* 0x000fec0003800000 */
.L_x_959:
[----:B------:R-:W-:Y:S01]  /*1260*/  LOP3.LUT R0, R8, 0x80000000, R7, 0x48, !PT ;  /* 0x8000000008007812 */ /* 0x000fe200078e4807 */
[----:B------:R-:W-:Y:S06]  /*1270*/  BRA `(.L_x_965) ;  /* 0x00000000000c7947 */ /* 0x000fec0003800000 */
.L_x_958:
[----:B------:R-:W0:Y:S01]  /*1280*/  MUFU.RSQ R0, -QNAN ;  /* 0xffc0000000007908 */ /* 0x000e220000001400 */
[----:B------:R-:W-:Y:S05]  /*1290*/  BRA `(.L_x_965) ;  /* 0x0000000000047947 */ /* 0x000fea0003800000 */
.L_x_957:
[----:B------:R-:W-:-:S07]  /*12a0*/  FADD.FTZ R0, R0, R3 ;  /* 0x0000000300007221 */ /* 0x000fce0000010000 */
.L_x_965:
[----:B------:R-:W-:Y:S05]  /*12b0*/  BSYNC.RECONVERGENT B1 ;  /* 0x0000000000017941 */ /* 0x000fea0003800200 */
.L_x_955:
[----:B------:R-:W-:-:S04]  /*12c0*/  IMAD.MOV.U32 R3, RZ, RZ, 0x0 ;  /* 0x00000000ff037424 */ /* 0x000fc800078e00ff */
[----:B0-----:R-:W-:Y:S05]  /*12d0*/  RET.REL.NODEC R2 `(_ZN17signal_processing7kernels31generate_blackman_window_kernelEPfi) ;  /* 0xffffffec02487950 */ /* 0x001fea0003c3ffff */
.L_x_966:
        /* <DEDUP_REMOVED lines=10> */
.L_x_1023:


//--------------------- .text._ZN17signal_processing7kernels30generate_hamming_window_kernelEPfi --------------------------
	.section	.text._ZN17signal_processing7kernels30generate_hamming_window_kernelEPfi,"ax",@progbits
	.align	128
        .global         _ZN17signal_processing7kernels30generate_hamming_window_kernelEPfi
        .type           _ZN17signal_processing7kernels30generate_hamming_window_kernelEPfi,@function
        .size           _ZN17signal_processing7kernels30generate_hamming_window_kernelEPfi,(.L_x_1024 - _ZN17signal_processing7kernels30generate_hamming_window_kernelEPfi)
        .other          _ZN17signal_processing7kernels30generate_hamming_window_kernelEPfi,@"STO_CUDA_ENTRY STV_DEFAULT"
_ZN17signal_processing7kernels30generate_hamming_window_kernelEPfi:
.text._ZN17signal_processing7kernels30generate_hamming_window_kernelEPfi:
        /* <DEDUP_REMOVED lines=23> */
[----:B------:R-:W-:Y:S05]  /*0170*/  CALL.REL.NOINC `($__internal_22_$__cuda_sm3x_div_rn_noftz_f32_slowpath) ;  /* 0x0000000400707944 */ /* 0x000fea0003c00000 */
[----:B------:R-:W-:-:S07]  /*0180*/  IMAD.MOV.U32 R7, RZ, RZ, R0 ;  /* 0x000000ffff077224 */ /* 0x000fce00078e0000 */
.L_x_968:
[----:B------:R-:W-:Y:S05]  /*0190*/  BSYNC.RECONVERGENT B0 ;  /* 0x0000000000007941 */ /* 0x000fea0003800200 */
.L_x_967:
        /* <DEDUP_REMOVED lines=21> */
.L_x_971:
        /* <DEDUP_REMOVED lines=44> */
.L_x_970:
[----:B------:R-:W-:Y:S05]  /*05b0*/  BSYNC.RECONVERGENT B0 ;  /* 0x0000000000007941 */ /* 0x000fea0003800200 */
.L_x_969:
[----:B------:R-:W-:Y:S02]  /*05c0*/  IMAD.MOV.U32 R6, RZ, RZ, 0x37cbac00 ;  /* 0x37cbac00ff067424 */ /* 0x000fe400078e00ff */
[----:B------:R-:W-:Y:S01]  /*05d0*/  FMUL R7, R4, R4 ;  /* 0x0000000404077220 */ /* 0x000fe20000400000 */
[----:B------:R-:W-:Y:S01]  /*05e0*/  LOP3.LUT R2, R0, 0x1, RZ, 0xc0, !PT ;  /* 0x0000000100027812 */ /* 0x000fe200078ec0ff */
[----:B------:R-:W-:Y:S02]  /*05f0*/  IMAD.MOV.U32 R8, RZ, RZ, 0x3c0885e4 ;  /* 0x3c0885e4ff087424 */ /* 0x000fe400078e00ff */
[----:B------:R-:W-:Y:S01]  /*0600*/  FFMA R6, R7, R6, -0.0013887860113754868507 ;  /* 0xbab607ed07067423 */ /* 0x000fe20000000006 */
[----:B------:R-:W-:Y:S01]  /*0610*/  ISETP.NE.U32.AND P0, PT, R2, 0x1, PT ;  /* 0x000000010200780c */ /* 0x000fe20003f05070 */
[----:B------:R-:W-:Y:S01]  /*0620*/  VIADD R0, R0, 0x1 ;  /* 0x0000000100007836 */ /* 0x000fe20000000000 */
[----:B------:R-:W0:Y:S01]  /*0630*/  LDC.64 R2, c[0x0][0x380] ;  /* 0x0000e000ff027b82 */ /* 0x000e220000000a00 */
[----:B------:R-:W-:Y:S01]  /*0640*/  IMAD.MOV.U32 R9, RZ, RZ, 0x3e2aaaa8 ;  /* 0x3e2aaaa8ff097424 */ /* 0x000fe200078e00ff */
[----:B------:R-:W-:-:S02]  /*0650*/  FSEL R6, R6, -0.00019574658654164522886, P0 ;  /* 0xb94d415306067808 */ /* 0x000fc40000000000 */
[----:B------:R-:W-:Y:S02]  /*0660*/  FSEL R8, R8, 0.041666727513074874878, !P0 ;  /* 0x3d2aaabb08087808 */ /* 0x000fe40004000000 */
[----:B------:R-:W-:Y:S02]  /*0670*/  LOP3.LUT P1, RZ, R0, 0x2, RZ, 0xc0, !PT ;  /* 0x0000000200ff7812 */ /* 0x000fe4000782c0ff */
[----:B------:R-:W-:Y:S01]  /*0680*/  FSEL R9, -R9, -0.4999999701976776123, !P0 ;  /* 0xbeffffff09097808 */ /* 0x000fe20004000100 */
[----:B------:R-:W-:Y:S01]  /*0690*/  FFMA R6, R7, R6, R8 ;  /* 0x0000000607067223 */ /* 0x000fe20000000008 */
[----:B------:R-:W-:-:S03]  /*06a0*/  FSEL R0, R4, 1, !P0 ;  /* 0x3f80000004007808 */ /* 0x000fc60004000000 */
[C---:B------:R-:W-:Y:S02]  /*06b0*/  FFMA R6, R7.reuse, R6, R9 ;  /* 0x0000000607067223 */ /* 0x040fe40000000009 */
[----:B------:R-:W-:-:S04]  /*06c0*/  FFMA R7, R7, R0, RZ ;  /* 0x0000000007077223 */ /* 0x000fc800000000ff */
[----:B------:R-:W-:Y:S01]  /*06d0*/  FFMA R0, R7, R6, R0 ;  /* 0x0000000607007223 */ /* 0x000fe20000000000 */
[----:B------:R-:W-:-:S03]  /*06e0*/  IMAD.MOV.U32 R7, RZ, RZ, 0x3eeb851f ;  /* 0x3eeb851fff077424 */ /* 0x000fc600078e00ff */
[----:B------:R-:W-:Y:S01]  /*06f0*/  @P1 FADD R0, RZ, -R0 ;  /* 0x80000000ff001221 */ /* 0x000fe20000000000 */
[----:B0-----:R-:W-:-:S04]  /*0700*/  IMAD.WIDE R2, R5, 0x4, R2 ;  /* 0x0000000405027825 */ /* 0x001fc800078e0202 */
[----:B------:R-:W-:-:S05]  /*0710*/  FFMA R5, R0, -R7, 0.54000002145767211914 ;  /* 0x3f0a3d7100057423 */ /* 0x000fca0000000807 */
[----:B------:R-:W-:Y:S01]  /*0720*/  STG.E desc[UR6][R2.64], R5 ;  /* 0x0000000502007986 */ /* 0x000fe2000c101906 */
[----:B------:R-:W-:Y:S05]  /*0730*/  EXIT ;  /* 0x000000000000794d */ /* 0x000fea0003800000 */
        .weak           $__internal_22_$__cuda_sm3x_div_rn_noftz_f32_slowpath
        .type           $__internal_22_$__cuda_sm3x_div_rn_noftz_f32_slowpath,@function
        .size           $__internal_22_$__cuda_sm3x_div_rn_noftz_f32_slowpath,(.L_x_1024 - $__internal_22_$__cuda_sm3x_div_rn_noftz_f32_slowpath)
$__internal_22_$__cuda_sm3x_div_rn_noftz_f32_slowpath:
        /* <DEDUP_REMOVED lines=36> */
.L_x_973:
        /* <DEDUP_REMOVED lines=51> */
.L_x_980:
[----:B------:R-:W-:-:S04]  /*0cb0*/  LOP3.LUT R0, R0, 0x80000000, RZ, 0xc0, !PT ;  /* 0x8000000000007812 */ /* 0x000fc800078ec0ff */
[----:B------:R-:W-:Y:S01]  /*0cc0*/  LOP3.LUT R0, R0, 0x7f800000, RZ, 0xfc, !PT ;  /* 0x7f80000000007812 */ /* 0x000fe200078efcff */
[----:B------:R-:W-:Y:S06]  /*0cd0*/  BRA `(.L_x_981) ;  /* 0x0000000000047947 */ /* 0x000fec0003800000 */
.L_x_979:
[----:B------:R-:W-:-:S07]  /*0ce0*/  IMAD R0, R4, 0x800000, R0 ;  /* 0x0080000004007824 */ /* 0x000fce00078e0200 */
.L_x_981:
[----:B------:R-:W-:Y:S05]  /*0cf0*/  BSYNC.RECONVERGENT B2 ;  /* 0x0000000000027941 */ /* 0x000fea0003800200 */
.L_x_978:
[----:B------:R-:W-:Y:S05]  /*0d00*/  BRA `(.L_x_982) ;  /* 0x0000000000207947 */ /* 0x000fea0003800000 */
.L_x_977:
[----:B------:R-:W-:-:S04]  /*0d10*/  LOP3.LUT R0, R8, 0x80000000, R7, 0x48, !PT ;  /* 0x8000000008007812 */ /* 0x000fc800078e4807 */
[----:B------:R-:W-:Y:S01]  /*0d20*/  LOP3.LUT R0, R0, 0x7f800000, RZ, 0xfc, !PT ;  /* 0x7f80000000007812 */ /* 0x000fe200078efcff */
[----:B------:R-:W-:Y:S06]  /*0d30*/  BRA `(.L_x_982) ;  /* 0x0000000000147947 */ /* 0x000fec0003800000 */
.L_x_976:
[----:B------:R-:W-:Y:S01]  /*0d40*/  LOP3.LUT R0, R8, 0x80000000, R7, 0x48, !PT ;  /* 0x8000000008007812 */ /* 0x000fe200078e4807 */
[----:B------:R-:W-:Y:S06]  /*0d50*/  BRA `(.L_x_982) ;  /* 0x00000000000c7947 */ /* 0x000fec0003800000 */
.L_x_975:
[----:B------:R-:W0:Y:S01]  /*0d60*/  MUFU.RSQ R0, -QNAN ;  /* 0xffc0000000007908 */ /* 0x000e220000001400 */
[----:B------:R-:W-:Y:S05]  /*0d70*/  BRA `(.L_x_982) ;  /* 0x0000000000047947 */ /* 0x000fea0003800000 */
.L_x_974:
[----:B------:R-:W-:-:S07]  /*0d80*/  FADD.FTZ R0, R0, R3 ;  /* 0x0000000300007221 */ /* 0x000fce0000010000 */
.L_x_982:
[----:B------:R-:W-:Y:S05]  /*0d90*/  BSYNC.RECONVERGENT B1 ;  /* 0x0000000000017941 */ /* 0x000fea0003800200 */
.L_x_972:
[----:B------:R-:W-:-:S04]  /*0da0*/  IMAD.MOV.U32 R3, RZ, RZ, 0x0 ;  /* 0x00000000ff037424 */ /* 0x000fc800078e00ff */
[----:B0-----:R-:W-:Y:S05]  /*0db0*/  RET.REL.NODEC R2 `(_ZN17signal_processing7kernels30generate_hamming_window_kernelEPfi) ;  /* 0xfffffff002907950 */ /* 0x001fea0003c3ffff */
.L_x_983:
        /* <DEDUP_REMOVED lines=12> */
.L_x_1024:


//--------------------- .text._ZN17signal_processing7kernels27generate_hann_window_kernelEPfi --------------------------
	.section	.text._ZN17signal_processing7kernels27generate_hann_window_kernelEPfi,"ax",@progbits
	.align	128
        .global         _ZN17signal_processing7kernels27generate_hann_window_kernelEPfi
        .type           _ZN17signal_processing7kernels27generate_hann_window_kernelEPfi,@function
        .size           _ZN17signal_processing7kernels27generate_hann_window_kernelEPfi,(.L_x_1025 - _ZN17signal_processing7kernels27generate_hann_window_kernelEPfi)
        .other          _ZN17signal_processing7kernels27generate_hann_window_kernelEPfi,@"STO_CUDA_ENTRY STV_DEFAULT"
_ZN17signal_processing7kernels27generate_hann_window_kernelEPfi:
.text._ZN17signal_processing7kernels27generate_hann_window_kernelEPfi:
        /* <DEDUP_REMOVED lines=23> */
[----:B------:R-:W-:Y:S05]  /*0170*/  CALL.REL.NOINC `($__internal_23_$__cuda_sm3x_div_rn_noftz_f32_slowpath) ;  /* 0x0000000400707944 */ /* 0x000fea0003c00000 */
[----:B------:R-:W-:-:S07]  /*0180*/  IMAD.MOV.U32 R7, RZ, RZ, R0 ;  /* 0x000000ffff077224 */ /* 0x000fce00078e0000 */
.L_x_985:
[----:B------:R-:W-:Y:S05]  /*0190*/  BSYNC.RECONVERGENT B0 ;  /* 0x0000000000007941 */ /* 0x000fea0003800200 */
.L_x_984:
        /* <DEDUP_REMOVED lines=21> */
.L_x_988:
        /* <DEDUP_REMOVED lines=44> */
.L_x_987:
[----:B------:R-:W-:Y:S05]  /*05b0*/  BSYNC.RECONVERGENT B0 ;  /* 0x0000000000007941 */ /* 0x000fea0003800200 */
.L_x_986:
        /* <DEDUP_REMOVED lines=24> */
        .weak           $__internal_23_$__cuda_sm3x_div_rn_noftz_f32_slowpath
        .type           $__internal_23_$__cuda_sm3x_div_rn_noftz_f32_slowpath,@function
        .size           $__internal_23_$__cuda_sm3x_div_rn_noftz_f32_slowpath,(.L_x_1025 - $__internal_23_$__cuda_sm3x_div_rn_noftz_f32_slowpath)
$__internal_23_$__cuda_sm3x_div_rn_noftz_f32_slowpath:
        /* <DEDUP_REMOVED lines=36> */
.L_x_990:
        /* <DEDUP_REMOVED lines=51> */
.L_x_997:
[----:B------:R-:W-:-:S04]  /*0cb0*/  LOP3.LUT R0, R0, 0x80000000, RZ, 0xc0, !PT ;  /* 0x8000000000007812 */ /* 0x000fc800078ec0ff */
[----:B------:R-:W-:Y:S01]  /*0cc0*/  LOP3.LUT R0, R0, 0x7f800000, RZ, 0xfc, !PT ;  /* 0x7f80000000007812 */ /* 0x000fe200078efcff */
[----:B------:R-:W-:Y:S06]  /*0cd0*/  BRA `(.L_x_998) ;  /* 0x0000000000047947 */ /* 0x000fec0003800000 */
.L_x_996:
[----:B------:R-:W-:-:S07]  /*0ce0*/  IMAD R0, R4, 0x800000, R0 ;  /* 0x0080000004007824 */ /* 0x000fce00078e0200 */
.L_x_998:
[----:B------:R-:W-:Y:S05]  /*0cf0*/  BSYNC.RECONVERGENT B2 ;  /* 0x0000000000027941 */ /* 0x000fea0003800200 */
.L_x_995:
[----:B------:R-:W-:Y:S05]  /*0d00*/  BRA `(.L_x_999) ;  /* 0x0000000000207947 */ /* 0x000fea0003800000 */
.L_x_994:
[----:B------:R-:W-:-:S04]  /*0d10*/  LOP3.LUT R0, R8, 0x80000000, R7, 0x48, !PT ;  /* 0x8000000008007812 */ /* 0x000fc800078e4807 */
[----:B------:R-:W-:Y:S01]  /*0d20*/  LOP3.LUT R0, R0, 0x7f800000, RZ, 0xfc, !PT ;  /* 0x7f80000000007812 */ /* 0x000fe200078efcff */
[----:B------:R-:W-:Y:S06]  /*0d30*/  BRA `(.L_x_999) ;  /* 0x0000000000147947 */ /* 0x000fec0003800000 */
.L_x_993:
[----:B------:R-:W-:Y:S01]  /*0d40*/  LOP3.LUT R0, R8, 0x80000000, R7, 0x48, !PT ;  /* 0x8000000008007812 */ /* 0x000fe200078e4807 */
[----:B------:R-:W-:Y:S06]  /*0d50*/  BRA `(.L_x_999) ;  /* 0x00000000000c7947 */ /* 0x000fec0003800000 */
.L_x_992:
[----:B------:R-:W0:Y:S01]  /*0d60*/  MUFU.RSQ R0, -QNAN ;  /* 0xffc0000000007908 */ /* 0x000e220000001400 */
[----:B------:R-:W-:Y:S05]  /*0d70*/  BRA `(.L_x_999) ;  /* 0x0000000000047947 */ /* 0x000fea0003800000 */
.L_x_991:
[----:B------:R-:W-:-:S07]  /*0d80*/  FADD.FTZ R0, R0, R3 ;  /* 0x0000000300007221 */ /* 0x000fce0000010000 */
.L_x_999:
[----:B------:R-:W-:Y:S05]  /*0d90*/  BSYNC.RECONVERGENT B1 ;  /* 0x0000000000017941 */ /* 0x000fea0003800200 */
.L_x_989:
[----:B------:R-:W-:-:S04]  /*0da0*/  IMAD.MOV.U32 R3, RZ, RZ, 0x0 ;  /* 0x00000000ff037424 */ /* 0x000fc800078e00ff */
[----:B0-----:R-:W-:Y:S05]  /*0db0*/  RET.REL.NODEC R2 `(_ZN17signal_processing7kernels27generate_hann_window_kernelEPfi) ;  /* 0xfffffff002907950 */ /* 0x001fea0003c3ffff */
.L_x_1000:
        /* <DEDUP_REMOVED lines=12> */
.L_x_1025:


//--------------------- .text._ZN3cub18CUB_300001_SM_10006detail11EmptyKernelIvEEvv --------------------------
	.section	.text._ZN3cub18CUB_300001_SM_10006detail11EmptyKernelIvEEvv,"ax",@progbits
	.align	128
        .global         _ZN3cub18CUB_300001_SM_10006detail11EmptyKernelIvEEvv
        .type           _ZN3cub18CUB_300001_SM_10006detail11EmptyKernelIvEEvv,@function
        .size           _ZN3cub18CUB_300001_SM_10006detail11EmptyKernelIvEEvv,(.L_x_1069 - _ZN3cub18CUB_300001_SM_10006detail11EmptyKernelIvEEvv)
        .other          _ZN3cub18CUB_300001_SM_10006detail11EmptyKernelIvEEvv,@"STO_CUDA_ENTRY STV_DEFAULT"
_ZN3cub18CUB_300001_SM_10006detail11EmptyKernelIvEEvv:
.text._ZN3cub18CUB_300001_SM_10006detail11EmptyKernelIvEEvv:
[----:B------:R-:W-:Y:S01]  /*0000*/  LDC R1, c[0x0][0x37c] ;  /* 0x0000df00ff017b82 */ /* 0x000fe20000000800 */
[----:B------:R-:W-:Y:S05]  /*0010*/  EXIT ;  /* 0x000000000000794d */ /* 0x000fea0003800000 */
.L_x_1001:
        /* <DEDUP_REMOVED lines=14> */
.L_x_1069:


//--------------------- .nv.global.init           --------------------------
	.section	.nv.global.init,"aw",@progbits
	.align	4
.nv.global.init:
	.type		__cudart_i2opi_f,@object
	.size		__cudart_i2opi_f,(.L_40 - __cudart_i2opi_f)
__cudart_i2opi_f:
        /*0000*/ 	.byte	0x41, 0x90, 0x43, 0x3c, 0x99, 0x95, 0x62, 0xdb, 0xc0, 0xdd, 0x34, 0xf5, 0xd1, 0x57, 0x27, 0xfc
        /*0010*/ 	.byte	0x29, 0x15, 0x44, 0x4e, 0x6e, 0x83, 0xf9, 0xa2
.L_40:


//--------------------- .nv.shared._ZN17signal_processing7kernels24batch_psd_compute_kernelEPK6float2Pfiifb --------------------------
	.section	.nv.shared._ZN17signal_processing7kernels24batch_psd_compute_kernelEPK6float2Pfiifb,"aw",@nobits
	.sectionflags	@""
	.align	16
	.zero		1024


//--------------------- .nv.shared.reserved.0     --------------------------
	.section	.nv.shared.reserved.0,"aw",@nobits
	.weak		__nv_reservedSMEM_offset_0_alias
	.size		__nv_reservedSMEM_offset_0_alias, 0, 64
	.other		__nv_reservedSMEM_offset_0_alias,@"STO_CUDA_RESERVED_SHARED STV_DEFAULT"
__nv_reservedSMEM_offset_0_alias:
	.zero		0
	.zero		64


//--------------------- .nv.global                --------------------------
	.section	.nv.global,"aw",@nobits
.nv.global:
	.type		_ZN34_INTERNAL_63dd4994_4_k_cu_e107a6406thrust24THRUST_300001_SM_1000_NS12placeholders2_5E,@object
	.size		_ZN34_INTERNAL_63dd4994_4_k_cu_e107a6406thrust24THRUST_300001_SM_1000_NS12placeholders2_5E,(_ZN34_INTERNAL_63dd4994_4_k_cu_e107a6404cuda3std3__45__cpo6cbeginE - _ZN34_INTERNAL_63dd4994_4_k_cu_e107a6406thrust24THRUST_300001_SM_1000_NS12placeholders2_5E)
_ZN34_INTERNAL_63dd4994_4_k_cu_e107a6406thrust24THRUST_300001_SM_1000_NS12placeholders2_5E:
	.zero		1
	.type		_ZN34_INTERNAL_63dd4994_4_k_cu_e107a6404cuda3std3__45__cpo6cbeginE,@object
	.size		_ZN34_INTERNAL_63dd4994_4_k_cu_e107a6404cuda3std3__45__cpo6cbeginE,(_ZN34_INTERNAL_63dd4994_4_k_cu_e107a6404cuda3std6ranges3__45__cpo6cbeginE - _ZN34_INTERNAL_63dd4994_4_k_cu_e107a6404cuda3std3__45__cpo6cbeginE)
_ZN34_INTERNAL_63dd4994_4_k_cu_e107a6404cuda3std3__45__cpo6cbeginE:
	.zero		1
	.type		_ZN34_INTERNAL_63dd4994_4_k_cu_e107a6404cuda3std6ranges3__45__cpo6cbeginE,@object
	.size		_ZN34_INTERNAL_63dd4994_4_k_cu_e107a6404cuda3std6ranges3__45__cpo6cbeginE,(_ZN34_INTERNAL_63dd4994_4_k_cu_e107a6404cuda3std3__48in_placeE - _ZN34_INTERNAL_63dd4994_4_k_cu_e107a6404cuda3std6ranges3__45__cpo6cbeginE)
_ZN34_INTERNAL_63dd4994_4_k_cu_e107a6404cuda3std6ranges3__45__cpo6cbeginE:
	.zero		1
	.type		_ZN34_INTERNAL_63dd4994_4_k_cu_e107a6404cuda3std3__48in_placeE,@object
	.size		_ZN34_INTERNAL_63dd4994_4_k_cu_e107a6404cuda3std3__48in_placeE,(_ZN34_INTERNAL_63dd4994_4_k_cu_e107a6404cuda3std6ranges3__45__cpo4sizeE - _ZN34_INTERNAL_63dd4994_4_k_cu_e107a6404cuda3std3__48in_placeE)
_ZN34_INTERNAL_63dd4994_4_k_cu_e107a6404cuda3std3__48in_placeE:
	.zero		1
	.type		_ZN34_INTERNAL_63dd4994_4_k_cu_e107a6404cuda3std6ranges3__45__cpo4sizeE,@object
	.size		_ZN34_INTERNAL_63dd4994_4_k_cu_e107a6404cuda3std6ranges3__45__cpo4sizeE,(_ZN34_INTERNAL_63dd4994_4_k_cu_e107a6406thrust24THRUST_300001_SM_1000_NS12placeholders2_9E - _ZN34_INTERNAL_63dd4994_4_k_cu_e107a6404cuda3std6ranges3__45__cpo4sizeE)
_ZN34_INTERNAL_63dd4994_4_k_cu_e107a6404cuda3std6ranges3__45__cpo4sizeE:
	.zero		1
	.type		_ZN34_INTERNAL_63dd4994_4_k_cu_e107a6406thrust24THRUST_300001_SM_1000_NS12placeholders2_9E,@object
	.size		_ZN34_INTERNAL_63dd4994_4_k_cu_e107a6406thrust24THRUST_300001_SM_1000_NS12placeholders2_9E,(_ZN34_INTERNAL_63dd4994_4_k_cu_e107a6404cuda3std3__45__cpo7crbeginE - _ZN34_INTERNAL_63dd4994_4_k_cu_e107a6406thrust24THRUST_300001_SM_1000_NS12placeholders2_9E)
_ZN34_INTERNAL_63dd4994_4_k_cu_e107a6406thrust24THRUST_300001_SM_1000_NS12placeholders2_9E:
	.zero		1
	.type		_ZN34_INTERNAL_63dd4994_4_k_cu_e107a6404cuda3std3__45__cpo7crbeginE,@object
	.size		_ZN34_INTERNAL_63dd4994_4_k_cu_e107a6404cuda3std3__45__cpo7crbeginE,(_ZN34_INTERNAL_63dd4994_4_k_cu_e107a6404cuda3std6ranges3__45__cpo4nextE - _ZN34_INTERNAL_63dd4994_4_k_cu_e107a6404cuda3std3__45__cpo7crbeginE)
_ZN34_INTERNAL_63dd4994_4_k_cu_e107a6404cuda3std3__45__cpo7crbeginE:
	.zero		1
	.type		_ZN34_INTERNAL_63dd4994_4_k_cu_e107a6404cuda3std6ranges3__45__cpo4nextE,@object
	.size		_ZN34_INTERNAL_63dd4994_4_k_cu_e107a6404cuda3std6ranges3__45__cpo4nextE,(_ZN34_INTERNAL_63dd4994_4_k_cu_e107a6404cuda3std6ranges3__45__cpo4swapE - _ZN34_INTERNAL_63dd4994_4_k_cu_e107a6404cuda3std6ranges3__45__cpo4nextE)
_ZN34_INTERNAL_63dd4994_4_k_cu_e107a6404cuda3std6ranges3__45__cpo4nextE:
	.zero		1
	.type		_ZN34_INTERNAL_63dd4994_4_k_cu_e107a6404cuda3std6ranges3__45__cpo4swapE,@object
	.size		_ZN34_INTERNAL_63dd4994_4_k_cu_e107a6404cuda3std6ranges3__45__cpo4swapE,(_ZN34_INTERNAL_63dd4994_4_k_cu_e107a6406thrust24THRUST_300001_SM_1000_NS12placeholders2_1E - _ZN34_INTERNAL_63dd4994_4_k_cu_e107a6404cuda3std6ranges3__45__cpo4swapE)
_ZN34_INTERNAL_63dd4994_4_k_cu_e107a6404cuda3std6ranges3__45__cpo4swapE:
	.zero		1
	.type		_ZN34_INTERNAL_63dd4994_4_k_cu_e107a6406thrust24THRUST_300001_SM_1000_NS12placeholders2_1E,@object
	.size		_ZN34_INTERNAL_63dd4994_4_k_cu_e107a6406thrust24THRUST_300001_SM_1000_NS12placeholders2_1E,(_ZN34_INTERNAL_63dd4994_4_k_cu_e107a6406thrust24THRUST_300001_SM_1000_NS12placeholders2_3E - _ZN34_INTERNAL_63dd4994_4_k_cu_e107a6406thrust24THRUST_300001_SM_1000_NS12placeholders2_1E)
_ZN34_INTERNAL_63dd4994_4_k_cu_e107a6406thrust24THRUST_300001_SM_1000_NS12placeholders2_1E:
	.zero		1
	.type		_ZN34_INTERNAL_63dd4994_4_k_cu_e107a6406thrust24THRUST_300001_SM_1000_NS12placeholders2_3E,@object
	.size		_ZN34_INTERNAL_63dd4994_4_k_cu_e107a6406thrust24THRUST_300001_SM_1000_NS12placeholders2_3E,(_ZN34_INTERNAL_63dd4994_4_k_cu_e107a6404cuda3std3__45__cpo5beginE - _ZN34_INTERNAL_63dd4994_4_k_cu_e107a6406thrust24THRUST_300001_SM_1000_NS12placeholders2_3E)
_ZN34_INTERNAL_63dd4994_4_k_cu_e107a6406thrust24THRUST_300001_SM_1000_NS12placeholders2_3E:
	.zero		1
	.type		_ZN34_INTERNAL_63dd4994_4_k_cu_e107a6404cuda3std3__45__cpo5beginE,@object
	.size		_ZN34_INTERNAL_63dd4994_4_k_cu_e107a6404cuda3std3__45__cpo5beginE,(_ZN34_INTERNAL_63dd4994_4_k_cu_e107a6404cuda3std6ranges3__45__cpo5beginE - _ZN34_INTERNAL_63dd4994_4_k_cu_e107a6404cuda3std3__45__cpo5beginE)
_ZN34_INTERNAL_63dd4994_4_k_cu_e107a6404cuda3std3__45__cpo5beginE:
	.zero		1
	.type		_ZN34_INTERNAL_63dd4994_4_k_cu_e107a6404cuda3std6ranges3__45__cpo5beginE,@object
	.size		_ZN34_INTERNAL_63dd4994_4_k_cu_e107a6404cuda3std6ranges3__45__cpo5beginE,(_ZN34_INTERNAL_63dd4994_4_k_cu_e107a6404cuda3std3__436_GLOBAL__N__63dd4994_4_k_cu_e107a6406ignoreE - _ZN34_INTERNAL_63dd4994_4_k_cu_e107a6404cuda3std6ranges3__45__cpo5beginE)
_ZN34_INTERNAL_63dd4994_4_k_cu_e107a6404cuda3std6ranges3__45__cpo5beginE:
	.zero		1
	.type		_ZN34_INTERNAL_63dd4994_4_k_cu_e107a6404cuda3std3__436_GLOBAL__N__63dd4994_4_k_cu_e107a6406ignoreE,@object
	.size		_ZN34_INTERNAL_63dd4994_4_k_cu_e107a6404cuda3std3__436_GLOBAL__N__63dd4994_4_k_cu_e107a6406ignoreE,(_ZN34_INTERNAL_63dd4994_4_k_cu_e107a6404cuda3std6ranges3__45__cpo4dataE - _ZN34_INTERNAL_63dd4994_4_k_cu_e107a6404cuda3std3__436_GLOBAL__N__63dd4994_4_k_cu_e107a6406ignoreE)
_ZN34_INTERNAL_63dd4994_4_k_cu_e107a6404cuda3std3__436_GLOBAL__N__63dd4994_4_k_cu_e107a6406ignoreE:
	.zero		1
	.type		_ZN34_INTERNAL_63dd4994_4_k_cu_e107a6404cuda3std6ranges3__45__cpo4dataE,@object
	.size		_ZN34_INTERNAL_63dd4994_4_k_cu_e107a6404cuda3std6ranges3__45__cpo4dataE,(_ZN34_INTERNAL_63dd4994_4_k_cu_e107a6406thrust24THRUST_300001_SM_1000_NS12placeholders2_7E - _ZN34_INTERNAL_63dd4994_4_k_cu_e107a6404cuda3std6ranges3__45__cpo4dataE)
_ZN34_INTERNAL_63dd4994_4_k_cu_e107a6404cuda3std6ranges3__45__cpo4dataE:
	.zero		1
	.type		_ZN34_INTERNAL_63dd4994_4_k_cu_e107a6406thrust24THRUST_300001_SM_1000_NS12placeholders2_7E,@object
	.size		_ZN34_INTERNAL_63dd4994_4_k_cu_e107a6406thrust24THRUST_300001_SM_1000_NS12placeholders2_7E,(_ZN34_INTERNAL_63dd4994_4_k_cu_e107a6404cuda3std3__45__cpo6rbeginE - _ZN34_INTERNAL_63dd4994_4_k_cu_e107a6406thrust24THRUST_300001_SM_1000_NS12placeholders2_7E)
_ZN34_INTERNAL_63dd4994_4_k_cu_e107a6406thrust24THRUST_300001_SM_1000_NS12placeholders2_7E:
	.zero		1
	.type		_ZN34_INTERNAL_63dd4994_4_k_cu_e107a6404cuda3std3__45__cpo6rbeginE,@object
	.size		_ZN34_INTERNAL_63dd4994_4_k_cu_e107a6404cuda3std3__45__cpo6rbeginE,(_ZN34_INTERNAL_63dd4994_4_k_cu_e107a6404cuda3std6ranges3__45__cpo7advanceE - _ZN34_INTERNAL_63dd4994_4_k_cu_e107a6404cuda3std3__45__cpo6rbeginE)
_ZN34_INTERNAL_63dd4994_4_k_cu_e107a6404cuda3std3__45__cpo6rbeginE:
	.zero		1
	.type		_ZN34_INTERNAL_63dd4994_4_k_cu_e107a6404cuda3std6ranges3__45__cpo7advanceE,@object
	.size		_ZN34_INTERNAL_63dd4994_4_k_cu_e107a6404cuda3std6ranges3__45__cpo7advanceE,(_ZN34_INTERNAL_63dd4994_4_k_cu_e107a6404cuda3std3__47nulloptE - _ZN34_INTERNAL_63dd4994_4_k_cu_e107a6404cuda3std6ranges3__45__cpo7advanceE)
_ZN34_INTERNAL_63dd4994_4_k_cu_e107a6404cuda3std6ranges3__45__cpo7advanceE:
	.zero		1
	.type		_ZN34_INTERNAL_63dd4994_4_k_cu_e107a6404cuda3std3__47nulloptE,@object
	.size		_ZN34_INTERNAL_63dd4994_4_k_cu_e107a6404cuda3std3__47nulloptE,(_ZN34_INTERNAL_63dd4994_4_k_cu_e107a6404cuda3std6ranges3__45__cpo8distanceE - _ZN34_INTERNAL_63dd4994_4_k_cu_e107a6404cuda3std3__47nulloptE)
_ZN34_INTERNAL_63dd4994_4_k_cu_e107a6404cuda3std3__47nulloptE:
	.zero		1
	.type		_ZN34_INTERNAL_63dd4994_4_k_cu_e107a6404cuda3std6ranges3__45__cpo8distanceE,@object
	.size		_ZN34_INTERNAL_63dd4994_4_k_cu_e107a6404cuda3std6ranges3__45__cpo8distanceE,(_ZN34_INTERNAL_63dd4994_4_k_cu_e107a6406thrust24THRUST_300001_SM_1000_NS12placeholders2_6E - _ZN34_INTERNAL_63dd4994_4_k_cu_e107a6404cuda3std6ranges3__45__cpo8distanceE)
_ZN34_INTERNAL_63dd4994_4_k_cu_e107a6404cuda3std6ranges3__45__cpo8distanceE:
	.zero		1
	.type		_ZN34_INTERNAL_63dd4994_4_k_cu_e107a6406thrust24THRUST_300001_SM_1000_NS12placeholders2_6E,@object
	.size		_ZN34_INTERNAL_63dd4994_4_k_cu_e107a6406thrust24THRUST_300001_SM_1000_NS12placeholders2_6E,(_ZN34_INTERNAL_63dd4994_4_k_cu_e107a6404cuda3std3__45__cpo4cendE - _ZN34_INTERNAL_63dd4994_4_k_cu_e107a6406thrust24THRUST_300001_SM_1000_NS12placeholders2_6E)
_ZN34_INTERNAL_63dd4994_4_k_cu_e107a6406thrust24THRUST_300001_SM_1000_NS12placeholders2_6E:
	.zero		1
	.type		_ZN34_INTERNAL_63dd4994_4_k_cu_e107a6404cuda3std3__45__cpo4cendE,@object
	.size		_ZN34_INTERNAL_63dd4994_4_k_cu_e107a6404cuda3std3__45__cpo4cendE,(_ZN34_INTERNAL_63dd4994_4_k_cu_e107a6404cuda3std6ranges3__45__cpo4cendE - _ZN34_INTERNAL_63dd4994_4_k_cu_e107a6404cuda3std3__45__cpo4cendE)
_ZN34_INTERNAL_63dd4994_4_k_cu_e107a6404cuda3std3__45__cpo4cendE:
	.zero		1
	.type		_ZN34_INTERNAL_63dd4994_4_k_cu_e107a6404cuda3std6ranges3__45__cpo4cendE,@object
	.size		_ZN34_INTERNAL_63dd4994_4_k_cu_e107a6404cuda3std6ranges3__45__cpo4cendE,(_ZN34_INTERNAL_63dd4994_4_k_cu_e107a6404cuda3std3__420unreachable_sentinelE - _ZN34_INTERNAL_63dd4994_4_k_cu_e107a6404cuda3std6ranges3__45__cpo4cendE)
_ZN34_INTERNAL_63dd4994_4_k_cu_e107a6404cuda3std6ranges3__45__cpo4cendE:
	.zero		1
	.type		_ZN34_INTERNAL_63dd4994_4_k_cu_e107a6404cuda3std3__420unreachable_sentinelE,@object
	.size		_ZN34_INTERNAL_63dd4994_4_k_cu_e107a6404cuda3std3__420unreachable_sentinelE,(_ZN34_INTERNAL_63dd4994_4_k_cu_e107a6404cuda3std6ranges3__45__cpo5ssizeE - _ZN34_INTERNAL_63dd4994_4_k_cu_e107a6404cuda3std3__420unreachable_sentinelE)
_ZN34_INTERNAL_63dd4994_4_k_cu_e107a6404cuda3std3__420unreachable_sentinelE:
	.zero		1
	.type		_ZN34_INTERNAL_63dd4994_4_k_cu_e107a6404cuda3std6ranges3__45__cpo5ssizeE,@object
	.size		_ZN34_INTERNAL_63dd4994_4_k_cu_e107a6404cuda3std6ranges3__45__cpo5ssizeE,(_ZN34_INTERNAL_63dd4994_4_k_cu_e107a6406thrust24THRUST_300001_SM_1000_NS12placeholders3_10E - _ZN34_INTERNAL_63dd4994_4_k_cu_e107a6404cuda3std6ranges3__45__cpo5ssizeE)
_ZN34_INTERNAL_63dd4994_4_k_cu_e107a6404cuda3std6ranges3__45__cpo5ssizeE:
	.zero		1
	.type		_ZN34_INTERNAL_63dd4994_4_k_cu_e107a6406thrust24THRUST_300001_SM_1000_NS12placeholders3_10E,@object
	.size		_ZN34_INTERNAL_63dd4994_4_k_cu_e107a6406thrust24THRUST_300001_SM_1000_NS12placeholders3_10E,(_ZN34_INTERNAL_63dd4994_4_k_cu_e107a6404cuda3std3__45__cpo5crendE - _ZN34_INTERNAL_63dd4994_4_k_cu_e107a6406thrust24THRUST_300001_SM_1000_NS12placeholders3_10E)
_ZN34_INTERNAL_63dd4994_4_k_cu_e107a6406thrust24THRUST_300001_SM_1000_NS12placeholders3_10E:
	.zero		1
	.type		_ZN34_INTERNAL_63dd4994_4_k_cu_e107a6404cuda3std3__45__cpo5crendE,@object
	.size		_ZN34_INTERNAL_63dd4994_4_k_cu_e107a6404cuda3std3__45__cpo5crendE,(_ZN34_INTERNAL_63dd4994_4_k_cu_e107a6404cuda3std6ranges3__45__cpo4prevE - _ZN34_INTERNAL_63dd4994_4_k_cu_e107a6404cuda3std3__45__cpo5crendE)
_ZN34_INTERNAL_63dd4994_4_k_cu_e107a6404cuda3std3__45__cpo5crendE:
	.zero		1
	.type		_ZN34_INTERNAL_63dd4994_4_k_cu_e107a6404cuda3std6ranges3__45__cpo4prevE,@object
	.size		_ZN34_INTERNAL_63dd4994_4_k_cu_e107a6404cuda3std6ranges3__45__cpo4prevE,(_ZN34_INTERNAL_63dd4994_4_k_cu_e107a6404cuda3std6ranges3__45__cpo9iter_moveE - _ZN34_INTERNAL_63dd4994_4_k_cu_e107a6404cuda3std6ranges3__45__cpo4prevE)
_ZN34_INTERNAL_63dd4994_4_k_cu_e107a6404cuda3std6ranges3__45__cpo4prevE:
	.zero		1
	.type		_ZN34_INTERNAL_63dd4994_4_k_cu_e107a6404cuda3std6ranges3__45__cpo9iter_moveE,@object
	.size		_ZN34_INTERNAL_63dd4994_4_k_cu_e107a6404cuda3std6ranges3__45__cpo9iter_moveE,(_ZN34_INTERNAL_63dd4994_4_k_cu_e107a6406thrust24THRUST_300001_SM_1000_NS12placeholders2_2E - _ZN34_INTERNAL_63dd4994_4_k_cu_e107a6404cuda3std6ranges3__45__cpo9iter_moveE)
_ZN34_INTERNAL_63dd4994_4_k_cu_e107a6404cuda3std6ranges3__45__cpo9iter_moveE:
	.zero		1
	.type		_ZN34_INTERNAL_63dd4994_4_k_cu_e107a6406thrust24THRUST_300001_SM_1000_NS12placeholders2_2E,@object
	.size		_ZN34_INTERNAL_63dd4994_4_k_cu_e107a6406thrust24THRUST_300001_SM_1000_NS12placeholders2_2E,(_ZN34_INTERNAL_63dd4994_4_k_cu_e107a6406thrust24THRUST_300001_SM_1000_NS12placeholders2_4E - _ZN34_INTERNAL_63dd4994_4_k_cu_e107a6406thrust24THRUST_300001_SM_1000_NS12placeholders2_2E)
_ZN34_INTERNAL_63dd4994_4_k_cu_e107a6406thrust24THRUST_300001_SM_1000_NS12placeholders2_2E:
	.zero		1
	.type		_ZN34_INTERNAL_63dd4994_4_k_cu_e107a6406thrust24THRUST_300001_SM_1000_NS12placeholders2_4E,@object
	.size		_ZN34_INTERNAL_63dd4994_4_k_cu_e107a6406thrust24THRUST_300001_SM_1000_NS12placeholders2_4E,(_ZN34_INTERNAL_63dd4994_4_k_cu_e107a6404cuda3std3__45__cpo3endE - _ZN34_INTERNAL_63dd4994_4_k_cu_e107a6406thrust24THRUST_300001_SM_1000_NS12placeholders2_4E)
_ZN34_INTERNAL_63dd4994_4_k_cu_e107a6406thrust24THRUST_300001_SM_1000_NS12placeholders2_4E:
	.zero		1
	.type		_ZN34_INTERNAL_63dd4994_4_k_cu_e107a6404cuda3std3__45__cpo3endE,@object
	.size		_ZN34_INTERNAL_63dd4994_4_k_cu_e107a6404cuda3std3__45__cpo3endE,(_ZN34_INTERNAL_63dd4994_4_k_cu_e107a6404cuda3std6ranges3__45__cpo3endE - _ZN34_INTERNAL_63dd4994_4_k_cu_e107a6404cuda3std3__45__cpo3endE)
_ZN34_INTERNAL_63dd4994_4_k_cu_e107a6404cuda3std3__45__cpo3endE:
	.zero		1
	.type		_ZN34_INTERNAL_63dd4994_4_k_cu_e107a6404cuda3std6ranges3__45__cpo3endE,@object
	.size		_ZN34_INTERNAL_63dd4994_4_k_cu_e107a6404cuda3std6ranges3__45__cpo3endE,(_ZN34_INTERNAL_63dd4994_4_k_cu_e107a6404cuda3std3__419piecewise_constructE - _ZN34_INTERNAL_63dd4994_4_k_cu_e107a6404cuda3std6ranges3__45__cpo3endE)
_ZN34_INTERNAL_63dd4994_4_k_cu_e107a6404cuda3std6ranges3__45__cpo3endE:
	.zero		1
	.type		_ZN34_INTERNAL_63dd4994_4_k_cu_e107a6404cuda3std3__419piecewise_constructE,@object
	.size		_ZN34_INTERNAL_63dd4994_4_k_cu_e107a6404cuda3std3__419piecewise_constructE,(_ZN34_INTERNAL_63dd4994_4_k_cu_e107a6404cuda3std6ranges3__45__cpo5cdataE - _ZN34_INTERNAL_63dd4994_4_k_cu_e107a6404cuda3std3__419piecewise_constructE)
_ZN34_INTERNAL_63dd4994_4_k_cu_e107a6404cuda3std3__419piecewise_constructE:
	.zero		1
	.type		_ZN34_INTERNAL_63dd4994_4_k_cu_e107a6404cuda3std6ranges3__45__cpo5cdataE,@object
	.size		_ZN34_INTERNAL_63dd4994_4_k_cu_e107a6404cuda3std6ranges3__45__cpo5cdataE,(_ZN34_INTERNAL_63dd4994_4_k_cu_e107a6406thrust24THRUST_300001_SM_1000_NS12placeholders2_8E - _ZN34_INTERNAL_63dd4994_4_k_cu_e107a6404cuda3std6ranges3__45__cpo5cdataE)
_ZN34_INTERNAL_63dd4994_4_k_cu_e107a6404cuda3std6ranges3__45__cpo5cdataE:
	.zero		1
	.type		_ZN34_INTERNAL_63dd4994_4_k_cu_e107a6406thrust24THRUST_300001_SM_1000_NS12placeholders2_8E,@object
	.size		_ZN34_INTERNAL_63dd4994_4_k_cu_e107a6406thrust24THRUST_300001_SM_1000_NS12placeholders2_8E,(_ZN34_INTERNAL_63dd4994_4_k_cu_e107a6404cuda3std3__45__cpo4rendE - _ZN34_INTERNAL_63dd4994_4_k_cu_e107a6406thrust24THRUST_300001_SM_1000_NS12placeholders2_8E)
_ZN34_INTERNAL_63dd4994_4_k_cu_e107a6406thrust24THRUST_300001_SM_1000_NS12placeholders2_8E:
	.zero		1
	.type		_ZN34_INTERNAL_63dd4994_4_k_cu_e107a6404cuda3std3__45__cpo4rendE,@object
	.size		_ZN34_INTERNAL_63dd4994_4_k_cu_e107a6404cuda3std3__45__cpo4rendE,(_ZN34_INTERNAL_63dd4994_4_k_cu_e107a6404cuda3std6ranges3__45__cpo9iter_swapE - _ZN34_INTERNAL_63dd4994_4_k_cu_e107a6404cuda3std3__45__cpo4rendE)
_ZN34_INTERNAL_63dd4994_4_k_cu_e107a6404cuda3std3__45__cpo4rendE:
	.zero		1
	.type		_ZN34_INTERNAL_63dd4994_4_k_cu_e107a6404cuda3std6ranges3__45__cpo9iter_swapE,@object
	.size		_ZN34_INTERNAL_63dd4994_4_k_cu_e107a6404cuda3std6ranges3__45__cpo9iter_swapE,(_ZN34_INTERNAL_63dd4994_4_k_cu_e107a6404cuda3std3__48unexpectE - _ZN34_INTERNAL_63dd4994_4_k_cu_e107a6404cuda3std6ranges3__45__cpo9iter_swapE)
_ZN34_INTERNAL_63dd4994_4_k_cu_e107a6404cuda3std6ranges3__45__cpo9iter_swapE:
	.zero		1
	.type		_ZN34_INTERNAL_63dd4994_4_k_cu_e107a6404cuda3std3__48unexpectE,@object
	.size		_ZN34_INTERNAL_63dd4994_4_k_cu_e107a6404cuda3std3__48unexpectE,(_ZN34_INTERNAL_63dd4994_4_k_cu_e107a6406thrust24THRUST_300001_SM_1000_NS6system6detail10sequential3seqE - _ZN34_INTERNAL_63dd4994_4_k_cu_e107a6404cuda3std3__48unexpectE)
_ZN34_INTERNAL_63dd4994_4_k_cu_e107a6404cuda3std3__48unexpectE:
	.zero		1
	.type		_ZN34_INTERNAL_63dd4994_4_k_cu_e107a6406thrust24THRUST_300001_SM_1000_NS6system6detail10sequential3seqE,@object
	.size		_ZN34_INTERNAL_63dd4994_4_k_cu_e107a6406thrust24THRUST_300001_SM_1000_NS6system6detail10sequential3seqE,(.L_29 - _ZN34_INTERNAL_63dd4994_4_k_cu_e107a6406thrust24THRUST_300001_SM_1000_NS6system6detail10sequential3seqE)
_ZN34_INTERNAL_63dd4994_4_k_cu_e107a6406thrust24THRUST_300001_SM_1000_NS6system6detail10sequential3seqE:
	.zero		1
.L_29:


//--------------------- .nv.shared._ZN17signal_processing7kernels28batch_fft_convolution_kernelEPK6float2S3_PS1_ii --------------------------
	.section	.nv.shared._ZN17signal_processing7kernels28batch_fft_convolution_kernelEPK6float2S3_PS1_ii,"aw",@nobits
	.sectionflags	@""
	.align	16
	.zero		1024


//--------------------- .nv.shared._ZN17signal_processing7kernels29extract_pitch_cepstrum_kernelEPKfPfS3_ifff --------------------------
	.section	.nv.shared._ZN17signal_processing7kernels29extract_pitch_cepstrum_kernelEPKfPfS3_ifff,"aw",@nobits
	.sectionflags	@""
	.align	16
.nv.shared._ZN17signal_processing7kernels29extract_pitch_cepstrum_kernelEPKfPfS3_ifff:
	.zero		1040


//--------------------- .nv.shared._ZN17signal_processing7kernels23compute_cepstrum_kernelEPK6float2PS1_i --------------------------
	.section	.nv.shared._ZN17signal_processing7kernels23compute_cepstrum_kernelEPK6float2PS1_i,"aw",@nobits
	.sectionflags	@""
	.align	16
	.zero		1024


//--------------------- .nv.shared._ZN17signal_processing7kernels28find_fundamental_freq_kernelEPKfPfS3_S3_Piiifff --------------------------
	.section	.nv.shared._ZN17signal_processing7kernels28find_fundamental_freq_kernelEPKfPfS3_S3_Piiifff,"aw",@nobits
	.sectionflags	@""
	.align	16
	.zero		1024


//--------------------- .nv.shared._ZN17signal_processing7kernels11stft_kernelEPKfP6float2S2_iiiii --------------------------
	.section	.nv.shared._ZN17signal_processing7kernels11stft_kernelEPKfP6float2S2_iiiii,"aw",@nobits
	.sectionflags	@""
	.align	16
	.zero		1024


//--------------------- .nv.shared._ZN17signal_processing7kernels17radix2_fft_kernelILi10EEEvP6float2i --------------------------
	.section	.nv.shared._ZN17signal_processing7kernels17radix2_fft_kernelILi10EEEvP6float2i,"aw",@nobits
	.sectionflags	@""
	.align	16
	.zero		1024


//--------------------- .nv.shared._ZN17signal_processing7kernels17radix2_fft_kernelILi9EEEvP6float2i --------------------------
	.section	.nv.shared._ZN17signal_processing7kernels17radix2_fft_kernelILi9EEEvP6float2i,"aw",@nobits
	.sectionflags	@""
	.align	16
	.zero		1024


//--------------------- .nv.shared._ZN17signal_processing7kernels17radix2_fft_kernelILi8EEEvP6float2i --------------------------
	.section	.nv.shared._ZN17signal_processing7kernels17radix2_fft_kernelILi8EEEvP6float2i,"aw",@nobits
	.sectionflags	@""
	.align	16
	.zero		1024


//--------------------- .nv.shared._ZN17signal_processing7kernels17radix2_fft_kernelILi7EEEvP6float2i --------------------------
	.section	.nv.shared._ZN17signal_processing7kernels17radix2_fft_kernelILi7EEEvP6float2i,"aw",@nobits
	.sectionflags	@""
	.align	16
	.zero		1024


//--------------------- .nv.shared._ZN17signal_processing7kernels17radix2_fft_kernelILi6EEEvP6float2i --------------------------
	.section	.nv.shared._ZN17signal_processing7kernels17radix2_fft_kernelILi6EEEvP6float2i,"aw",@nobits
	.sectionflags	@""
	.align	16
	.zero		1024


//--------------------- .nv.shared._ZN17signal_processing7kernels17radix2_fft_kernelILi5EEEvP6float2i --------------------------
	.section	.nv.shared._ZN17signal_processing7kernels17radix2_fft_kernelILi5EEEvP6float2i,"aw",@nobits
	.sectionflags	@""
	.align	16
	.zero		1024


//--------------------- .nv.shared._ZN17signal_processing7kernels20fft_butterfly_kernelEP6float2iii --------------------------
	.section	.nv.shared._ZN17signal_processing7kernels20fft_butterfly_kernelEP6float2iii,"aw",@nobits
	.sectionflags	@""
	.align	16
	.zero		1024


//--------------------- .nv.shared._ZN17signal_processing7kernels31bit_reversal_permutation_kernelEPK6float2PS1_ii --------------------------
	.section	.nv.shared._ZN17signal_processing7kernels31bit_reversal_permutation_kernelEPK6float2PS1_ii,"aw",@nobits
	.sectionflags	@""
	.align	16
	.zero		1024


//--------------------- .nv.shared._ZN17signal_processing7kernels16transpose_kernelEPK6float2PS1_ii --------------------------
	.section	.nv.shared._ZN17signal_processing7kernels16transpose_kernelEPK6float2PS1_ii,"aw",@nobits
	.sectionflags	@""
	.align	16
.nv.shared._ZN17signal_processing7kernels16transpose_kernelEPK6float2PS1_ii:
	.zero		9472


//--------------------- .nv.shared._ZN17signal_processing7kernels22column_wise_fft_kernelEPK6float2PS1_ii --------------------------
	.section	.nv.shared._ZN17signal_processing7kernels22column_wise_fft_kernelEPK6float2PS1_ii,"aw",@nobits
	.sectionflags	@""
	.align	16
	.zero		1024


//--------------------- .nv.shared._ZN17signal_processing7kernels19row_wise_fft_kernelEPK6float2PS1_ii --------------------------
	.section	.nv.shared._ZN17signal_processing7kernels19row_wise_fft_kernelEPK6float2PS1_ii,"aw",@nobits
	.sectionflags	@""
	.align	16
	.zero		1024


//--------------------- .nv.shared._ZN17signal_processing7kernels23prepare_segments_kernelEPKfPfS2_iiii --------------------------
	.section	.nv.shared._ZN17signal_processing7kernels23prepare_segments_kernelEPKfPfS2_iiii,"aw",@nobits
	.sectionflags	@""
	.align	16
	.zero		1024


//--------------------- .nv.shared._ZN17signal_processing7kernels28log_scale_spectrogram_kernelEPfiif --------------------------
	.section	.nv.shared._ZN17signal_processing7kernels28log_scale_spectrogram_kernelEPfiif,"aw",@nobits
	.sectionflags	@""
	.align	16
	.zero		1024


//--------------------- .nv.shared._ZN17signal_processing7kernels26compute_spectrogram_kernelEPK6float2Pfiifb --------------------------
	.section	.nv.shared._ZN17signal_processing7kernels26compute_spectrogram_kernelEPK6float2Pfiifb,"aw",@nobits
	.sectionflags	@""
	.align	16
	.zero		1024


//--------------------- .nv.shared._ZN17signal_processing7kernels34compute_harmonic_distortion_kernelEPfPKfPKiii --------------------------
	.section	.nv.shared._ZN17signal_processing7kernels34compute_harmonic_distortion_kernelEPfPKfPKiii,"aw",@nobits
	.sectionflags	@""
	.align	16
	.zero		1024


//--------------------- .nv.shared._ZN17signal_processing7kernels21find_harmonics_kernelEPiPKfiiii --------------------------
	.section	.nv.shared._ZN17signal_processing7kernels21find_harmonics_kernelEPiPKfiiii,"aw",@nobits
	.sectionflags	@""
	.align	16
	.zero		1024


//--------------------- .nv.shared._ZN17signal_processing7kernels19detect_peaks_kernelEPKfPiPfS3_if --------------------------
	.section	.nv.shared._ZN17signal_processing7kernels19detect_peaks_kernelEPKfPiPfS3_if,"aw",@nobits
	.sectionflags	@""
	.align	16
	.zero		1024


//--------------------- .nv.shared._ZN17signal_processing7kernels21detrend_linear_kernelEPKfPfiff --------------------------
	.section	.nv.shared._ZN17signal_processing7kernels21detrend_linear_kernelEPKfPfiff,"aw",@nobits
	.sectionflags	@""
	.align	16
	.zero		1024


//--------------------- .nv.shared._ZN17signal_processing7kernels23detrend_constant_kernelEPKfPfif --------------------------
	.section	.nv.shared._ZN17signal_processing7kernels23detrend_constant_kernelEPKfPfif,"aw",@nobits
	.sectionflags	@""
	.align	16
	.zero		1024


//--------------------- .nv.shared._ZN17signal_processing7kernels26accumulate_spectrum_kernelEPK6float2Pfi --------------------------
	.section	.nv.shared._ZN17signal_processing7kernels26accumulate_spectrum_kernelEPK6float2Pfi,"aw",@nobits
	.sectionflags	@""
	.align	16
	.zero		1024


//--------------------- .nv.shared._ZN17signal_processing7kernels20compute_phase_kernelEPK6float2Pfi --------------------------
	.section	.nv.shared._ZN17signal_processing7kernels20compute_phase_kernelEPK6float2Pfi,"aw",@nobits
	.sectionflags	@""
	.align	16
	.zero		1024


//--------------------- .nv.shared._ZN17signal_processing7kernels24compute_coherence_kernelEPK6float2PKfS5_Pfi --------------------------
	.section	.nv.shared._ZN17signal_processing7kernels24compute_coherence_kernelEPK6float2PKfS5_Pfi,"aw",@nobits
	.sectionflags	@""
	.align	16
	.zero		1024


//--------------------- .nv.shared._ZN17signal_processing7kernels29compute_cross_spectrum_kernelEPK6float2S3_PS1_ifbb --------------------------
	.section	.nv.shared._ZN17signal_processing7kernels29compute_cross_spectrum_kernelEPK6float2S3_PS1_ifbb,"aw",@nobits
	.sectionflags	@""
	.align	16
	.zero		1024


//--------------------- .nv.shared._ZN17signal_processing7kernels29compute_power_spectrum_kernelEPK6float2Pfifbb --------------------------
	.section	.nv.shared._ZN17signal_processing7kernels29compute_power_spectrum_kernelEPK6float2Pfifbb,"aw",@nobits
	.sectionflags	@""
	.align	16
	.zero		1024


//--------------------- .nv.shared._ZN17signal_processing7kernels24apply_log_scaling_kernelEPfif --------------------------
	.section	.nv.shared._ZN17signal_processing7kernels24apply_log_scaling_kernelEPfif,"aw",@nobits
	.sectionflags	@""
	.align	16
	.zero		1024


//--------------------- .nv.shared._ZN17signal_processing7kernels23complex_to_phase_kernelEPK6float2Pfi --------------------------
	.section	.nv.shared._ZN17signal_processing7kernels23complex_to_phase_kernelEPK6float2Pfi,"aw",@nobits
	.sectionflags	@""
	.align	16
	.zero		1024


//--------------------- .nv.shared._ZN17signal_processing7kernels27complex_to_magnitude_kernelEPK6float2Pfi --------------------------
	.section	.nv.shared._ZN17signal_processing7kernels27complex_to_magnitude_kernelEPK6float2Pfi,"aw",@nobits
	.sectionflags	@""
	.align	16
	.zero		1024


//--------------------- .nv.shared._ZN17signal_processing7kernels35complex_to_magnitude_squared_kernelEPK6float2Pfi --------------------------
	.section	.nv.shared._ZN17signal_processing7kernels35complex_to_magnitude_squared_kernelEPK6float2Pfi,"aw",@nobits
	.sectionflags	@""
	.align	16
	.zero		1024


//--------------------- .nv.shared._ZN17signal_processing7kernels22real_to_complex_kernelEPKfP6float2i --------------------------
	.section	.nv.shared._ZN17signal_processing7kernels22real_to_complex_kernelEPKfP6float2i,"aw",@nobits
	.sectionflags	@""
	.align	16
	.zero		1024


//--------------------- .nv.shared._ZN17signal_processing7kernels20normalize_fft_kernelEP6float2if --------------------------
	.section	.nv.shared._ZN17signal_processing7kernels20normalize_fft_kernelEP6float2if,"aw",@nobits
	.sectionflags	@""
	.align	16
	.zero		1024


//--------------------- .nv.shared._ZN17signal_processing7kernels29generate_kaiser_window_kernelEPfif --------------------------
	.section	.nv.shared._ZN17signal_processing7kernels29generate_kaiser_window_kernelEPfif,"aw",@nobits
	.sectionflags	@""
	.align	16
	.zero		1024


//--------------------- .nv.shared._ZN17signal_processing7kernels31generate_gaussian_window_kernelEPfif --------------------------
	.section	.nv.shared._ZN17signal_processing7kernels31generate_gaussian_window_kernelEPfif,"aw",@nobits
	.sectionflags	@""
	.align	16
	.zero		1024


//--------------------- .nv.shared._ZN17signal_processing7kernels28generate_tukey_window_kernelEPfif --------------------------
	.section	.nv.shared._ZN17signal_processing7kernels28generate_tukey_window_kernelEPfif,"aw",@nobits
	.sectionflags	@""
	.align	16
	.zero		1024


//--------------------- .nv.shared._ZN17signal_processing7kernels30generate_flattop_window_kernelEPfi --------------------------
	.section	.nv.shared._ZN17signal_processing7kernels30generate_flattop_window_kernelEPfi,"aw",@nobits
	.sectionflags	@""
	.align	16
	.zero		1024


//--------------------- .nv.shared._ZN17signal_processing7kernels31generate_blackman_window_kernelEPfi --------------------------
	.section	.nv.shared._ZN17signal_processing7kernels31generate_blackman_window_kernelEPfi,"aw",@nobits
	.sectionflags	@""
	.align	16
	.zero		1024


//--------------------- .nv.shared._ZN17signal_processing7kernels30generate_hamming_window_kernelEPfi --------------------------
	.section	.nv.shared._ZN17signal_processing7kernels30generate_hamming_window_kernelEPfi,"aw",@nobits
	.sectionflags	@""
	.align	16
	.zero		1024


//--------------------- .nv.shared._ZN17signal_processing7kernels27generate_hann_window_kernelEPfi --------------------------
	.section	.nv.shared._ZN17signal_processing7kernels27generate_hann_window_kernelEPfi,"aw",@nobits
	.sectionflags	@""
	.align	16
	.zero		1024


//--------------------- .nv.shared._ZN3cub18CUB_300001_SM_10006detail11EmptyKernelIvEEvv --------------------------
	.section	.nv.shared._ZN3cub18CUB_300001_SM_10006detail11EmptyKernelIvEEvv,"aw",@nobits
	.sectionflags	@""
	.align	16
	.zero		1024


//--------------------- .nv.constant0._ZN17signal_processing7kernels24batch_psd_compute_kernelEPK6float2Pfiifb --------------------------
	.section	.nv.constant0._ZN17signal_processing7kernels24batch_psd_compute_kernelEPK6float2Pfiifb,"a",@progbits
	.sectionflags	@""
	.align	4
.nv.constant0._ZN17signal_processing7kernels24batch_psd_compute_kernelEPK6float2Pfiifb:
	.zero		925


//--------------------- .nv.constant0._ZN17signal_processing7kernels28batch_fft_convolution_kernelEPK6float2S3_PS1_ii --------------------------
	.section	.nv.constant0._ZN17signal_processing7kernels28batch_fft_convolution_kernelEPK6float2S3_PS1_ii,"a",@progbits
	.sectionflags	@""
	.align	4
.nv.constant0._ZN17signal_processing7kernels28batch_fft_convolution_kernelEPK6float2S3_PS1_ii:
	.zero		928


//--------------------- .nv.constant0._ZN17signal_processing7kernels29extract_pitch_cepstrum_kernelEPKfPfS3_ifff --------------------------
	.section	.nv.constant0._ZN17signal_processing7kernels29extract_pitch_cepstrum_kernelEPKfPfS3_ifff,"a",@progbits
	.sectionflags	@""
	.align	4
.nv.constant0._ZN17signal_processing7kernels29extract_pitch_cepstrum_kernelEPKfPfS3_ifff:
	.zero		936


//--------------------- .nv.constant0._ZN17signal_processing7kernels23compute_cepstrum_kernelEPK6float2PS1_i --------------------------
	.section	.nv.constant0._ZN17signal_processing7kernels23compute_cepstrum_kernelEPK6float2PS1_i,"a",@progbits
	.sectionflags	@""
	.align	4
.nv.constant0._ZN17signal_processing7kernels23compute_cepstrum_kernelEPK6float2PS1_i:
	.zero		916


//--------------------- .nv.constant0._ZN17signal_processing7kernels28find_fundamental_freq_kernelEPKfPfS3_S3_Piiifff --------------------------
	.section	.nv.constant0._ZN17signal_processing7kernels28find_fundamental_freq_kernelEPKfPfS3_S3_Piiifff,"a",@progbits
	.sectionflags	@""
	.align	4
.nv.constant0._ZN17signal_processing7kernels28find_fundamental_freq_kernelEPKfPfS3_S3_Piiifff:
	.zero		956


//--------------------- .nv.constant0._ZN17signal_processing7kernels11stft_kernelEPKfP6float2S2_iiiii --------------------------
	.section	.nv.constant0._ZN17signal_processing7kernels11stft_kernelEPKfP6float2S2_iiiii,"a",@progbits
	.sectionflags	@""
	.align	4
.nv.constant0._ZN17signal_processing7kernels11stft_kernelEPKfP6float2S2_iiiii:
	.zero		940


//--------------------- .nv.constant0._ZN17signal_processing7kernels17radix2_fft_kernelILi10EEEvP6float2i --------------------------
	.section	.nv.constant0._ZN17signal_processing7kernels17radix2_fft_kernelILi10EEEvP6float2i,"a",@progbits
	.sectionflags	@""
	.align	4
.nv.constant0._ZN17signal_processing7kernels17radix2_fft_kernelILi10EEEvP6float2i:
	.zero		908


//--------------------- .nv.constant0._ZN17signal_processing7kernels17radix2_fft_kernelILi9EEEvP6float2i --------------------------
	.section	.nv.constant0._ZN17signal_processing7kernels17radix2_fft_kernelILi9EEEvP6float2i,"a",@progbits
	.sectionflags	@""
	.align	4
.nv.constant0._ZN17signal_processing7kernels17radix2_fft_kernelILi9EEEvP6float2i:
	.zero		908


//--------------------- .nv.constant0._ZN17signal_processing7kernels17radix2_fft_kernelILi8EEEvP6float2i --------------------------
	.section	.nv.constant0._ZN17signal_processing7kernels17radix2_fft_kernelILi8EEEvP6float2i,"a",@progbits
	.sectionflags	@""
	.align	4
.nv.constant0._ZN17signal_processing7kernels17radix2_fft_kernelILi8EEEvP6float2i:
	.zero		908


//--------------------- .nv.constant0._ZN17signal_processing7kernels17radix2_fft_kernelILi7EEEvP6float2i --------------------------
	.section	.nv.constant0._ZN17signal_processing7kernels17radix2_fft_kernelILi7EEEvP6float2i,"a",@progbits
	.sectionflags	@""
	.align	4
.nv.constant0._ZN17signal_processing7kernels17radix2_fft_kernelILi7EEEvP6float2i:
	.zero		908


//--------------------- .nv.constant0._ZN17signal_processing7kernels17radix2_fft_kernelILi6EEEvP6float2i --------------------------
	.section	.nv.constant0._ZN17signal_processing7kernels17radix2_fft_kernelILi6EEEvP6float2i,"a",@progbits
	.sectionflags	@""
	.align	4
.nv.constant0._ZN17signal_processing7kernels17radix2_fft_kernelILi6EEEvP6float2i:
	.zero		908


//--------------------- .nv.constant0._ZN17signal_processing7kernels17radix2_fft_kernelILi5EEEvP6float2i --------------------------
	.section	.nv.constant0._ZN17signal_processing7kernels17radix2_fft_kernelILi5EEEvP6float2i,"a",@progbits
	.sectionflags	@""
	.align	4
.nv.constant0._ZN17signal_processing7kernels17radix2_fft_kernelILi5EEEvP6float2i:
	.zero		908


//--------------------- .nv.constant0._ZN17signal_processing7kernels20fft_butterfly_kernelEP6float2iii --------------------------
	.section	.nv.constant0._ZN17signal_processing7kernels20fft_butterfly_kernelEP6float2iii,"a",@progbits
	.sectionflags	@""
	.align	4
.nv.constant0._ZN17signal_processing7kernels20fft_butterfly_kernelEP6float2iii:
	.zero		916


//--------------------- .nv.constant0._ZN17signal_processing7kernels31bit_reversal_permutation_kernelEPK6float2PS1_ii --------------------------
	.section	.nv.constant0._ZN17signal_processing7kernels31bit_reversal_permutation_kernelEPK6float2PS1_ii,"a",@progbits
	.sectionflags	@""
	.align	4
.nv.constant0._ZN17signal_processing7kernels31bit_reversal_permutation_kernelEPK6float2PS1_ii:
	.zero		920


//--------------------- .nv.constant0._ZN17signal_processing7kernels16transpose_kernelEPK6float2PS1_ii --------------------------
	.section	.nv.constant0._ZN17signal_processing7kernels16transpose_kernelEPK6float2PS1_ii,"a",@progbits
	.sectionflags	@""
	.align	4
.nv.constant0._ZN17signal_processing7kernels16transpose_kernelEPK6float2PS1_ii:
	.zero		920


//--------------------- .nv.constant0._ZN17signal_processing7kernels22column_wise_fft_kernelEPK6float2PS1_ii --------------------------
	.section	.nv.constant0._ZN17signal_processing7kernels22column_wise_fft_kernelEPK6float2PS1_ii,"a",@progbits
	.sectionflags	@""
	.align	4
.nv.constant0._ZN17signal_processing7kernels22column_wise_fft_kernelEPK6float2PS1_ii:
	.zero		920


//--------------------- .nv.constant0._ZN17signal_processing7kernels19row_wise_fft_kernelEPK6float2PS1_ii --------------------------
	.section	.nv.constant0._ZN17signal_processing7kernels19row_wise_fft_kernelEPK6float2PS1_ii,"a",@progbits
	.sectionflags	@""
	.align	4
.nv.constant0._ZN17signal_processing7kernels19row_wise_fft_kernelEPK6float2PS1_ii:
	.zero		920


//--------------------- .nv.constant0._ZN17signal_processing7kernels23prepare_segments_kernelEPKfPfS2_iiii --------------------------
	.section	.nv.constant0._ZN17signal_processing7kernels23prepare_segments_kernelEPKfPfS2_iiii,"a",@progbits
	.sectionflags	@""
	.align	4
.nv.constant0._ZN17signal_processing7kernels23prepare_segments_kernelEPKfPfS2_iiii:
	.zero		936


//--------------------- .nv.constant0._ZN17signal_processing7kernels28log_scale_spectrogram_kernelEPfiif --------------------------
	.section	.nv.constant0._ZN17signal_processing7kernels28log_scale_spectrogram_kernelEPfiif,"a",@progbits
	.sectionflags	@""
	.align	4
.nv.constant0._ZN17signal_processing7kernels28log_scale_spectrogram_kernelEPfiif:
	.zero		916


//--------------------- .nv.constant0._ZN17signal_processing7kernels26compute_spectrogram_kernelEPK6float2Pfiifb --------------------------
	.section	.nv.constant0._ZN17signal_processing7kernels26compute_spectrogram_kernelEPK6float2Pfiifb,"a",@progbits
	.sectionflags	@""
	.align	4
.nv.constant0._ZN17signal_processing7kernels26compute_spectrogram_kernelEPK6float2Pfiifb:
	.zero		925


//--------------------- .nv.constant0._ZN17signal_processing7kernels34compute_harmonic_distortion_kernelEPfPKfPKiii --------------------------
	.section	.nv.constant0._ZN17signal_processing7kernels34compute_harmonic_distortion_kernelEPfPKfPKiii,"a",@progbits
	.sectionflags	@""
	.align	4
.nv.constant0._ZN17signal_processing7kernels34compute_harmonic_distortion_kernelEPfPKfPKiii:
	.zero		928


//--------------------- .nv.constant0._ZN17signal_processing7kernels21find_harmonics_kernelEPiPKfiiii --------------------------
	.section	.nv.constant0._ZN17signal_processing7kernels21find_harmonics_kernelEPiPKfiiii,"a",@progbits
	.sectionflags	@""
	.align	4
.nv.constant0._ZN17signal_processing7kernels21find_harmonics_kernelEPiPKfiiii:
	.zero		928


//--------------------- .nv.constant0._ZN17signal_processing7kernels19detect_peaks_kernelEPKfPiPfS3_if --------------------------
	.section	.nv.constant0._ZN17signal_processing7kernels19detect_peaks_kernelEPKfPiPfS3_if,"a",@progbits
	.sectionflags	@""
	.align	4
.nv.constant0._ZN17signal_processing7kernels19detect_peaks_kernelEPKfPiPfS3_if:
	.zero		936


//--------------------- .nv.constant0._ZN17signal_processing7kernels21detrend_linear_kernelEPKfPfiff --------------------------
	.section	.nv.constant0._ZN17signal_processing7kernels21detrend_linear_kernelEPKfPfiff,"a",@progbits
	.sectionflags	@""
	.align	4
.nv.constant0._ZN17signal_processing7kernels21detrend_linear_kernelEPKfPfiff:
	.zero		924


//--------------------- .nv.constant0._ZN17signal_processing7kernels23detrend_constant_kernelEPKfPfif --------------------------
	.section	.nv.constant0._ZN17signal_processing7kernels23detrend_constant_kernelEPKfPfif,"a",@progbits
	.sectionflags	@""
	.align	4
.nv.constant0._ZN17signal_processing7kernels23detrend_constant_kernelEPKfPfif:
	.zero		920


//--------------------- .nv.constant0._ZN17signal_processing7kernels26accumulate_spectrum_kernelEPK6float2Pfi --------------------------
	.section	.nv.constant0._ZN17signal_processing7kernels26accumulate_spectrum_kernelEPK6float2Pfi,"a",@progbits
	.sectionflags	@""
	.align	4
.nv.constant0._ZN17signal_processing7kernels26accumulate_spectrum_kernelEPK6float2Pfi:
	.zero		916


//--------------------- .nv.constant0._ZN17signal_processing7kernels20compute_phase_kernelEPK6float2Pfi --------------------------
	.section	.nv.constant0._ZN17signal_processing7kernels20compute_phase_kernelEPK6float2Pfi,"a",@progbits
	.sectionflags	@""
	.align	4
.nv.constant0._ZN17signal_processing7kernels20compute_phase_kernelEPK6float2Pfi:
	.zero		916


//--------------------- .nv.constant0._ZN17signal_processing7kernels24compute_coherence_kernelEPK6float2PKfS5_Pfi --------------------------
	.section	.nv.constant0._ZN17signal_processing7kernels24compute_coherence_kernelEPK6float2PKfS5_Pfi,"a",@progbits
	.sectionflags	@""
	.align	4
.nv.constant0._ZN17signal_processing7kernels24compute_coherence_kernelEPK6float2PKfS5_Pfi:
	.zero		932


//--------------------- .nv.constant0._ZN17signal_processing7kernels29compute_cross_spectrum_kernelEPK6float2S3_PS1_ifbb --------------------------
	.section	.nv.constant0._ZN17signal_processing7kernels29compute_cross_spectrum_kernelEPK6float2S3_PS1_ifbb,"a",@progbits
	.sectionflags	@""
	.align	4
.nv.constant0._ZN17signal_processing7kernels29compute_cross_spectrum_kernelEPK6float2S3_PS1_ifbb:
	.zero		930


//--------------------- .nv.constant0._ZN17signal_processing7kernels29compute_power_spectrum_kernelEPK6float2Pfifbb --------------------------
	.section	.nv.constant0._ZN17signal_processing7kernels29compute_power_spectrum_kernelEPK6float2Pfifbb,"a",@progbits
	.sectionflags	@""
	.align	4
.nv.constant0._ZN17signal_processing7kernels29compute_power_spectrum_kernelEPK6float2Pfifbb:
	.zero		922


//--------------------- .nv.constant0._ZN17signal_processing7kernels24apply_log_scaling_kernelEPfif --------------------------
	.section	.nv.constant0._ZN17signal_processing7kernels24apply_log_scaling_kernelEPfif,"a",@progbits
	.sectionflags	@""
	.align	4
.nv.constant0._ZN17signal_processing7kernels24apply_log_scaling_kernelEPfif:
	.zero		912


//--------------------- .nv.constant0._ZN17signal_processing7kernels23complex_to_phase_kernelEPK6float2Pfi --------------------------
	.section	.nv.constant0._ZN17signal_processing7kernels23complex_to_phase_kernelEPK6float2Pfi,"a",@progbits
	.sectionflags	@""
	.align	4
.nv.constant0._ZN17signal_processing7kernels23complex_to_phase_kernelEPK6float2Pfi:
	.zero		916


//--------------------- .nv.constant0._ZN17signal_processing7kernels27complex_to_magnitude_kernelEPK6float2Pfi --------------------------
	.section	.nv.constant0._ZN17signal_processing7kernels27complex_to_magnitude_kernelEPK6float2Pfi,"a",@progbits
	.sectionflags	@""
	.align	4
.nv.constant0._ZN17signal_processing7kernels27complex_to_magnitude_kernelEPK6float2Pfi:
	.zero		916


//--------------------- .nv.constant0._ZN17signal_processing7kernels35complex_to_magnitude_squared_kernelEPK6float2Pfi --------------------------
	.section	.nv.constant0._ZN17signal_processing7kernels35complex_to_magnitude_squared_kernelEPK6float2Pfi,"a",@progbits
	.sectionflags	@""
	.align	4
.nv.constant0._ZN17signal_processing7kernels35complex_to_magnitude_squared_kernelEPK6float2Pfi:
	.zero		916


//--------------------- .nv.constant0._ZN17signal_processing7kernels22real_to_complex_kernelEPKfP6float2i --------------------------
	.section	.nv.constant0._ZN17signal_processing7kernels22real_to_complex_kernelEPKfP6float2i,"a",@progbits
	.sectionflags	@""
	.align	4
.nv.constant0._ZN17signal_processing7kernels22real_to_complex_kernelEPKfP6float2i:
	.zero		916


//--------------------- .nv.constant0._ZN17signal_processing7kernels20normalize_fft_kernelEP6float2if --------------------------
	.section	.nv.constant0._ZN17signal_processing7kernels20normalize_fft_kernelEP6float2if,"a",@progbits
	.sectionflags	@""
	.align	4
.nv.constant0._ZN17signal_processing7kernels20normalize_fft_kernelEP6float2if:
	.zero		912


//--------------------- .nv.constant0._ZN17signal_processing7kernels29generate_kaiser_window_kernelEPfif --------------------------
	.section	.nv.constant0._ZN17signal_processing7kernels29generate_kaiser_window_kernelEPfif,"a",@progbits
	.sectionflags	@""
	.align	4
.nv.constant0._ZN17signal_processing7kernels29generate_kaiser_window_kernelEPfif:
	.zero		912


//--------------------- .nv.constant0._ZN17signal_processing7kernels31generate_gaussian_window_kernelEPfif --------------------------
	.section	.nv.constant0._ZN17signal_processing7kernels31generate_gaussian_window_kernelEPfif,"a",@progbits
	.sectionflags	@""
	.align	4
.nv.constant0._ZN17signal_processing7kernels31generate_gaussian_window_kernelEPfif:
	.zero		912


//--------------------- .nv.constant0._ZN17signal_processing7kernels28generate_tukey_window_kernelEPfif --------------------------
	.section	.nv.constant0._ZN17signal_processing7kernels28generate_tukey_window_kernelEPfif,"a",@progbits
	.sectionflags	@""
	.align	4
.nv.constant0._ZN17signal_processing7kernels28generate_tukey_window_kernelEPfif:
	.zero		912


//--------------------- .nv.constant0._ZN17signal_processing7kernels30generate_flattop_window_kernelEPfi --------------------------
	.section	.nv.constant0._ZN17signal_processing7kernels30generate_flattop_window_kernelEPfi,"a",@progbits
	.sectionflags	@""
	.align	4
.nv.constant0._ZN17signal_processing7kernels30generate_flattop_window_kernelEPfi:
	.zero		908


//--------------------- .nv.constant0._ZN17signal_processing7kernels31generate_blackman_window_kernelEPfi --------------------------
	.section	.nv.constant0._ZN17signal_processing7kernels31generate_blackman_window_kernelEPfi,"a",@progbits
	.sectionflags	@""
	.align	4
.nv.constant0._ZN17signal_processing7kernels31generate_blackman_window_kernelEPfi:
	.zero		908


//--------------------- .nv.constant0._ZN17signal_processing7kernels30generate_hamming_window_kernelEPfi --------------------------
	.section	.nv.constant0._ZN17signal_processing7kernels30generate_hamming_window_kernelEPfi,"a",@progbits
	.sectionflags	@""
	.align	4
.nv.constant0._ZN17signal_processing7kernels30generate_hamming_window_kernelEPfi:
	.zero		908


//--------------------- .nv.constant0._ZN17signal_processing7kernels27generate_hann_window_kernelEPfi --------------------------
	.section	.nv.constant0._ZN17signal_processing7kernels27generate_hann_window_kernelEPfi,"a",@progbits
	.sectionflags	@""
	.align	4
.nv.constant0._ZN17signal_processing7kernels27generate_hann_window_kernelEPfi:
	.zero		908


//--------------------- .nv.constant0._ZN3cub18CUB_300001_SM_10006detail11EmptyKernelIvEEvv --------------------------
	.section	.nv.constant0._ZN3cub18CUB_300001_SM_10006detail11EmptyKernelIvEEvv,"a",@progbits
	.sectionflags	@""
	.align	4
.nv.constant0._ZN3cub18CUB_300001_SM_10006detail11EmptyKernelIvEEvv:
	.zero		896


//--------------------- SYMBOLS --------------------------

	.type		.nv.reservedSmem.offset0,@object
	.size		.nv.reservedSmem.offset0,0x4
	.type		.nv.reservedSmem.cap,@object
	.size		.nv.reservedSmem.cap,0x4
